//
// Generated by NVIDIA NVVM Compiler
//
// Compiler Build ID: CL-36424714
// Cuda compilation tools, release 13.0, V13.0.88
// Based on NVVM 20.0.0
//

.version 9.0
.target sm_100
.address_size 64

	// .globl	_Z27surface_redistance_step_1stPdPKdS1_S1_S1_S1_S1_S1_S1_S1_S1_S1_S1_iiidddi
.func  (.param .b64 func_retval0) __internal_accurate_pow
(
	.param .b64 __internal_accurate_pow_param_0
)
;

.visible .entry _Z27surface_redistance_step_1stPdPKdS1_S1_S1_S1_S1_S1_S1_S1_S1_S1_S1_iiidddi(
	.param .u64 .ptr .align 1 _Z27surface_redistance_step_1stPdPKdS1_S1_S1_S1_S1_S1_S1_S1_S1_S1_S1_iiidddi_param_0,
	.param .u64 .ptr .align 1 _Z27surface_redistance_step_1stPdPKdS1_S1_S1_S1_S1_S1_S1_S1_S1_S1_S1_iiidddi_param_1,
	.param .u64 .ptr .align 1 _Z27surface_redistance_step_1stPdPKdS1_S1_S1_S1_S1_S1_S1_S1_S1_S1_S1_iiidddi_param_2,
	.param .u64 .ptr .align 1 _Z27surface_redistance_step_1stPdPKdS1_S1_S1_S1_S1_S1_S1_S1_S1_S1_S1_iiidddi_param_3,
	.param .u64 .ptr .align 1 _Z27surface_redistance_step_1stPdPKdS1_S1_S1_S1_S1_S1_S1_S1_S1_S1_S1_iiidddi_param_4,
	.param .u64 .ptr .align 1 _Z27surface_redistance_step_1stPdPKdS1_S1_S1_S1_S1_S1_S1_S1_S1_S1_S1_iiidddi_param_5,
	.param .u64 .ptr .align 1 _Z27surface_redistance_step_1stPdPKdS1_S1_S1_S1_S1_S1_S1_S1_S1_S1_S1_iiidddi_param_6,
	.param .u64 .ptr .align 1 _Z27surface_redistance_step_1stPdPKdS1_S1_S1_S1_S1_S1_S1_S1_S1_S1_S1_iiidddi_param_7,
	.param .u64 .ptr .align 1 _Z27surface_redistance_step_1stPdPKdS1_S1_S1_S1_S1_S1_S1_S1_S1_S1_S1_iiidddi_param_8,
	.param .u64 .ptr .align 1 _Z27surface_redistance_step_1stPdPKdS1_S1_S1_S1_S1_S1_S1_S1_S1_S1_S1_iiidddi_param_9,
	.param .u64 .ptr .align 1 _Z27surface_redistance_step_1stPdPKdS1_S1_S1_S1_S1_S1_S1_S1_S1_S1_S1_iiidddi_param_10,
	.param .u64 .ptr .align 1 _Z27surface_redistance_step_1stPdPKdS1_S1_S1_S1_S1_S1_S1_S1_S1_S1_S1_iiidddi_param_11,
	.param .u64 .ptr .align 1 _Z27surface_redistance_step_1stPdPKdS1_S1_S1_S1_S1_S1_S1_S1_S1_S1_S1_iiidddi_param_12,
	.param .u32 _Z27surface_redistance_step_1stPdPKdS1_S1_S1_S1_S1_S1_S1_S1_S1_S1_S1_iiidddi_param_13,
	.param .u32 _Z27surface_redistance_step_1stPdPKdS1_S1_S1_S1_S1_S1_S1_S1_S1_S1_S1_iiidddi_param_14,
	.param .u32 _Z27surface_redistance_step_1stPdPKdS1_S1_S1_S1_S1_S1_S1_S1_S1_S1_S1_iiidddi_param_15,
	.param .f64 _Z27surface_redistance_step_1stPdPKdS1_S1_S1_S1_S1_S1_S1_S1_S1_S1_S1_iiidddi_param_16,
	.param .f64 _Z27surface_redistance_step_1stPdPKdS1_S1_S1_S1_S1_S1_S1_S1_S1_S1_S1_iiidddi_param_17,
	.param .f64 _Z27surface_redistance_step_1stPdPKdS1_S1_S1_S1_S1_S1_S1_S1_S1_S1_S1_iiidddi_param_18,
	.param .u32 _Z27surface_redistance_step_1stPdPKdS1_S1_S1_S1_S1_S1_S1_S1_S1_S1_S1_iiidddi_param_19
)
{
	.reg .pred 	%p<144>;
	.reg .b32 	%r<122>;
	.reg .b64 	%rd<81>;
	.reg .b64 	%fd<603>;

	ld.param.u32 	%r13, [_Z27surface_redistance_step_1stPdPKdS1_S1_S1_S1_S1_S1_S1_S1_S1_S1_S1_iiidddi_param_13];
	ld.param.u32 	%r16, [_Z27surface_redistance_step_1stPdPKdS1_S1_S1_S1_S1_S1_S1_S1_S1_S1_S1_iiidddi_param_14];
	ld.param.u32 	%r15, [_Z27surface_redistance_step_1stPdPKdS1_S1_S1_S1_S1_S1_S1_S1_S1_S1_S1_iiidddi_param_15];
	ld.param.f64 	%fd49, [_Z27surface_redistance_step_1stPdPKdS1_S1_S1_S1_S1_S1_S1_S1_S1_S1_S1_iiidddi_param_16];
	ld.param.f64 	%fd50, [_Z27surface_redistance_step_1stPdPKdS1_S1_S1_S1_S1_S1_S1_S1_S1_S1_S1_iiidddi_param_17];
	mov.u32 	%r17, %ctaid.x;
	mov.u32 	%r18, %ntid.x;
	mov.u32 	%r19, %tid.x;
	mad.lo.s32 	%r1, %r17, %r18, %r19;
	mov.u32 	%r20, %ctaid.y;
	mov.u32 	%r21, %ntid.y;
	mov.u32 	%r22, %tid.y;
	mad.lo.s32 	%r23, %r20, %r21, %r22;
	mov.u32 	%r24, %ctaid.z;
	mov.u32 	%r25, %ntid.z;
	mov.u32 	%r26, %tid.z;
	mad.lo.s32 	%r3, %r24, %r25, %r26;
	setp.ge.s32 	%p1, %r1, %r13;
	setp.ge.s32 	%p2, %r23, %r16;
	or.pred  	%p3, %p1, %p2;
	setp.ge.s32 	%p4, %r3, %r15;
	or.pred  	%p5, %p3, %p4;
	@%p5 bra 	$L__BB0_23;
	ld.param.u64 	%rd76, [_Z27surface_redistance_step_1stPdPKdS1_S1_S1_S1_S1_S1_S1_S1_S1_S1_S1_iiidddi_param_8];
	ld.param.u64 	%rd75, [_Z27surface_redistance_step_1stPdPKdS1_S1_S1_S1_S1_S1_S1_S1_S1_S1_S1_iiidddi_param_7];
	ld.param.u64 	%rd69, [_Z27surface_redistance_step_1stPdPKdS1_S1_S1_S1_S1_S1_S1_S1_S1_S1_S1_iiidddi_param_1];
	cvta.to.global.u64 	%rd1, %rd69;
	cvta.to.global.u64 	%rd15, %rd75;
	cvta.to.global.u64 	%rd16, %rd76;
	add.s32 	%r27, %r13, -1;
	cvt.rn.f64.s32 	%fd1, %r27;
	cvt.rn.f64.s32 	%fd52, %r1;
	max.f64 	%fd53, %fd52, 0d0000000000000000;
	setp.gt.f64 	%p6, %fd53, %fd1;
	selp.f64 	%fd54, %fd1, %fd53, %p6;
	cvt.rzi.s32.f64 	%r4, %fd54;
	add.s32 	%r28, %r16, -1;
	cvt.rn.f64.u32 	%fd55, %r28;
	cvt.rn.f64.u32 	%fd56, %r23;
	max.f64 	%fd57, %fd56, 0d0000000000000000;
	setp.gt.f64 	%p7, %fd57, %fd55;
	selp.f64 	%fd58, %fd55, %fd57, %p7;
	cvt.rzi.s32.f64 	%r5, %fd58;
	add.s32 	%r29, %r15, -1;
	cvt.rn.f64.u32 	%fd2, %r29;
	cvt.rn.f64.u32 	%fd59, %r3;
	max.f64 	%fd60, %fd59, 0d0000000000000000;
	setp.gt.f64 	%p8, %fd60, %fd2;
	selp.f64 	%fd61, %fd2, %fd60, %p8;
	cvt.rzi.s32.f64 	%r30, %fd61;
	mul.lo.s32 	%r31, %r30, %r16;
	add.s32 	%r32, %r31, %r5;
	mul.lo.s32 	%r6, %r32, %r13;
	add.s32 	%r7, %r6, %r4;
	add.s32 	%r33, %r23, 1;
	cvt.rn.f64.u32 	%fd62, %r33;
	max.f64 	%fd63, %fd62, 0d0000000000000000;
	setp.gt.f64 	%p9, %fd63, %fd55;
	selp.f64 	%fd64, %fd55, %fd63, %p9;
	cvt.rzi.s32.f64 	%r34, %fd64;
	add.s32 	%r35, %r31, %r34;
	mad.lo.s32 	%r36, %r35, %r13, %r4;
	add.s32 	%r37, %r23, 2;
	cvt.rn.f64.u32 	%fd65, %r37;
	max.f64 	%fd66, %fd65, 0d0000000000000000;
	setp.gt.f64 	%p10, %fd66, %fd55;
	selp.f64 	%fd67, %fd55, %fd66, %p10;
	cvt.rzi.s32.f64 	%r38, %fd67;
	add.s32 	%r39, %r31, %r38;
	mad.lo.s32 	%r40, %r39, %r13, %r4;
	add.s32 	%r41, %r23, -1;
	cvt.rn.f64.s32 	%fd68, %r41;
	max.f64 	%fd69, %fd68, 0d0000000000000000;
	setp.gt.f64 	%p11, %fd69, %fd55;
	selp.f64 	%fd70, %fd55, %fd69, %p11;
	cvt.rzi.s32.f64 	%r42, %fd70;
	add.s32 	%r43, %r31, %r42;
	mad.lo.s32 	%r44, %r43, %r13, %r4;
	add.s32 	%r45, %r23, -2;
	cvt.rn.f64.s32 	%fd71, %r45;
	max.f64 	%fd72, %fd71, 0d0000000000000000;
	setp.gt.f64 	%p12, %fd72, %fd55;
	selp.f64 	%fd73, %fd55, %fd72, %p12;
	cvt.rzi.s32.f64 	%r46, %fd73;
	add.s32 	%r47, %r31, %r46;
	mad.lo.s32 	%r48, %r47, %r13, %r4;
	mul.wide.s32 	%rd17, %r48, 8;
	add.s64 	%rd18, %rd1, %rd17;
	ld.global.f64 	%fd3, [%rd18];
	mul.wide.s32 	%rd19, %r44, 8;
	add.s64 	%rd20, %rd1, %rd19;
	ld.global.f64 	%fd4, [%rd20];
	mul.wide.s32 	%rd21, %r7, 8;
	add.s64 	%rd22, %rd1, %rd21;
	ld.global.f64 	%fd5, [%rd22];
	mul.wide.s32 	%rd23, %r36, 8;
	add.s64 	%rd24, %rd1, %rd23;
	ld.global.f64 	%fd6, [%rd24];
	mul.wide.s32 	%rd25, %r40, 8;
	add.s64 	%rd26, %rd1, %rd25;
	ld.global.f64 	%fd7, [%rd26];
	add.s64 	%rd27, %rd15, %rd21;
	ld.global.f64 	%fd8, [%rd27];
	add.s64 	%rd28, %rd16, %rd21;
	ld.global.f64 	%fd9, [%rd28];
	add.f64 	%fd10, %fd5, %fd5;
	{
	.reg .b32 %temp; 
	mov.b64 	{%temp, %r8}, %fd49;
	}
	mov.f64 	%fd74, 0d4000000000000000;
	{
	.reg .b32 %temp; 
	mov.b64 	{%temp, %r49}, %fd74;
	}
	and.b32  	%r10, %r49, 2146435072;
	setp.eq.s32 	%p13, %r10, 1062207488;
	abs.f64 	%fd11, %fd49;
	{ // callseq 0, 0
	.param .b64 param0;
	st.param.f64 	[param0], %fd11;
	.param .b64 retval0;
	call.uni (retval0), 
	__internal_accurate_pow, 
	(
	param0
	);
	ld.param.f64 	%fd75, [retval0];
	} // callseq 0
	setp.lt.s32 	%p14, %r8, 0;
	neg.f64 	%fd77, %fd75;
	selp.f64 	%fd78, %fd77, %fd75, %p13;
	selp.f64 	%fd598, %fd78, %fd75, %p14;
	setp.neu.f64 	%p15, %fd49, 0d0000000000000000;
	@%p15 bra 	$L__BB0_3;
	selp.b32 	%r50, %r8, 0, %p13;
	setp.lt.s32 	%p17, %r49, 0;
	or.b32  	%r51, %r50, 2146435072;
	selp.b32 	%r52, %r51, %r50, %p17;
	mov.b32 	%r53, 0;
	mov.b64 	%fd598, {%r53, %r52};
$L__BB0_3:
	add.f64 	%fd79, %fd49, 0d4000000000000000;
	{
	.reg .b32 %temp; 
	mov.b64 	{%temp, %r54}, %fd79;
	}
	and.b32  	%r55, %r54, 2146435072;
	setp.ne.s32 	%p18, %r55, 2146435072;
	@%p18 bra 	$L__BB0_8;
	setp.num.f64 	%p19, %fd49, %fd49;
	@%p19 bra 	$L__BB0_6;
	mov.f64 	%fd80, 0d4000000000000000;
	add.rn.f64 	%fd598, %fd49, %fd80;
	bra.uni 	$L__BB0_8;
$L__BB0_6:
	setp.neu.f64 	%p20, %fd11, 0d7FF0000000000000;
	@%p20 bra 	$L__BB0_8;
	setp.lt.s32 	%p23, %r49, 0;
	selp.b32 	%r57, 0, 2146435072, %p23;
	and.b32  	%r58, %r49, 2147483647;
	setp.ne.s32 	%p24, %r58, 1071644672;
	or.b32  	%r59, %r57, -2147483648;
	selp.b32 	%r60, %r59, %r57, %p24;
	selp.b32 	%r61, %r60, %r57, %p13;
	selp.b32 	%r62, %r61, %r57, %p14;
	mov.b32 	%r63, 0;
	mov.b64 	%fd598, {%r63, %r62};
$L__BB0_8:
	ld.param.u64 	%rd78, [_Z27surface_redistance_step_1stPdPKdS1_S1_S1_S1_S1_S1_S1_S1_S1_S1_S1_iiidddi_param_10];
	ld.param.u64 	%rd77, [_Z27surface_redistance_step_1stPdPKdS1_S1_S1_S1_S1_S1_S1_S1_S1_S1_S1_iiidddi_param_9];
	sub.f64 	%fd81, %fd4, %fd10;
	add.f64 	%fd82, %fd6, %fd81;
	add.f64 	%fd83, %fd6, %fd6;
	sub.f64 	%fd84, %fd5, %fd83;
	add.f64 	%fd85, %fd7, %fd84;
	abs.f64 	%fd86, %fd82;
	setp.eq.f64 	%p26, %fd49, 0d3FF0000000000000;
	selp.f64 	%fd87, 0d3FF0000000000000, %fd598, %p26;
	abs.f64 	%fd88, %fd85;
	setp.lt.f64 	%p27, %fd86, %fd88;
	selp.f64 	%fd89, %fd82, %fd85, %p27;
	mul.f64 	%fd90, %fd89, 0d3FE0000000000000;
	mul.f64 	%fd91, %fd82, %fd85;
	setp.lt.f64 	%p28, %fd91, 0d0000000000000000;
	selp.f64 	%fd92, 0d0000000000000000, %fd90, %p28;
	div.rn.f64 	%fd93, %fd92, %fd87;
	setp.eq.f64 	%p29, %fd8, %fd49;
	selp.f64 	%fd94, %fd6, 0d0000000000000000, %p29;
	sub.f64 	%fd95, %fd94, %fd5;
	div.rn.f64 	%fd96, %fd95, %fd8;
	mul.f64 	%fd97, %fd8, %fd93;
	sub.f64 	%fd18, %fd96, %fd97;
	add.f64 	%fd98, %fd4, %fd4;
	sub.f64 	%fd99, %fd5, %fd98;
	add.f64 	%fd100, %fd3, %fd99;
	mul.f64 	%fd101, %fd100, %fd82;
	setp.lt.f64 	%p30, %fd101, 0d0000000000000000;
	abs.f64 	%fd102, %fd100;
	setp.lt.f64 	%p31, %fd86, %fd102;
	selp.f64 	%fd103, %fd82, %fd100, %p31;
	mul.f64 	%fd104, %fd103, 0d3FE0000000000000;
	selp.f64 	%fd105, 0d0000000000000000, %fd104, %p30;
	div.rn.f64 	%fd106, %fd105, %fd87;
	setp.eq.f64 	%p32, %fd9, %fd49;
	selp.f64 	%fd107, %fd4, 0d0000000000000000, %p32;
	sub.f64 	%fd108, %fd5, %fd107;
	div.rn.f64 	%fd109, %fd108, %fd9;
	fma.rn.f64 	%fd19, %fd9, %fd106, %fd109;
	add.s32 	%r65, %r1, 1;
	cvt.rn.f64.s32 	%fd110, %r65;
	max.f64 	%fd111, %fd110, 0d0000000000000000;
	setp.gt.f64 	%p33, %fd111, %fd1;
	selp.f64 	%fd112, %fd1, %fd111, %p33;
	cvt.rzi.s32.f64 	%r66, %fd112;
	add.s32 	%r67, %r6, %r66;
	add.s32 	%r68, %r1, 2;
	cvt.rn.f64.s32 	%fd113, %r68;
	max.f64 	%fd114, %fd113, 0d0000000000000000;
	setp.gt.f64 	%p34, %fd114, %fd1;
	selp.f64 	%fd115, %fd1, %fd114, %p34;
	cvt.rzi.s32.f64 	%r69, %fd115;
	add.s32 	%r70, %r6, %r69;
	add.s32 	%r71, %r1, -1;
	cvt.rn.f64.s32 	%fd116, %r71;
	max.f64 	%fd117, %fd116, 0d0000000000000000;
	setp.gt.f64 	%p35, %fd117, %fd1;
	selp.f64 	%fd118, %fd1, %fd117, %p35;
	cvt.rzi.s32.f64 	%r72, %fd118;
	add.s32 	%r73, %r6, %r72;
	add.s32 	%r74, %r1, -2;
	cvt.rn.f64.s32 	%fd119, %r74;
	max.f64 	%fd120, %fd119, 0d0000000000000000;
	setp.gt.f64 	%p36, %fd120, %fd1;
	selp.f64 	%fd121, %fd1, %fd120, %p36;
	cvt.rzi.s32.f64 	%r75, %fd121;
	add.s32 	%r76, %r6, %r75;
	mul.wide.s32 	%rd29, %r76, 8;
	add.s64 	%rd30, %rd1, %rd29;
	ld.global.f64 	%fd20, [%rd30];
	mul.wide.s32 	%rd31, %r73, 8;
	add.s64 	%rd32, %rd1, %rd31;
	ld.global.f64 	%fd21, [%rd32];
	mul.wide.s32 	%rd33, %r67, 8;
	add.s64 	%rd34, %rd1, %rd33;
	ld.global.f64 	%fd22, [%rd34];
	mul.wide.s32 	%rd35, %r70, 8;
	add.s64 	%rd36, %rd1, %rd35;
	ld.global.f64 	%fd23, [%rd36];
	cvta.to.global.u64 	%rd37, %rd77;
	mul.wide.s32 	%rd38, %r7, 8;
	add.s64 	%rd39, %rd37, %rd38;
	ld.global.f64 	%fd24, [%rd39];
	cvta.to.global.u64 	%rd40, %rd78;
	add.s64 	%rd41, %rd40, %rd38;
	ld.global.f64 	%fd25, [%rd41];
	{
	.reg .b32 %temp; 
	mov.b64 	{%temp, %r11}, %fd50;
	}
	abs.f64 	%fd26, %fd50;
	{ // callseq 1, 0
	.param .b64 param0;
	st.param.f64 	[param0], %fd26;
	.param .b64 retval0;
	call.uni (retval0), 
	__internal_accurate_pow, 
	(
	param0
	);
	ld.param.f64 	%fd122, [retval0];
	} // callseq 1
	setp.lt.s32 	%p37, %r11, 0;
	neg.f64 	%fd124, %fd122;
	selp.f64 	%fd125, %fd124, %fd122, %p13;
	selp.f64 	%fd600, %fd125, %fd122, %p37;
	setp.neu.f64 	%p38, %fd50, 0d0000000000000000;
	@%p38 bra 	$L__BB0_10;
	selp.b32 	%r77, %r11, 0, %p13;
	setp.lt.s32 	%p40, %r49, 0;
	or.b32  	%r78, %r77, 2146435072;
	selp.b32 	%r79, %r78, %r77, %p40;
	mov.b32 	%r80, 0;
	mov.b64 	%fd600, {%r80, %r79};
$L__BB0_10:
	add.f64 	%fd126, %fd50, 0d4000000000000000;
	{
	.reg .b32 %temp; 
	mov.b64 	{%temp, %r81}, %fd126;
	}
	and.b32  	%r82, %r81, 2146435072;
	setp.ne.s32 	%p41, %r82, 2146435072;
	@%p41 bra 	$L__BB0_15;
	setp.num.f64 	%p42, %fd50, %fd50;
	@%p42 bra 	$L__BB0_13;
	mov.f64 	%fd127, 0d4000000000000000;
	add.rn.f64 	%fd600, %fd50, %fd127;
	bra.uni 	$L__BB0_15;
$L__BB0_13:
	setp.neu.f64 	%p43, %fd26, 0d7FF0000000000000;
	@%p43 bra 	$L__BB0_15;
	setp.lt.s32 	%p44, %r11, 0;
	setp.eq.s32 	%p45, %r10, 1062207488;
	setp.lt.s32 	%p46, %r49, 0;
	selp.b32 	%r84, 0, 2146435072, %p46;
	and.b32  	%r85, %r49, 2147483647;
	setp.ne.s32 	%p47, %r85, 1071644672;
	or.b32  	%r86, %r84, -2147483648;
	selp.b32 	%r87, %r86, %r84, %p47;
	selp.b32 	%r88, %r87, %r84, %p45;
	selp.b32 	%r89, %r88, %r84, %p44;
	mov.b32 	%r90, 0;
	mov.b64 	%fd600, {%r90, %r89};
$L__BB0_15:
	ld.param.f64 	%fd592, [_Z27surface_redistance_step_1stPdPKdS1_S1_S1_S1_S1_S1_S1_S1_S1_S1_S1_iiidddi_param_18];
	ld.param.u64 	%rd80, [_Z27surface_redistance_step_1stPdPKdS1_S1_S1_S1_S1_S1_S1_S1_S1_S1_S1_iiidddi_param_12];
	ld.param.u64 	%rd79, [_Z27surface_redistance_step_1stPdPKdS1_S1_S1_S1_S1_S1_S1_S1_S1_S1_S1_iiidddi_param_11];
	sub.f64 	%fd128, %fd21, %fd10;
	add.f64 	%fd129, %fd22, %fd128;
	add.f64 	%fd130, %fd22, %fd22;
	sub.f64 	%fd131, %fd5, %fd130;
	add.f64 	%fd132, %fd23, %fd131;
	abs.f64 	%fd133, %fd129;
	setp.eq.s32 	%p48, %r10, 1062207488;
	setp.eq.f64 	%p49, %fd50, 0d3FF0000000000000;
	selp.f64 	%fd134, 0d3FF0000000000000, %fd600, %p49;
	abs.f64 	%fd135, %fd132;
	setp.lt.f64 	%p50, %fd133, %fd135;
	selp.f64 	%fd136, %fd129, %fd132, %p50;
	mul.f64 	%fd137, %fd136, 0d3FE0000000000000;
	mul.f64 	%fd138, %fd129, %fd132;
	setp.lt.f64 	%p51, %fd138, 0d0000000000000000;
	selp.f64 	%fd139, 0d0000000000000000, %fd137, %p51;
	div.rn.f64 	%fd140, %fd139, %fd134;
	setp.eq.f64 	%p52, %fd24, %fd50;
	selp.f64 	%fd141, %fd22, 0d0000000000000000, %p52;
	sub.f64 	%fd142, %fd141, %fd5;
	div.rn.f64 	%fd143, %fd142, %fd24;
	mul.f64 	%fd144, %fd24, %fd140;
	sub.f64 	%fd33, %fd143, %fd144;
	add.f64 	%fd145, %fd21, %fd21;
	sub.f64 	%fd146, %fd5, %fd145;
	add.f64 	%fd147, %fd20, %fd146;
	mul.f64 	%fd148, %fd147, %fd129;
	setp.lt.f64 	%p53, %fd148, 0d0000000000000000;
	abs.f64 	%fd149, %fd147;
	setp.lt.f64 	%p54, %fd133, %fd149;
	selp.f64 	%fd150, %fd129, %fd147, %p54;
	mul.f64 	%fd151, %fd150, 0d3FE0000000000000;
	selp.f64 	%fd152, 0d0000000000000000, %fd151, %p53;
	div.rn.f64 	%fd153, %fd152, %fd134;
	setp.eq.f64 	%p55, %fd25, %fd50;
	selp.f64 	%fd154, %fd21, 0d0000000000000000, %p55;
	sub.f64 	%fd155, %fd5, %fd154;
	div.rn.f64 	%fd156, %fd155, %fd25;
	fma.rn.f64 	%fd34, %fd25, %fd153, %fd156;
	add.s32 	%r92, %r3, 1;
	cvt.rn.f64.u32 	%fd157, %r92;
	max.f64 	%fd158, %fd157, 0d0000000000000000;
	setp.gt.f64 	%p56, %fd158, %fd2;
	selp.f64 	%fd159, %fd2, %fd158, %p56;
	cvt.rzi.s32.f64 	%r93, %fd159;
	mad.lo.s32 	%r94, %r93, %r16, %r5;
	mad.lo.s32 	%r95, %r94, %r13, %r4;
	add.s32 	%r96, %r3, 2;
	cvt.rn.f64.u32 	%fd160, %r96;
	max.f64 	%fd161, %fd160, 0d0000000000000000;
	setp.gt.f64 	%p57, %fd161, %fd2;
	selp.f64 	%fd162, %fd2, %fd161, %p57;
	cvt.rzi.s32.f64 	%r97, %fd162;
	mad.lo.s32 	%r98, %r97, %r16, %r5;
	mad.lo.s32 	%r99, %r98, %r13, %r4;
	add.s32 	%r100, %r3, -1;
	cvt.rn.f64.s32 	%fd163, %r100;
	max.f64 	%fd164, %fd163, 0d0000000000000000;
	setp.gt.f64 	%p58, %fd164, %fd2;
	selp.f64 	%fd165, %fd2, %fd164, %p58;
	cvt.rzi.s32.f64 	%r101, %fd165;
	mad.lo.s32 	%r102, %r101, %r16, %r5;
	mad.lo.s32 	%r103, %r102, %r13, %r4;
	add.s32 	%r104, %r3, -2;
	cvt.rn.f64.s32 	%fd166, %r104;
	max.f64 	%fd167, %fd166, 0d0000000000000000;
	setp.gt.f64 	%p59, %fd167, %fd2;
	selp.f64 	%fd168, %fd2, %fd167, %p59;
	cvt.rzi.s32.f64 	%r105, %fd168;
	mad.lo.s32 	%r106, %r105, %r16, %r5;
	mad.lo.s32 	%r107, %r106, %r13, %r4;
	mul.wide.s32 	%rd42, %r107, 8;
	add.s64 	%rd43, %rd1, %rd42;
	ld.global.f64 	%fd35, [%rd43];
	mul.wide.s32 	%rd44, %r103, 8;
	add.s64 	%rd45, %rd1, %rd44;
	ld.global.f64 	%fd36, [%rd45];
	mul.wide.s32 	%rd46, %r95, 8;
	add.s64 	%rd47, %rd1, %rd46;
	ld.global.f64 	%fd37, [%rd47];
	mul.wide.s32 	%rd48, %r99, 8;
	add.s64 	%rd49, %rd1, %rd48;
	ld.global.f64 	%fd169, [%rd49];
	cvta.to.global.u64 	%rd50, %rd79;
	mul.wide.s32 	%rd51, %r7, 8;
	add.s64 	%rd52, %rd50, %rd51;
	ld.global.f64 	%fd38, [%rd52];
	cvta.to.global.u64 	%rd53, %rd80;
	add.s64 	%rd54, %rd53, %rd51;
	ld.global.f64 	%fd39, [%rd54];
	sub.f64 	%fd170, %fd36, %fd10;
	add.f64 	%fd40, %fd37, %fd170;
	add.f64 	%fd171, %fd37, %fd37;
	sub.f64 	%fd172, %fd5, %fd171;
	add.f64 	%fd41, %fd169, %fd172;
	{
	.reg .b32 %temp; 
	mov.b64 	{%temp, %r12}, %fd592;
	}
	abs.f64 	%fd42, %fd592;
	{ // callseq 2, 0
	.param .b64 param0;
	st.param.f64 	[param0], %fd42;
	.param .b64 retval0;
	call.uni (retval0), 
	__internal_accurate_pow, 
	(
	param0
	);
	ld.param.f64 	%fd173, [retval0];
	} // callseq 2
	setp.lt.s32 	%p60, %r12, 0;
	neg.f64 	%fd175, %fd173;
	selp.f64 	%fd176, %fd175, %fd173, %p48;
	selp.f64 	%fd602, %fd176, %fd173, %p60;
	setp.neu.f64 	%p61, %fd592, 0d0000000000000000;
	@%p61 bra 	$L__BB0_17;
	setp.eq.s32 	%p62, %r10, 1062207488;
	selp.b32 	%r108, %r12, 0, %p62;
	setp.lt.s32 	%p63, %r49, 0;
	or.b32  	%r109, %r108, 2146435072;
	selp.b32 	%r110, %r109, %r108, %p63;
	mov.b32 	%r111, 0;
	mov.b64 	%fd602, {%r111, %r110};
$L__BB0_17:
	ld.param.f64 	%fd593, [_Z27surface_redistance_step_1stPdPKdS1_S1_S1_S1_S1_S1_S1_S1_S1_S1_S1_iiidddi_param_18];
	add.f64 	%fd177, %fd593, 0d4000000000000000;
	{
	.reg .b32 %temp; 
	mov.b64 	{%temp, %r112}, %fd177;
	}
	and.b32  	%r113, %r112, 2146435072;
	setp.ne.s32 	%p64, %r113, 2146435072;
	@%p64 bra 	$L__BB0_22;
	ld.param.f64 	%fd594, [_Z27surface_redistance_step_1stPdPKdS1_S1_S1_S1_S1_S1_S1_S1_S1_S1_S1_iiidddi_param_18];
	setp.num.f64 	%p65, %fd594, %fd594;
	@%p65 bra 	$L__BB0_20;
	ld.param.f64 	%fd595, [_Z27surface_redistance_step_1stPdPKdS1_S1_S1_S1_S1_S1_S1_S1_S1_S1_S1_iiidddi_param_18];
	mov.f64 	%fd178, 0d4000000000000000;
	add.rn.f64 	%fd602, %fd595, %fd178;
	bra.uni 	$L__BB0_22;
$L__BB0_20:
	setp.neu.f64 	%p66, %fd42, 0d7FF0000000000000;
	@%p66 bra 	$L__BB0_22;
	setp.lt.s32 	%p67, %r12, 0;
	setp.eq.s32 	%p68, %r10, 1062207488;
	setp.lt.s32 	%p69, %r49, 0;
	selp.b32 	%r115, 0, 2146435072, %p69;
	and.b32  	%r116, %r49, 2147483647;
	setp.ne.s32 	%p70, %r116, 1071644672;
	or.b32  	%r117, %r115, -2147483648;
	selp.b32 	%r118, %r117, %r115, %p70;
	selp.b32 	%r119, %r118, %r115, %p68;
	selp.b32 	%r120, %r119, %r115, %p67;
	mov.b32 	%r121, 0;
	mov.b64 	%fd602, {%r121, %r120};
$L__BB0_22:
	ld.param.f64 	%fd596, [_Z27surface_redistance_step_1stPdPKdS1_S1_S1_S1_S1_S1_S1_S1_S1_S1_S1_iiidddi_param_18];
	ld.param.u64 	%rd74, [_Z27surface_redistance_step_1stPdPKdS1_S1_S1_S1_S1_S1_S1_S1_S1_S1_S1_iiidddi_param_6];
	ld.param.u64 	%rd73, [_Z27surface_redistance_step_1stPdPKdS1_S1_S1_S1_S1_S1_S1_S1_S1_S1_S1_iiidddi_param_5];
	ld.param.u64 	%rd72, [_Z27surface_redistance_step_1stPdPKdS1_S1_S1_S1_S1_S1_S1_S1_S1_S1_S1_iiidddi_param_4];
	ld.param.u64 	%rd71, [_Z27surface_redistance_step_1stPdPKdS1_S1_S1_S1_S1_S1_S1_S1_S1_S1_S1_iiidddi_param_3];
	ld.param.u64 	%rd70, [_Z27surface_redistance_step_1stPdPKdS1_S1_S1_S1_S1_S1_S1_S1_S1_S1_S1_iiidddi_param_2];
	ld.param.u64 	%rd68, [_Z27surface_redistance_step_1stPdPKdS1_S1_S1_S1_S1_S1_S1_S1_S1_S1_S1_iiidddi_param_0];
	abs.f64 	%fd179, %fd40;
	setp.eq.f64 	%p71, %fd596, 0d3FF0000000000000;
	selp.f64 	%fd180, 0d3FF0000000000000, %fd602, %p71;
	abs.f64 	%fd181, %fd41;
	setp.lt.f64 	%p72, %fd179, %fd181;
	selp.f64 	%fd182, %fd40, %fd41, %p72;
	mul.f64 	%fd183, %fd182, 0d3FE0000000000000;
	mul.f64 	%fd184, %fd40, %fd41;
	setp.lt.f64 	%p73, %fd184, 0d0000000000000000;
	selp.f64 	%fd185, 0d0000000000000000, %fd183, %p73;
	div.rn.f64 	%fd186, %fd185, %fd180;
	setp.eq.f64 	%p74, %fd38, %fd596;
	selp.f64 	%fd187, %fd37, 0d0000000000000000, %p74;
	sub.f64 	%fd188, %fd187, %fd5;
	div.rn.f64 	%fd189, %fd188, %fd38;
	mul.f64 	%fd190, %fd38, %fd186;
	sub.f64 	%fd191, %fd189, %fd190;
	add.f64 	%fd192, %fd36, %fd36;
	sub.f64 	%fd193, %fd5, %fd192;
	add.f64 	%fd194, %fd35, %fd193;
	mul.f64 	%fd195, %fd194, %fd40;
	setp.lt.f64 	%p75, %fd195, 0d0000000000000000;
	abs.f64 	%fd196, %fd194;
	setp.lt.f64 	%p76, %fd179, %fd196;
	selp.f64 	%fd197, %fd40, %fd194, %p76;
	mul.f64 	%fd198, %fd197, 0d3FE0000000000000;
	selp.f64 	%fd199, 0d0000000000000000, %fd198, %p75;
	div.rn.f64 	%fd200, %fd199, %fd180;
	setp.eq.f64 	%p77, %fd39, %fd596;
	selp.f64 	%fd201, %fd36, 0d0000000000000000, %p77;
	sub.f64 	%fd202, %fd5, %fd201;
	div.rn.f64 	%fd203, %fd202, %fd39;
	fma.rn.f64 	%fd204, %fd39, %fd200, %fd203;
	cvta.to.global.u64 	%rd55, %rd72;
	mul.wide.s32 	%rd56, %r7, 8;
	add.s64 	%rd57, %rd55, %rd56;
	ld.global.f64 	%fd205, [%rd57];
	cvta.to.global.u64 	%rd58, %rd73;
	add.s64 	%rd59, %rd58, %rd56;
	ld.global.f64 	%fd206, [%rd59];
	cvta.to.global.u64 	%rd60, %rd74;
	add.s64 	%rd61, %rd60, %rd56;
	ld.global.f64 	%fd207, [%rd61];
	cvta.to.global.u64 	%rd62, %rd70;
	add.s64 	%rd63, %rd62, %rd56;
	ld.global.f64 	%fd208, [%rd63];
	mul.f64 	%fd209, %fd206, %fd33;
	fma.rn.f64 	%fd210, %fd205, %fd18, %fd209;
	fma.rn.f64 	%fd211, %fd207, %fd191, %fd210;
	mul.f64 	%fd212, %fd205, %fd211;
	sub.f64 	%fd213, %fd18, %fd212;
	mul.f64 	%fd214, %fd208, %fd213;
	mul.f64 	%fd215, %fd206, %fd211;
	sub.f64 	%fd216, %fd33, %fd215;
	mul.f64 	%fd217, %fd208, %fd216;
	mul.f64 	%fd218, %fd207, %fd211;
	sub.f64 	%fd219, %fd191, %fd218;
	mul.f64 	%fd220, %fd208, %fd219;
	mul.f64 	%fd221, %fd217, %fd217;
	fma.rn.f64 	%fd222, %fd214, %fd214, %fd221;
	fma.rn.f64 	%fd223, %fd220, %fd220, %fd222;
	sqrt.rn.f64 	%fd224, %fd223;
	div.rn.f64 	%fd225, %fd214, %fd224;
	div.rn.f64 	%fd226, %fd217, %fd224;
	div.rn.f64 	%fd227, %fd220, %fd224;
	mul.f64 	%fd228, %fd33, %fd33;
	fma.rn.f64 	%fd229, %fd18, %fd18, %fd228;
	fma.rn.f64 	%fd230, %fd191, %fd191, %fd229;
	mul.f64 	%fd231, %fd211, %fd211;
	sub.f64 	%fd232, %fd230, %fd231;
	max.f64 	%fd233, %fd232, 0d0000000000000000;
	sqrt.rn.f64 	%fd234, %fd233;
	add.f64 	%fd235, %fd234, 0dBFF0000000000000;
	mul.f64 	%fd236, %fd208, %fd235;
	setp.lt.f64 	%p78, %fd225, 0d0000000000000000;
	selp.f64 	%fd237, 0d0000000000000000, %fd225, %p78;
	setp.lt.f64 	%p79, %fd226, 0d0000000000000000;
	selp.f64 	%fd238, 0d0000000000000000, %fd226, %p79;
	setp.lt.f64 	%p80, %fd227, 0d0000000000000000;
	selp.f64 	%fd239, 0d0000000000000000, %fd227, %p80;
	abs.f64 	%fd240, %fd225;
	abs.f64 	%fd241, %fd226;
	abs.f64 	%fd242, %fd227;
	fma.rn.f64 	%fd243, %fd207, %fd204, %fd210;
	mul.f64 	%fd244, %fd205, %fd243;
	sub.f64 	%fd245, %fd18, %fd244;
	mul.f64 	%fd246, %fd208, %fd245;
	mul.f64 	%fd247, %fd206, %fd243;
	sub.f64 	%fd248, %fd33, %fd247;
	mul.f64 	%fd249, %fd208, %fd248;
	mul.f64 	%fd250, %fd207, %fd243;
	sub.f64 	%fd251, %fd204, %fd250;
	mul.f64 	%fd252, %fd208, %fd251;
	mul.f64 	%fd253, %fd249, %fd249;
	fma.rn.f64 	%fd254, %fd246, %fd246, %fd253;
	fma.rn.f64 	%fd255, %fd252, %fd252, %fd254;
	sqrt.rn.f64 	%fd256, %fd255;
	div.rn.f64 	%fd257, %fd246, %fd256;
	div.rn.f64 	%fd258, %fd249, %fd256;
	div.rn.f64 	%fd259, %fd252, %fd256;
	fma.rn.f64 	%fd260, %fd204, %fd204, %fd229;
	mul.f64 	%fd261, %fd243, %fd243;
	sub.f64 	%fd262, %fd260, %fd261;
	max.f64 	%fd263, %fd262, 0d0000000000000000;
	sqrt.rn.f64 	%fd264, %fd263;
	add.f64 	%fd265, %fd264, 0dBFF0000000000000;
	mul.f64 	%fd266, %fd208, %fd265;
	setp.lt.f64 	%p81, %fd257, 0d0000000000000000;
	selp.f64 	%fd267, 0d0000000000000000, %fd257, %p81;
	setp.lt.f64 	%p82, %fd237, %fd267;
	selp.f64 	%fd268, %fd267, %fd237, %p82;
	setp.lt.f64 	%p83, %fd258, 0d0000000000000000;
	selp.f64 	%fd269, 0d0000000000000000, %fd258, %p83;
	setp.lt.f64 	%p84, %fd238, %fd269;
	selp.f64 	%fd270, %fd269, %fd238, %p84;
	setp.lt.f64 	%p85, %fd259, 0d0000000000000000;
	selp.f64 	%fd271, 0d0000000000000000, %fd259, %p85;
	setp.lt.f64 	%p86, %fd239, %fd271;
	selp.f64 	%fd272, %fd271, %fd239, %p86;
	neg.f64 	%fd273, %fd240;
	selp.f64 	%fd274, %fd273, 0d8000000000000000, %p78;
	min.f64 	%fd275, %fd257, 0d0000000000000000;
	setp.gt.f64 	%p87, %fd275, %fd274;
	selp.f64 	%fd276, %fd274, %fd275, %p87;
	abs.f64 	%fd277, %fd276;
	neg.f64 	%fd278, %fd241;
	selp.f64 	%fd279, %fd278, 0d8000000000000000, %p79;
	min.f64 	%fd280, %fd258, 0d0000000000000000;
	setp.gt.f64 	%p88, %fd280, %fd279;
	selp.f64 	%fd281, %fd279, %fd280, %p88;
	abs.f64 	%fd282, %fd281;
	neg.f64 	%fd283, %fd242;
	selp.f64 	%fd284, %fd283, 0d8000000000000000, %p80;
	min.f64 	%fd285, %fd259, 0d0000000000000000;
	setp.gt.f64 	%p89, %fd285, %fd284;
	selp.f64 	%fd286, %fd284, %fd285, %p89;
	abs.f64 	%fd287, %fd286;
	mul.f64 	%fd288, %fd206, %fd34;
	fma.rn.f64 	%fd289, %fd205, %fd18, %fd288;
	fma.rn.f64 	%fd290, %fd207, %fd191, %fd289;
	mul.f64 	%fd291, %fd205, %fd290;
	sub.f64 	%fd292, %fd18, %fd291;
	mul.f64 	%fd293, %fd208, %fd292;
	mul.f64 	%fd294, %fd206, %fd290;
	sub.f64 	%fd295, %fd34, %fd294;
	mul.f64 	%fd296, %fd208, %fd295;
	mul.f64 	%fd297, %fd207, %fd290;
	sub.f64 	%fd298, %fd191, %fd297;
	mul.f64 	%fd299, %fd208, %fd298;
	mul.f64 	%fd300, %fd296, %fd296;
	fma.rn.f64 	%fd301, %fd293, %fd293, %fd300;
	fma.rn.f64 	%fd302, %fd299, %fd299, %fd301;
	sqrt.rn.f64 	%fd303, %fd302;
	div.rn.f64 	%fd304, %fd293, %fd303;
	div.rn.f64 	%fd305, %fd296, %fd303;
	div.rn.f64 	%fd306, %fd299, %fd303;
	mul.f64 	%fd307, %fd34, %fd34;
	fma.rn.f64 	%fd308, %fd18, %fd18, %fd307;
	fma.rn.f64 	%fd309, %fd191, %fd191, %fd308;
	mul.f64 	%fd310, %fd290, %fd290;
	sub.f64 	%fd311, %fd309, %fd310;
	max.f64 	%fd312, %fd311, 0d0000000000000000;
	sqrt.rn.f64 	%fd313, %fd312;
	add.f64 	%fd314, %fd313, 0dBFF0000000000000;
	mul.f64 	%fd315, %fd208, %fd314;
	setp.lt.f64 	%p90, %fd304, 0d0000000000000000;
	selp.f64 	%fd316, 0d0000000000000000, %fd304, %p90;
	setp.lt.f64 	%p91, %fd268, %fd316;
	selp.f64 	%fd317, %fd316, %fd268, %p91;
	setp.lt.f64 	%p92, %fd305, 0d0000000000000000;
	selp.f64 	%fd318, 0d0000000000000000, %fd305, %p92;
	setp.lt.f64 	%p93, %fd270, %fd318;
	selp.f64 	%fd319, %fd318, %fd270, %p93;
	setp.lt.f64 	%p94, %fd306, 0d0000000000000000;
	selp.f64 	%fd320, 0d0000000000000000, %fd306, %p94;
	setp.lt.f64 	%p95, %fd272, %fd320;
	selp.f64 	%fd321, %fd320, %fd272, %p95;
	neg.f64 	%fd322, %fd277;
	min.f64 	%fd323, %fd304, 0d0000000000000000;
	setp.gt.f64 	%p96, %fd323, %fd322;
	selp.f64 	%fd324, %fd322, %fd323, %p96;
	abs.f64 	%fd325, %fd324;
	neg.f64 	%fd326, %fd282;
	min.f64 	%fd327, %fd305, 0d0000000000000000;
	setp.gt.f64 	%p97, %fd327, %fd326;
	selp.f64 	%fd328, %fd326, %fd327, %p97;
	abs.f64 	%fd329, %fd328;
	neg.f64 	%fd330, %fd287;
	min.f64 	%fd331, %fd306, 0d0000000000000000;
	setp.gt.f64 	%p98, %fd331, %fd330;
	selp.f64 	%fd332, %fd330, %fd331, %p98;
	abs.f64 	%fd333, %fd332;
	fma.rn.f64 	%fd334, %fd207, %fd204, %fd289;
	mul.f64 	%fd335, %fd205, %fd334;
	sub.f64 	%fd336, %fd18, %fd335;
	mul.f64 	%fd337, %fd208, %fd336;
	mul.f64 	%fd338, %fd206, %fd334;
	sub.f64 	%fd339, %fd34, %fd338;
	mul.f64 	%fd340, %fd208, %fd339;
	mul.f64 	%fd341, %fd207, %fd334;
	sub.f64 	%fd342, %fd204, %fd341;
	mul.f64 	%fd343, %fd208, %fd342;
	mul.f64 	%fd344, %fd340, %fd340;
	fma.rn.f64 	%fd345, %fd337, %fd337, %fd344;
	fma.rn.f64 	%fd346, %fd343, %fd343, %fd345;
	sqrt.rn.f64 	%fd347, %fd346;
	div.rn.f64 	%fd348, %fd337, %fd347;
	div.rn.f64 	%fd349, %fd340, %fd347;
	div.rn.f64 	%fd350, %fd343, %fd347;
	fma.rn.f64 	%fd351, %fd204, %fd204, %fd308;
	mul.f64 	%fd352, %fd334, %fd334;
	sub.f64 	%fd353, %fd351, %fd352;
	max.f64 	%fd354, %fd353, 0d0000000000000000;
	sqrt.rn.f64 	%fd355, %fd354;
	add.f64 	%fd356, %fd355, 0dBFF0000000000000;
	mul.f64 	%fd357, %fd208, %fd356;
	setp.lt.f64 	%p99, %fd348, 0d0000000000000000;
	selp.f64 	%fd358, 0d0000000000000000, %fd348, %p99;
	setp.lt.f64 	%p100, %fd317, %fd358;
	selp.f64 	%fd359, %fd358, %fd317, %p100;
	setp.lt.f64 	%p101, %fd349, 0d0000000000000000;
	selp.f64 	%fd360, 0d0000000000000000, %fd349, %p101;
	setp.lt.f64 	%p102, %fd319, %fd360;
	selp.f64 	%fd361, %fd360, %fd319, %p102;
	setp.lt.f64 	%p103, %fd350, 0d0000000000000000;
	selp.f64 	%fd362, 0d0000000000000000, %fd350, %p103;
	setp.lt.f64 	%p104, %fd321, %fd362;
	selp.f64 	%fd363, %fd362, %fd321, %p104;
	neg.f64 	%fd364, %fd325;
	min.f64 	%fd365, %fd348, 0d0000000000000000;
	setp.gt.f64 	%p105, %fd365, %fd364;
	selp.f64 	%fd366, %fd364, %fd365, %p105;
	abs.f64 	%fd367, %fd366;
	neg.f64 	%fd368, %fd329;
	min.f64 	%fd369, %fd349, 0d0000000000000000;
	setp.gt.f64 	%p106, %fd369, %fd368;
	selp.f64 	%fd370, %fd368, %fd369, %p106;
	abs.f64 	%fd371, %fd370;
	neg.f64 	%fd372, %fd333;
	min.f64 	%fd373, %fd350, 0d0000000000000000;
	setp.gt.f64 	%p107, %fd373, %fd372;
	selp.f64 	%fd374, %fd372, %fd373, %p107;
	abs.f64 	%fd375, %fd374;
	fma.rn.f64 	%fd376, %fd205, %fd19, %fd209;
	fma.rn.f64 	%fd377, %fd207, %fd191, %fd376;
	mul.f64 	%fd378, %fd205, %fd377;
	sub.f64 	%fd379, %fd19, %fd378;
	mul.f64 	%fd380, %fd208, %fd379;
	mul.f64 	%fd381, %fd206, %fd377;
	sub.f64 	%fd382, %fd33, %fd381;
	mul.f64 	%fd383, %fd208, %fd382;
	mul.f64 	%fd384, %fd207, %fd377;
	sub.f64 	%fd385, %fd191, %fd384;
	mul.f64 	%fd386, %fd208, %fd385;
	mul.f64 	%fd387, %fd383, %fd383;
	fma.rn.f64 	%fd388, %fd380, %fd380, %fd387;
	fma.rn.f64 	%fd389, %fd386, %fd386, %fd388;
	sqrt.rn.f64 	%fd390, %fd389;
	div.rn.f64 	%fd391, %fd380, %fd390;
	div.rn.f64 	%fd392, %fd383, %fd390;
	div.rn.f64 	%fd393, %fd386, %fd390;
	fma.rn.f64 	%fd394, %fd19, %fd19, %fd228;
	fma.rn.f64 	%fd395, %fd191, %fd191, %fd394;
	mul.f64 	%fd396, %fd377, %fd377;
	sub.f64 	%fd397, %fd395, %fd396;
	max.f64 	%fd398, %fd397, 0d0000000000000000;
	sqrt.rn.f64 	%fd399, %fd398;
	add.f64 	%fd400, %fd399, 0dBFF0000000000000;
	mul.f64 	%fd401, %fd208, %fd400;
	setp.lt.f64 	%p108, %fd391, 0d0000000000000000;
	selp.f64 	%fd402, 0d0000000000000000, %fd391, %p108;
	setp.lt.f64 	%p109, %fd359, %fd402;
	selp.f64 	%fd403, %fd402, %fd359, %p109;
	setp.lt.f64 	%p110, %fd392, 0d0000000000000000;
	selp.f64 	%fd404, 0d0000000000000000, %fd392, %p110;
	setp.lt.f64 	%p111, %fd361, %fd404;
	selp.f64 	%fd405, %fd404, %fd361, %p111;
	setp.lt.f64 	%p112, %fd393, 0d0000000000000000;
	selp.f64 	%fd406, 0d0000000000000000, %fd393, %p112;
	setp.lt.f64 	%p113, %fd363, %fd406;
	selp.f64 	%fd407, %fd406, %fd363, %p113;
	neg.f64 	%fd408, %fd367;
	min.f64 	%fd409, %fd391, 0d0000000000000000;
	setp.gt.f64 	%p114, %fd409, %fd408;
	selp.f64 	%fd410, %fd408, %fd409, %p114;
	abs.f64 	%fd411, %fd410;
	neg.f64 	%fd412, %fd371;
	min.f64 	%fd413, %fd392, 0d0000000000000000;
	setp.gt.f64 	%p115, %fd413, %fd412;
	selp.f64 	%fd414, %fd412, %fd413, %p115;
	abs.f64 	%fd415, %fd414;
	neg.f64 	%fd416, %fd375;
	min.f64 	%fd417, %fd393, 0d0000000000000000;
	setp.gt.f64 	%p116, %fd417, %fd416;
	selp.f64 	%fd418, %fd416, %fd417, %p116;
	abs.f64 	%fd419, %fd418;
	fma.rn.f64 	%fd420, %fd207, %fd204, %fd376;
	mul.f64 	%fd421, %fd205, %fd420;
	sub.f64 	%fd422, %fd19, %fd421;
	mul.f64 	%fd423, %fd208, %fd422;
	mul.f64 	%fd424, %fd206, %fd420;
	sub.f64 	%fd425, %fd33, %fd424;
	mul.f64 	%fd426, %fd208, %fd425;
	mul.f64 	%fd427, %fd207, %fd420;
	sub.f64 	%fd428, %fd204, %fd427;
	mul.f64 	%fd429, %fd208, %fd428;
	mul.f64 	%fd430, %fd426, %fd426;
	fma.rn.f64 	%fd431, %fd423, %fd423, %fd430;
	fma.rn.f64 	%fd432, %fd429, %fd429, %fd431;
	sqrt.rn.f64 	%fd433, %fd432;
	div.rn.f64 	%fd434, %fd423, %fd433;
	div.rn.f64 	%fd435, %fd426, %fd433;
	div.rn.f64 	%fd436, %fd429, %fd433;
	fma.rn.f64 	%fd437, %fd204, %fd204, %fd394;
	mul.f64 	%fd438, %fd420, %fd420;
	sub.f64 	%fd439, %fd437, %fd438;
	max.f64 	%fd440, %fd439, 0d0000000000000000;
	sqrt.rn.f64 	%fd441, %fd440;
	add.f64 	%fd442, %fd441, 0dBFF0000000000000;
	mul.f64 	%fd443, %fd208, %fd442;
	setp.lt.f64 	%p117, %fd434, 0d0000000000000000;
	selp.f64 	%fd444, 0d0000000000000000, %fd434, %p117;
	setp.lt.f64 	%p118, %fd403, %fd444;
	selp.f64 	%fd445, %fd444, %fd403, %p118;
	setp.lt.f64 	%p119, %fd435, 0d0000000000000000;
	selp.f64 	%fd446, 0d0000000000000000, %fd435, %p119;
	setp.lt.f64 	%p120, %fd405, %fd446;
	selp.f64 	%fd447, %fd446, %fd405, %p120;
	setp.lt.f64 	%p121, %fd436, 0d0000000000000000;
	selp.f64 	%fd448, 0d0000000000000000, %fd436, %p121;
	setp.lt.f64 	%p122, %fd407, %fd448;
	selp.f64 	%fd449, %fd448, %fd407, %p122;
	neg.f64 	%fd450, %fd411;
	min.f64 	%fd451, %fd434, 0d0000000000000000;
	setp.gt.f64 	%p123, %fd451, %fd450;
	selp.f64 	%fd452, %fd450, %fd451, %p123;
	abs.f64 	%fd453, %fd452;
	neg.f64 	%fd454, %fd415;
	min.f64 	%fd455, %fd435, 0d0000000000000000;
	setp.gt.f64 	%p124, %fd455, %fd454;
	selp.f64 	%fd456, %fd454, %fd455, %p124;
	abs.f64 	%fd457, %fd456;
	neg.f64 	%fd458, %fd419;
	min.f64 	%fd459, %fd436, 0d0000000000000000;
	setp.gt.f64 	%p125, %fd459, %fd458;
	selp.f64 	%fd460, %fd458, %fd459, %p125;
	abs.f64 	%fd461, %fd460;
	fma.rn.f64 	%fd462, %fd205, %fd19, %fd288;
	fma.rn.f64 	%fd463, %fd207, %fd191, %fd462;
	mul.f64 	%fd464, %fd205, %fd463;
	sub.f64 	%fd465, %fd19, %fd464;
	mul.f64 	%fd466, %fd208, %fd465;
	mul.f64 	%fd467, %fd206, %fd463;
	sub.f64 	%fd468, %fd34, %fd467;
	mul.f64 	%fd469, %fd208, %fd468;
	mul.f64 	%fd470, %fd207, %fd463;
	sub.f64 	%fd471, %fd191, %fd470;
	mul.f64 	%fd472, %fd208, %fd471;
	mul.f64 	%fd473, %fd469, %fd469;
	fma.rn.f64 	%fd474, %fd466, %fd466, %fd473;
	fma.rn.f64 	%fd475, %fd472, %fd472, %fd474;
	sqrt.rn.f64 	%fd476, %fd475;
	div.rn.f64 	%fd477, %fd466, %fd476;
	div.rn.f64 	%fd478, %fd469, %fd476;
	div.rn.f64 	%fd479, %fd472, %fd476;
	fma.rn.f64 	%fd480, %fd19, %fd19, %fd307;
	fma.rn.f64 	%fd481, %fd191, %fd191, %fd480;
	mul.f64 	%fd482, %fd463, %fd463;
	sub.f64 	%fd483, %fd481, %fd482;
	max.f64 	%fd484, %fd483, 0d0000000000000000;
	sqrt.rn.f64 	%fd485, %fd484;
	add.f64 	%fd486, %fd485, 0dBFF0000000000000;
	mul.f64 	%fd487, %fd208, %fd486;
	setp.lt.f64 	%p126, %fd477, 0d0000000000000000;
	selp.f64 	%fd488, 0d0000000000000000, %fd477, %p126;
	setp.lt.f64 	%p127, %fd445, %fd488;
	selp.f64 	%fd489, %fd488, %fd445, %p127;
	setp.lt.f64 	%p128, %fd478, 0d0000000000000000;
	selp.f64 	%fd490, 0d0000000000000000, %fd478, %p128;
	setp.lt.f64 	%p129, %fd447, %fd490;
	selp.f64 	%fd491, %fd490, %fd447, %p129;
	setp.lt.f64 	%p130, %fd479, 0d0000000000000000;
	selp.f64 	%fd492, 0d0000000000000000, %fd479, %p130;
	setp.lt.f64 	%p131, %fd449, %fd492;
	selp.f64 	%fd493, %fd492, %fd449, %p131;
	neg.f64 	%fd494, %fd453;
	min.f64 	%fd495, %fd477, 0d0000000000000000;
	setp.gt.f64 	%p132, %fd495, %fd494;
	selp.f64 	%fd496, %fd494, %fd495, %p132;
	abs.f64 	%fd497, %fd496;
	neg.f64 	%fd498, %fd457;
	min.f64 	%fd499, %fd478, 0d0000000000000000;
	setp.gt.f64 	%p133, %fd499, %fd498;
	selp.f64 	%fd500, %fd498, %fd499, %p133;
	abs.f64 	%fd501, %fd500;
	neg.f64 	%fd502, %fd461;
	min.f64 	%fd503, %fd479, 0d0000000000000000;
	setp.gt.f64 	%p134, %fd503, %fd502;
	selp.f64 	%fd504, %fd502, %fd503, %p134;
	abs.f64 	%fd505, %fd504;
	fma.rn.f64 	%fd506, %fd207, %fd204, %fd462;
	mul.f64 	%fd507, %fd205, %fd506;
	sub.f64 	%fd508, %fd19, %fd507;
	mul.f64 	%fd509, %fd208, %fd508;
	mul.f64 	%fd510, %fd206, %fd506;
	sub.f64 	%fd511, %fd34, %fd510;
	mul.f64 	%fd512, %fd208, %fd511;
	mul.f64 	%fd513, %fd207, %fd506;
	sub.f64 	%fd514, %fd204, %fd513;
	mul.f64 	%fd515, %fd208, %fd514;
	mul.f64 	%fd516, %fd512, %fd512;
	fma.rn.f64 	%fd517, %fd509, %fd509, %fd516;
	fma.rn.f64 	%fd518, %fd515, %fd515, %fd517;
	sqrt.rn.f64 	%fd519, %fd518;
	div.rn.f64 	%fd520, %fd509, %fd519;
	div.rn.f64 	%fd521, %fd512, %fd519;
	div.rn.f64 	%fd522, %fd515, %fd519;
	fma.rn.f64 	%fd523, %fd204, %fd204, %fd480;
	mul.f64 	%fd524, %fd506, %fd506;
	sub.f64 	%fd525, %fd523, %fd524;
	max.f64 	%fd526, %fd525, 0d0000000000000000;
	sqrt.rn.f64 	%fd527, %fd526;
	add.f64 	%fd528, %fd527, 0dBFF0000000000000;
	mul.f64 	%fd529, %fd208, %fd528;
	setp.lt.f64 	%p135, %fd520, 0d0000000000000000;
	selp.f64 	%fd530, 0d0000000000000000, %fd520, %p135;
	setp.lt.f64 	%p136, %fd489, %fd530;
	selp.f64 	%fd531, %fd530, %fd489, %p136;
	setp.lt.f64 	%p137, %fd521, 0d0000000000000000;
	selp.f64 	%fd532, 0d0000000000000000, %fd521, %p137;
	setp.lt.f64 	%p138, %fd491, %fd532;
	selp.f64 	%fd533, %fd532, %fd491, %p138;
	setp.lt.f64 	%p139, %fd522, 0d0000000000000000;
	selp.f64 	%fd534, 0d0000000000000000, %fd522, %p139;
	setp.lt.f64 	%p140, %fd493, %fd534;
	selp.f64 	%fd535, %fd534, %fd493, %p140;
	neg.f64 	%fd536, %fd497;
	min.f64 	%fd537, %fd520, 0d0000000000000000;
	setp.gt.f64 	%p141, %fd537, %fd536;
	selp.f64 	%fd538, %fd536, %fd537, %p141;
	abs.f64 	%fd539, %fd538;
	neg.f64 	%fd540, %fd501;
	min.f64 	%fd541, %fd521, 0d0000000000000000;
	setp.gt.f64 	%p142, %fd541, %fd540;
	selp.f64 	%fd542, %fd540, %fd541, %p142;
	abs.f64 	%fd543, %fd542;
	neg.f64 	%fd544, %fd505;
	min.f64 	%fd545, %fd522, 0d0000000000000000;
	setp.gt.f64 	%p143, %fd545, %fd544;
	selp.f64 	%fd546, %fd544, %fd545, %p143;
	abs.f64 	%fd547, %fd546;
	add.f64 	%fd548, %fd531, %fd539;
	add.f64 	%fd549, %fd533, %fd543;
	mul.f64 	%fd550, %fd548, %fd549;
	add.f64 	%fd551, %fd535, %fd547;
	mul.f64 	%fd552, %fd550, %fd551;
	mul.f64 	%fd553, %fd539, %fd543;
	mul.f64 	%fd554, %fd553, %fd547;
	fma.rn.f64 	%fd555, %fd554, %fd236, 0d0000000000000000;
	mul.f64 	%fd556, %fd553, %fd535;
	fma.rn.f64 	%fd557, %fd556, %fd266, %fd555;
	mul.f64 	%fd558, %fd539, %fd533;
	mul.f64 	%fd559, %fd558, %fd547;
	fma.rn.f64 	%fd560, %fd559, %fd315, %fd557;
	mul.f64 	%fd561, %fd558, %fd535;
	fma.rn.f64 	%fd562, %fd561, %fd357, %fd560;
	mul.f64 	%fd563, %fd531, %fd543;
	mul.f64 	%fd564, %fd563, %fd547;
	fma.rn.f64 	%fd565, %fd564, %fd401, %fd562;
	mul.f64 	%fd566, %fd563, %fd535;
	fma.rn.f64 	%fd567, %fd566, %fd443, %fd565;
	mul.f64 	%fd568, %fd531, %fd533;
	mul.f64 	%fd569, %fd568, %fd547;
	fma.rn.f64 	%fd570, %fd569, %fd487, %fd567;
	mul.f64 	%fd571, %fd568, %fd535;
	fma.rn.f64 	%fd572, %fd571, %fd529, %fd570;
	div.rn.f64 	%fd573, %fd572, %fd552;
	neg.f64 	%fd574, %fd531;
	mul.f64 	%fd575, %fd539, %fd574;
	sub.f64 	%fd576, %fd18, %fd19;
	mul.f64 	%fd577, %fd575, %fd576;
	div.rn.f64 	%fd578, %fd577, %fd548;
	mul.f64 	%fd579, %fd533, %fd543;
	sub.f64 	%fd580, %fd33, %fd34;
	mul.f64 	%fd581, %fd579, %fd580;
	div.rn.f64 	%fd582, %fd581, %fd549;
	sub.f64 	%fd583, %fd578, %fd582;
	mul.f64 	%fd584, %fd535, %fd547;
	sub.f64 	%fd585, %fd191, %fd204;
	mul.f64 	%fd586, %fd584, %fd585;
	div.rn.f64 	%fd587, %fd586, %fd551;
	sub.f64 	%fd588, %fd583, %fd587;
	add.f64 	%fd589, %fd573, %fd588;
	cvta.to.global.u64 	%rd64, %rd71;
	add.s64 	%rd65, %rd64, %rd56;
	ld.global.f64 	%fd590, [%rd65];
	mul.f64 	%fd591, %fd590, %fd589;
	cvta.to.global.u64 	%rd66, %rd68;
	add.s64 	%rd67, %rd66, %rd56;
	st.global.f64 	[%rd67], %fd591;
$L__BB0_23:
	ret;

}
	// .globl	_Z23surface_redistance_stepPdPKdS1_S1_S1_S1_S1_S1_S1_S1_S1_S1_S1_iiidddi
.visible .entry _Z23surface_redistance_stepPdPKdS1_S1_S1_S1_S1_S1_S1_S1_S1_S1_S1_iiidddi(
	.param .u64 .ptr .align 1 _Z23surface_redistance_stepPdPKdS1_S1_S1_S1_S1_S1_S1_S1_S1_S1_S1_iiidddi_param_0,
	.param .u64 .ptr .align 1 _Z23surface_redistance_stepPdPKdS1_S1_S1_S1_S1_S1_S1_S1_S1_S1_S1_iiidddi_param_1,
	.param .u64 .ptr .align 1 _Z23surface_redistance_stepPdPKdS1_S1_S1_S1_S1_S1_S1_S1_S1_S1_S1_iiidddi_param_2,
	.param .u64 .ptr .align 1 _Z23surface_redistance_stepPdPKdS1_S1_S1_S1_S1_S1_S1_S1_S1_S1_S1_iiidddi_param_3,
	.param .u64 .ptr .align 1 _Z23surface_redistance_stepPdPKdS1_S1_S1_S1_S1_S1_S1_S1_S1_S1_S1_iiidddi_param_4,
	.param .u64 .ptr .align 1 _Z23surface_redistance_stepPdPKdS1_S1_S1_S1_S1_S1_S1_S1_S1_S1_S1_iiidddi_param_5,
	.param .u64 .ptr .align 1 _Z23surface_redistance_stepPdPKdS1_S1_S1_S1_S1_S1_S1_S1_S1_S1_S1_iiidddi_param_6,
	.param .u64 .ptr .align 1 _Z23surface_redistance_stepPdPKdS1_S1_S1_S1_S1_S1_S1_S1_S1_S1_S1_iiidddi_param_7,
	.param .u64 .ptr .align 1 _Z23surface_redistance_stepPdPKdS1_S1_S1_S1_S1_S1_S1_S1_S1_S1_S1_iiidddi_param_8,
	.param .u64 .ptr .align 1 _Z23surface_redistance_stepPdPKdS1_S1_S1_S1_S1_S1_S1_S1_S1_S1_S1_iiidddi_param_9,
	.param .u64 .ptr .align 1 _Z23surface_redistance_stepPdPKdS1_S1_S1_S1_S1_S1_S1_S1_S1_S1_S1_iiidddi_param_10,
	.param .u64 .ptr .align 1 _Z23surface_redistance_stepPdPKdS1_S1_S1_S1_S1_S1_S1_S1_S1_S1_S1_iiidddi_param_11,
	.param .u64 .ptr .align 1 _Z23surface_redistance_stepPdPKdS1_S1_S1_S1_S1_S1_S1_S1_S1_S1_S1_iiidddi_param_12,
	.param .u32 _Z23surface_redistance_stepPdPKdS1_S1_S1_S1_S1_S1_S1_S1_S1_S1_S1_iiidddi_param_13,
	.param .u32 _Z23surface_redistance_stepPdPKdS1_S1_S1_S1_S1_S1_S1_S1_S1_S1_S1_iiidddi_param_14,
	.param .u32 _Z23surface_redistance_stepPdPKdS1_S1_S1_S1_S1_S1_S1_S1_S1_S1_S1_iiidddi_param_15,
	.param .f64 _Z23surface_redistance_stepPdPKdS1_S1_S1_S1_S1_S1_S1_S1_S1_S1_S1_iiidddi_param_16,
	.param .f64 _Z23surface_redistance_stepPdPKdS1_S1_S1_S1_S1_S1_S1_S1_S1_S1_S1_iiidddi_param_17,
	.param .f64 _Z23surface_redistance_stepPdPKdS1_S1_S1_S1_S1_S1_S1_S1_S1_S1_S1_iiidddi_param_18,
	.param .u32 _Z23surface_redistance_stepPdPKdS1_S1_S1_S1_S1_S1_S1_S1_S1_S1_S1_iiidddi_param_19
)
{
	.reg .pred 	%p<168>;
	.reg .b32 	%r<122>;
	.reg .b64 	%rd<81>;
	.reg .b64 	%fd<755>;

	ld.param.u32 	%r13, [_Z23surface_redistance_stepPdPKdS1_S1_S1_S1_S1_S1_S1_S1_S1_S1_S1_iiidddi_param_13];
	ld.param.u32 	%r16, [_Z23surface_redistance_stepPdPKdS1_S1_S1_S1_S1_S1_S1_S1_S1_S1_S1_iiidddi_param_14];
	ld.param.u32 	%r15, [_Z23surface_redistance_stepPdPKdS1_S1_S1_S1_S1_S1_S1_S1_S1_S1_S1_iiidddi_param_15];
	ld.param.f64 	%fd49, [_Z23surface_redistance_stepPdPKdS1_S1_S1_S1_S1_S1_S1_S1_S1_S1_S1_iiidddi_param_16];
	ld.param.f64 	%fd50, [_Z23surface_redistance_stepPdPKdS1_S1_S1_S1_S1_S1_S1_S1_S1_S1_S1_iiidddi_param_17];
	mov.u32 	%r17, %ctaid.x;
	mov.u32 	%r18, %ntid.x;
	mov.u32 	%r19, %tid.x;
	mad.lo.s32 	%r1, %r17, %r18, %r19;
	mov.u32 	%r20, %ctaid.y;
	mov.u32 	%r21, %ntid.y;
	mov.u32 	%r22, %tid.y;
	mad.lo.s32 	%r23, %r20, %r21, %r22;
	mov.u32 	%r24, %ctaid.z;
	mov.u32 	%r25, %ntid.z;
	mov.u32 	%r26, %tid.z;
	mad.lo.s32 	%r3, %r24, %r25, %r26;
	setp.ge.s32 	%p1, %r1, %r13;
	setp.ge.s32 	%p2, %r23, %r16;
	or.pred  	%p3, %p1, %p2;
	setp.ge.s32 	%p4, %r3, %r15;
	or.pred  	%p5, %p3, %p4;
	@%p5 bra 	$L__BB1_23;
	ld.param.u64 	%rd76, [_Z23surface_redistance_stepPdPKdS1_S1_S1_S1_S1_S1_S1_S1_S1_S1_S1_iiidddi_param_8];
	ld.param.u64 	%rd75, [_Z23surface_redistance_stepPdPKdS1_S1_S1_S1_S1_S1_S1_S1_S1_S1_S1_iiidddi_param_7];
	ld.param.u64 	%rd69, [_Z23surface_redistance_stepPdPKdS1_S1_S1_S1_S1_S1_S1_S1_S1_S1_S1_iiidddi_param_1];
	cvta.to.global.u64 	%rd1, %rd69;
	cvta.to.global.u64 	%rd15, %rd75;
	cvta.to.global.u64 	%rd16, %rd76;
	add.s32 	%r27, %r13, -1;
	cvt.rn.f64.s32 	%fd1, %r27;
	cvt.rn.f64.s32 	%fd52, %r1;
	max.f64 	%fd53, %fd52, 0d0000000000000000;
	setp.gt.f64 	%p6, %fd53, %fd1;
	selp.f64 	%fd54, %fd1, %fd53, %p6;
	cvt.rzi.s32.f64 	%r4, %fd54;
	add.s32 	%r28, %r16, -1;
	cvt.rn.f64.u32 	%fd55, %r28;
	cvt.rn.f64.u32 	%fd56, %r23;
	max.f64 	%fd57, %fd56, 0d0000000000000000;
	setp.gt.f64 	%p7, %fd57, %fd55;
	selp.f64 	%fd58, %fd55, %fd57, %p7;
	cvt.rzi.s32.f64 	%r5, %fd58;
	add.s32 	%r29, %r15, -1;
	cvt.rn.f64.u32 	%fd2, %r29;
	cvt.rn.f64.u32 	%fd59, %r3;
	max.f64 	%fd60, %fd59, 0d0000000000000000;
	setp.gt.f64 	%p8, %fd60, %fd2;
	selp.f64 	%fd61, %fd2, %fd60, %p8;
	cvt.rzi.s32.f64 	%r30, %fd61;
	mul.lo.s32 	%r31, %r30, %r16;
	add.s32 	%r32, %r31, %r5;
	mul.lo.s32 	%r6, %r32, %r13;
	add.s32 	%r7, %r6, %r4;
	add.s32 	%r33, %r23, 1;
	cvt.rn.f64.u32 	%fd62, %r33;
	max.f64 	%fd63, %fd62, 0d0000000000000000;
	setp.gt.f64 	%p9, %fd63, %fd55;
	selp.f64 	%fd64, %fd55, %fd63, %p9;
	cvt.rzi.s32.f64 	%r34, %fd64;
	add.s32 	%r35, %r31, %r34;
	mad.lo.s32 	%r36, %r35, %r13, %r4;
	add.s32 	%r37, %r23, 2;
	cvt.rn.f64.u32 	%fd65, %r37;
	max.f64 	%fd66, %fd65, 0d0000000000000000;
	setp.gt.f64 	%p10, %fd66, %fd55;
	selp.f64 	%fd67, %fd55, %fd66, %p10;
	cvt.rzi.s32.f64 	%r38, %fd67;
	add.s32 	%r39, %r31, %r38;
	mad.lo.s32 	%r40, %r39, %r13, %r4;
	add.s32 	%r41, %r23, -1;
	cvt.rn.f64.s32 	%fd68, %r41;
	max.f64 	%fd69, %fd68, 0d0000000000000000;
	setp.gt.f64 	%p11, %fd69, %fd55;
	selp.f64 	%fd70, %fd55, %fd69, %p11;
	cvt.rzi.s32.f64 	%r42, %fd70;
	add.s32 	%r43, %r31, %r42;
	mad.lo.s32 	%r44, %r43, %r13, %r4;
	add.s32 	%r45, %r23, -2;
	cvt.rn.f64.s32 	%fd71, %r45;
	max.f64 	%fd72, %fd71, 0d0000000000000000;
	setp.gt.f64 	%p12, %fd72, %fd55;
	selp.f64 	%fd73, %fd55, %fd72, %p12;
	cvt.rzi.s32.f64 	%r46, %fd73;
	add.s32 	%r47, %r31, %r46;
	mad.lo.s32 	%r48, %r47, %r13, %r4;
	mul.wide.s32 	%rd17, %r48, 8;
	add.s64 	%rd18, %rd1, %rd17;
	ld.global.f64 	%fd3, [%rd18];
	mul.wide.s32 	%rd19, %r44, 8;
	add.s64 	%rd20, %rd1, %rd19;
	ld.global.f64 	%fd4, [%rd20];
	mul.wide.s32 	%rd21, %r7, 8;
	add.s64 	%rd22, %rd1, %rd21;
	ld.global.f64 	%fd5, [%rd22];
	mul.wide.s32 	%rd23, %r36, 8;
	add.s64 	%rd24, %rd1, %rd23;
	ld.global.f64 	%fd6, [%rd24];
	mul.wide.s32 	%rd25, %r40, 8;
	add.s64 	%rd26, %rd1, %rd25;
	ld.global.f64 	%fd7, [%rd26];
	add.s64 	%rd27, %rd15, %rd21;
	ld.global.f64 	%fd8, [%rd27];
	add.s64 	%rd28, %rd16, %rd21;
	ld.global.f64 	%fd9, [%rd28];
	add.f64 	%fd10, %fd5, %fd5;
	{
	.reg .b32 %temp; 
	mov.b64 	{%temp, %r8}, %fd49;
	}
	mov.f64 	%fd74, 0d4000000000000000;
	{
	.reg .b32 %temp; 
	mov.b64 	{%temp, %r49}, %fd74;
	}
	and.b32  	%r10, %r49, 2146435072;
	setp.eq.s32 	%p13, %r10, 1062207488;
	abs.f64 	%fd11, %fd49;
	{ // callseq 3, 0
	.param .b64 param0;
	st.param.f64 	[param0], %fd11;
	.param .b64 retval0;
	call.uni (retval0), 
	__internal_accurate_pow, 
	(
	param0
	);
	ld.param.f64 	%fd75, [retval0];
	} // callseq 3
	setp.lt.s32 	%p14, %r8, 0;
	neg.f64 	%fd77, %fd75;
	selp.f64 	%fd78, %fd77, %fd75, %p13;
	selp.f64 	%fd750, %fd78, %fd75, %p14;
	setp.neu.f64 	%p15, %fd49, 0d0000000000000000;
	@%p15 bra 	$L__BB1_3;
	selp.b32 	%r50, %r8, 0, %p13;
	setp.lt.s32 	%p17, %r49, 0;
	or.b32  	%r51, %r50, 2146435072;
	selp.b32 	%r52, %r51, %r50, %p17;
	mov.b32 	%r53, 0;
	mov.b64 	%fd750, {%r53, %r52};
$L__BB1_3:
	add.f64 	%fd79, %fd49, 0d4000000000000000;
	{
	.reg .b32 %temp; 
	mov.b64 	{%temp, %r54}, %fd79;
	}
	and.b32  	%r55, %r54, 2146435072;
	setp.ne.s32 	%p18, %r55, 2146435072;
	@%p18 bra 	$L__BB1_8;
	setp.num.f64 	%p19, %fd49, %fd49;
	@%p19 bra 	$L__BB1_6;
	mov.f64 	%fd80, 0d4000000000000000;
	add.rn.f64 	%fd750, %fd49, %fd80;
	bra.uni 	$L__BB1_8;
$L__BB1_6:
	setp.neu.f64 	%p20, %fd11, 0d7FF0000000000000;
	@%p20 bra 	$L__BB1_8;
	setp.lt.s32 	%p23, %r49, 0;
	selp.b32 	%r57, 0, 2146435072, %p23;
	and.b32  	%r58, %r49, 2147483647;
	setp.ne.s32 	%p24, %r58, 1071644672;
	or.b32  	%r59, %r57, -2147483648;
	selp.b32 	%r60, %r59, %r57, %p24;
	selp.b32 	%r61, %r60, %r57, %p13;
	selp.b32 	%r62, %r61, %r57, %p14;
	mov.b32 	%r63, 0;
	mov.b64 	%fd750, {%r63, %r62};
$L__BB1_8:
	ld.param.u64 	%rd78, [_Z23surface_redistance_stepPdPKdS1_S1_S1_S1_S1_S1_S1_S1_S1_S1_S1_iiidddi_param_10];
	ld.param.u64 	%rd77, [_Z23surface_redistance_stepPdPKdS1_S1_S1_S1_S1_S1_S1_S1_S1_S1_S1_iiidddi_param_9];
	sub.f64 	%fd81, %fd4, %fd10;
	add.f64 	%fd82, %fd6, %fd81;
	add.f64 	%fd83, %fd6, %fd6;
	sub.f64 	%fd84, %fd5, %fd83;
	add.f64 	%fd85, %fd7, %fd84;
	abs.f64 	%fd86, %fd82;
	setp.eq.f64 	%p26, %fd49, 0d3FF0000000000000;
	selp.f64 	%fd87, 0d3FF0000000000000, %fd750, %p26;
	abs.f64 	%fd88, %fd85;
	setp.lt.f64 	%p27, %fd86, %fd88;
	selp.f64 	%fd89, %fd82, %fd85, %p27;
	mul.f64 	%fd90, %fd89, 0d3FE0000000000000;
	mul.f64 	%fd91, %fd82, %fd85;
	setp.lt.f64 	%p28, %fd91, 0d0000000000000000;
	selp.f64 	%fd92, 0d0000000000000000, %fd90, %p28;
	div.rn.f64 	%fd93, %fd92, %fd87;
	setp.eq.f64 	%p29, %fd8, %fd49;
	selp.f64 	%fd94, %fd6, 0d0000000000000000, %p29;
	sub.f64 	%fd95, %fd94, %fd5;
	div.rn.f64 	%fd96, %fd95, %fd8;
	mul.f64 	%fd97, %fd8, %fd93;
	sub.f64 	%fd18, %fd96, %fd97;
	add.f64 	%fd98, %fd4, %fd4;
	sub.f64 	%fd99, %fd5, %fd98;
	add.f64 	%fd100, %fd3, %fd99;
	mul.f64 	%fd101, %fd100, %fd82;
	setp.lt.f64 	%p30, %fd101, 0d0000000000000000;
	abs.f64 	%fd102, %fd100;
	setp.lt.f64 	%p31, %fd86, %fd102;
	selp.f64 	%fd103, %fd82, %fd100, %p31;
	mul.f64 	%fd104, %fd103, 0d3FE0000000000000;
	selp.f64 	%fd105, 0d0000000000000000, %fd104, %p30;
	div.rn.f64 	%fd106, %fd105, %fd87;
	setp.eq.f64 	%p32, %fd9, %fd49;
	selp.f64 	%fd107, %fd4, 0d0000000000000000, %p32;
	sub.f64 	%fd108, %fd5, %fd107;
	div.rn.f64 	%fd109, %fd108, %fd9;
	fma.rn.f64 	%fd19, %fd9, %fd106, %fd109;
	add.s32 	%r65, %r1, 1;
	cvt.rn.f64.s32 	%fd110, %r65;
	max.f64 	%fd111, %fd110, 0d0000000000000000;
	setp.gt.f64 	%p33, %fd111, %fd1;
	selp.f64 	%fd112, %fd1, %fd111, %p33;
	cvt.rzi.s32.f64 	%r66, %fd112;
	add.s32 	%r67, %r6, %r66;
	add.s32 	%r68, %r1, 2;
	cvt.rn.f64.s32 	%fd113, %r68;
	max.f64 	%fd114, %fd113, 0d0000000000000000;
	setp.gt.f64 	%p34, %fd114, %fd1;
	selp.f64 	%fd115, %fd1, %fd114, %p34;
	cvt.rzi.s32.f64 	%r69, %fd115;
	add.s32 	%r70, %r6, %r69;
	add.s32 	%r71, %r1, -1;
	cvt.rn.f64.s32 	%fd116, %r71;
	max.f64 	%fd117, %fd116, 0d0000000000000000;
	setp.gt.f64 	%p35, %fd117, %fd1;
	selp.f64 	%fd118, %fd1, %fd117, %p35;
	cvt.rzi.s32.f64 	%r72, %fd118;
	add.s32 	%r73, %r6, %r72;
	add.s32 	%r74, %r1, -2;
	cvt.rn.f64.s32 	%fd119, %r74;
	max.f64 	%fd120, %fd119, 0d0000000000000000;
	setp.gt.f64 	%p36, %fd120, %fd1;
	selp.f64 	%fd121, %fd1, %fd120, %p36;
	cvt.rzi.s32.f64 	%r75, %fd121;
	add.s32 	%r76, %r6, %r75;
	mul.wide.s32 	%rd29, %r76, 8;
	add.s64 	%rd30, %rd1, %rd29;
	ld.global.f64 	%fd20, [%rd30];
	mul.wide.s32 	%rd31, %r73, 8;
	add.s64 	%rd32, %rd1, %rd31;
	ld.global.f64 	%fd21, [%rd32];
	mul.wide.s32 	%rd33, %r67, 8;
	add.s64 	%rd34, %rd1, %rd33;
	ld.global.f64 	%fd22, [%rd34];
	mul.wide.s32 	%rd35, %r70, 8;
	add.s64 	%rd36, %rd1, %rd35;
	ld.global.f64 	%fd23, [%rd36];
	cvta.to.global.u64 	%rd37, %rd77;
	mul.wide.s32 	%rd38, %r7, 8;
	add.s64 	%rd39, %rd37, %rd38;
	ld.global.f64 	%fd24, [%rd39];
	cvta.to.global.u64 	%rd40, %rd78;
	add.s64 	%rd41, %rd40, %rd38;
	ld.global.f64 	%fd25, [%rd41];
	{
	.reg .b32 %temp; 
	mov.b64 	{%temp, %r11}, %fd50;
	}
	abs.f64 	%fd26, %fd50;
	{ // callseq 4, 0
	.param .b64 param0;
	st.param.f64 	[param0], %fd26;
	.param .b64 retval0;
	call.uni (retval0), 
	__internal_accurate_pow, 
	(
	param0
	);
	ld.param.f64 	%fd122, [retval0];
	} // callseq 4
	setp.lt.s32 	%p37, %r11, 0;
	neg.f64 	%fd124, %fd122;
	selp.f64 	%fd125, %fd124, %fd122, %p13;
	selp.f64 	%fd752, %fd125, %fd122, %p37;
	setp.neu.f64 	%p38, %fd50, 0d0000000000000000;
	@%p38 bra 	$L__BB1_10;
	selp.b32 	%r77, %r11, 0, %p13;
	setp.lt.s32 	%p40, %r49, 0;
	or.b32  	%r78, %r77, 2146435072;
	selp.b32 	%r79, %r78, %r77, %p40;
	mov.b32 	%r80, 0;
	mov.b64 	%fd752, {%r80, %r79};
$L__BB1_10:
	add.f64 	%fd126, %fd50, 0d4000000000000000;
	{
	.reg .b32 %temp; 
	mov.b64 	{%temp, %r81}, %fd126;
	}
	and.b32  	%r82, %r81, 2146435072;
	setp.ne.s32 	%p41, %r82, 2146435072;
	@%p41 bra 	$L__BB1_15;
	setp.num.f64 	%p42, %fd50, %fd50;
	@%p42 bra 	$L__BB1_13;
	mov.f64 	%fd127, 0d4000000000000000;
	add.rn.f64 	%fd752, %fd50, %fd127;
	bra.uni 	$L__BB1_15;
$L__BB1_13:
	setp.neu.f64 	%p43, %fd26, 0d7FF0000000000000;
	@%p43 bra 	$L__BB1_15;
	setp.lt.s32 	%p44, %r11, 0;
	setp.eq.s32 	%p45, %r10, 1062207488;
	setp.lt.s32 	%p46, %r49, 0;
	selp.b32 	%r84, 0, 2146435072, %p46;
	and.b32  	%r85, %r49, 2147483647;
	setp.ne.s32 	%p47, %r85, 1071644672;
	or.b32  	%r86, %r84, -2147483648;
	selp.b32 	%r87, %r86, %r84, %p47;
	selp.b32 	%r88, %r87, %r84, %p45;
	selp.b32 	%r89, %r88, %r84, %p44;
	mov.b32 	%r90, 0;
	mov.b64 	%fd752, {%r90, %r89};
$L__BB1_15:
	ld.param.f64 	%fd744, [_Z23surface_redistance_stepPdPKdS1_S1_S1_S1_S1_S1_S1_S1_S1_S1_S1_iiidddi_param_18];
	ld.param.u64 	%rd80, [_Z23surface_redistance_stepPdPKdS1_S1_S1_S1_S1_S1_S1_S1_S1_S1_S1_iiidddi_param_12];
	ld.param.u64 	%rd79, [_Z23surface_redistance_stepPdPKdS1_S1_S1_S1_S1_S1_S1_S1_S1_S1_S1_iiidddi_param_11];
	sub.f64 	%fd128, %fd21, %fd10;
	add.f64 	%fd129, %fd22, %fd128;
	add.f64 	%fd130, %fd22, %fd22;
	sub.f64 	%fd131, %fd5, %fd130;
	add.f64 	%fd132, %fd23, %fd131;
	abs.f64 	%fd133, %fd129;
	setp.eq.s32 	%p48, %r10, 1062207488;
	setp.eq.f64 	%p49, %fd50, 0d3FF0000000000000;
	selp.f64 	%fd134, 0d3FF0000000000000, %fd752, %p49;
	abs.f64 	%fd135, %fd132;
	setp.lt.f64 	%p50, %fd133, %fd135;
	selp.f64 	%fd136, %fd129, %fd132, %p50;
	mul.f64 	%fd137, %fd136, 0d3FE0000000000000;
	mul.f64 	%fd138, %fd129, %fd132;
	setp.lt.f64 	%p51, %fd138, 0d0000000000000000;
	selp.f64 	%fd139, 0d0000000000000000, %fd137, %p51;
	div.rn.f64 	%fd140, %fd139, %fd134;
	setp.eq.f64 	%p52, %fd24, %fd50;
	selp.f64 	%fd141, %fd22, 0d0000000000000000, %p52;
	sub.f64 	%fd142, %fd141, %fd5;
	div.rn.f64 	%fd143, %fd142, %fd24;
	mul.f64 	%fd144, %fd24, %fd140;
	sub.f64 	%fd33, %fd143, %fd144;
	add.f64 	%fd145, %fd21, %fd21;
	sub.f64 	%fd146, %fd5, %fd145;
	add.f64 	%fd147, %fd20, %fd146;
	mul.f64 	%fd148, %fd147, %fd129;
	setp.lt.f64 	%p53, %fd148, 0d0000000000000000;
	abs.f64 	%fd149, %fd147;
	setp.lt.f64 	%p54, %fd133, %fd149;
	selp.f64 	%fd150, %fd129, %fd147, %p54;
	mul.f64 	%fd151, %fd150, 0d3FE0000000000000;
	selp.f64 	%fd152, 0d0000000000000000, %fd151, %p53;
	div.rn.f64 	%fd153, %fd152, %fd134;
	setp.eq.f64 	%p55, %fd25, %fd50;
	selp.f64 	%fd154, %fd21, 0d0000000000000000, %p55;
	sub.f64 	%fd155, %fd5, %fd154;
	div.rn.f64 	%fd156, %fd155, %fd25;
	fma.rn.f64 	%fd34, %fd25, %fd153, %fd156;
	add.s32 	%r92, %r3, 1;
	cvt.rn.f64.u32 	%fd157, %r92;
	max.f64 	%fd158, %fd157, 0d0000000000000000;
	setp.gt.f64 	%p56, %fd158, %fd2;
	selp.f64 	%fd159, %fd2, %fd158, %p56;
	cvt.rzi.s32.f64 	%r93, %fd159;
	mad.lo.s32 	%r94, %r93, %r16, %r5;
	mad.lo.s32 	%r95, %r94, %r13, %r4;
	add.s32 	%r96, %r3, 2;
	cvt.rn.f64.u32 	%fd160, %r96;
	max.f64 	%fd161, %fd160, 0d0000000000000000;
	setp.gt.f64 	%p57, %fd161, %fd2;
	selp.f64 	%fd162, %fd2, %fd161, %p57;
	cvt.rzi.s32.f64 	%r97, %fd162;
	mad.lo.s32 	%r98, %r97, %r16, %r5;
	mad.lo.s32 	%r99, %r98, %r13, %r4;
	add.s32 	%r100, %r3, -1;
	cvt.rn.f64.s32 	%fd163, %r100;
	max.f64 	%fd164, %fd163, 0d0000000000000000;
	setp.gt.f64 	%p58, %fd164, %fd2;
	selp.f64 	%fd165, %fd2, %fd164, %p58;
	cvt.rzi.s32.f64 	%r101, %fd165;
	mad.lo.s32 	%r102, %r101, %r16, %r5;
	mad.lo.s32 	%r103, %r102, %r13, %r4;
	add.s32 	%r104, %r3, -2;
	cvt.rn.f64.s32 	%fd166, %r104;
	max.f64 	%fd167, %fd166, 0d0000000000000000;
	setp.gt.f64 	%p59, %fd167, %fd2;
	selp.f64 	%fd168, %fd2, %fd167, %p59;
	cvt.rzi.s32.f64 	%r105, %fd168;
	mad.lo.s32 	%r106, %r105, %r16, %r5;
	mad.lo.s32 	%r107, %r106, %r13, %r4;
	mul.wide.s32 	%rd42, %r107, 8;
	add.s64 	%rd43, %rd1, %rd42;
	ld.global.f64 	%fd35, [%rd43];
	mul.wide.s32 	%rd44, %r103, 8;
	add.s64 	%rd45, %rd1, %rd44;
	ld.global.f64 	%fd36, [%rd45];
	mul.wide.s32 	%rd46, %r95, 8;
	add.s64 	%rd47, %rd1, %rd46;
	ld.global.f64 	%fd37, [%rd47];
	mul.wide.s32 	%rd48, %r99, 8;
	add.s64 	%rd49, %rd1, %rd48;
	ld.global.f64 	%fd169, [%rd49];
	cvta.to.global.u64 	%rd50, %rd79;
	mul.wide.s32 	%rd51, %r7, 8;
	add.s64 	%rd52, %rd50, %rd51;
	ld.global.f64 	%fd38, [%rd52];
	cvta.to.global.u64 	%rd53, %rd80;
	add.s64 	%rd54, %rd53, %rd51;
	ld.global.f64 	%fd39, [%rd54];
	sub.f64 	%fd170, %fd36, %fd10;
	add.f64 	%fd40, %fd37, %fd170;
	add.f64 	%fd171, %fd37, %fd37;
	sub.f64 	%fd172, %fd5, %fd171;
	add.f64 	%fd41, %fd169, %fd172;
	{
	.reg .b32 %temp; 
	mov.b64 	{%temp, %r12}, %fd744;
	}
	abs.f64 	%fd42, %fd744;
	{ // callseq 5, 0
	.param .b64 param0;
	st.param.f64 	[param0], %fd42;
	.param .b64 retval0;
	call.uni (retval0), 
	__internal_accurate_pow, 
	(
	param0
	);
	ld.param.f64 	%fd173, [retval0];
	} // callseq 5
	setp.lt.s32 	%p60, %r12, 0;
	neg.f64 	%fd175, %fd173;
	selp.f64 	%fd176, %fd175, %fd173, %p48;
	selp.f64 	%fd754, %fd176, %fd173, %p60;
	setp.neu.f64 	%p61, %fd744, 0d0000000000000000;
	@%p61 bra 	$L__BB1_17;
	setp.eq.s32 	%p62, %r10, 1062207488;
	selp.b32 	%r108, %r12, 0, %p62;
	setp.lt.s32 	%p63, %r49, 0;
	or.b32  	%r109, %r108, 2146435072;
	selp.b32 	%r110, %r109, %r108, %p63;
	mov.b32 	%r111, 0;
	mov.b64 	%fd754, {%r111, %r110};
$L__BB1_17:
	ld.param.f64 	%fd745, [_Z23surface_redistance_stepPdPKdS1_S1_S1_S1_S1_S1_S1_S1_S1_S1_S1_iiidddi_param_18];
	add.f64 	%fd177, %fd745, 0d4000000000000000;
	{
	.reg .b32 %temp; 
	mov.b64 	{%temp, %r112}, %fd177;
	}
	and.b32  	%r113, %r112, 2146435072;
	setp.ne.s32 	%p64, %r113, 2146435072;
	@%p64 bra 	$L__BB1_22;
	ld.param.f64 	%fd746, [_Z23surface_redistance_stepPdPKdS1_S1_S1_S1_S1_S1_S1_S1_S1_S1_S1_iiidddi_param_18];
	setp.num.f64 	%p65, %fd746, %fd746;
	@%p65 bra 	$L__BB1_20;
	ld.param.f64 	%fd747, [_Z23surface_redistance_stepPdPKdS1_S1_S1_S1_S1_S1_S1_S1_S1_S1_S1_iiidddi_param_18];
	mov.f64 	%fd178, 0d4000000000000000;
	add.rn.f64 	%fd754, %fd747, %fd178;
	bra.uni 	$L__BB1_22;
$L__BB1_20:
	setp.neu.f64 	%p66, %fd42, 0d7FF0000000000000;
	@%p66 bra 	$L__BB1_22;
	setp.lt.s32 	%p67, %r12, 0;
	setp.eq.s32 	%p68, %r10, 1062207488;
	setp.lt.s32 	%p69, %r49, 0;
	selp.b32 	%r115, 0, 2146435072, %p69;
	and.b32  	%r116, %r49, 2147483647;
	setp.ne.s32 	%p70, %r116, 1071644672;
	or.b32  	%r117, %r115, -2147483648;
	selp.b32 	%r118, %r117, %r115, %p70;
	selp.b32 	%r119, %r118, %r115, %p68;
	selp.b32 	%r120, %r119, %r115, %p67;
	mov.b32 	%r121, 0;
	mov.b64 	%fd754, {%r121, %r120};
$L__BB1_22:
	ld.param.f64 	%fd748, [_Z23surface_redistance_stepPdPKdS1_S1_S1_S1_S1_S1_S1_S1_S1_S1_S1_iiidddi_param_18];
	ld.param.u64 	%rd74, [_Z23surface_redistance_stepPdPKdS1_S1_S1_S1_S1_S1_S1_S1_S1_S1_S1_iiidddi_param_6];
	ld.param.u64 	%rd73, [_Z23surface_redistance_stepPdPKdS1_S1_S1_S1_S1_S1_S1_S1_S1_S1_S1_iiidddi_param_5];
	ld.param.u64 	%rd72, [_Z23surface_redistance_stepPdPKdS1_S1_S1_S1_S1_S1_S1_S1_S1_S1_S1_iiidddi_param_4];
	ld.param.u64 	%rd71, [_Z23surface_redistance_stepPdPKdS1_S1_S1_S1_S1_S1_S1_S1_S1_S1_S1_iiidddi_param_3];
	ld.param.u64 	%rd70, [_Z23surface_redistance_stepPdPKdS1_S1_S1_S1_S1_S1_S1_S1_S1_S1_S1_iiidddi_param_2];
	ld.param.u64 	%rd68, [_Z23surface_redistance_stepPdPKdS1_S1_S1_S1_S1_S1_S1_S1_S1_S1_S1_iiidddi_param_0];
	abs.f64 	%fd179, %fd40;
	setp.eq.f64 	%p71, %fd748, 0d3FF0000000000000;
	selp.f64 	%fd180, 0d3FF0000000000000, %fd754, %p71;
	abs.f64 	%fd181, %fd41;
	setp.lt.f64 	%p72, %fd179, %fd181;
	selp.f64 	%fd182, %fd40, %fd41, %p72;
	mul.f64 	%fd183, %fd182, 0d3FE0000000000000;
	mul.f64 	%fd184, %fd40, %fd41;
	setp.lt.f64 	%p73, %fd184, 0d0000000000000000;
	selp.f64 	%fd185, 0d0000000000000000, %fd183, %p73;
	div.rn.f64 	%fd186, %fd185, %fd180;
	setp.eq.f64 	%p74, %fd38, %fd748;
	selp.f64 	%fd187, %fd37, 0d0000000000000000, %p74;
	sub.f64 	%fd188, %fd187, %fd5;
	div.rn.f64 	%fd189, %fd188, %fd38;
	mul.f64 	%fd190, %fd38, %fd186;
	sub.f64 	%fd191, %fd189, %fd190;
	add.f64 	%fd192, %fd36, %fd36;
	sub.f64 	%fd193, %fd5, %fd192;
	add.f64 	%fd194, %fd35, %fd193;
	mul.f64 	%fd195, %fd194, %fd40;
	setp.lt.f64 	%p75, %fd195, 0d0000000000000000;
	abs.f64 	%fd196, %fd194;
	setp.lt.f64 	%p76, %fd179, %fd196;
	selp.f64 	%fd197, %fd40, %fd194, %p76;
	mul.f64 	%fd198, %fd197, 0d3FE0000000000000;
	selp.f64 	%fd199, 0d0000000000000000, %fd198, %p75;
	div.rn.f64 	%fd200, %fd199, %fd180;
	setp.eq.f64 	%p77, %fd39, %fd748;
	selp.f64 	%fd201, %fd36, 0d0000000000000000, %p77;
	sub.f64 	%fd202, %fd5, %fd201;
	div.rn.f64 	%fd203, %fd202, %fd39;
	fma.rn.f64 	%fd204, %fd39, %fd200, %fd203;
	cvta.to.global.u64 	%rd55, %rd72;
	mul.wide.s32 	%rd56, %r7, 8;
	add.s64 	%rd57, %rd55, %rd56;
	ld.global.f64 	%fd205, [%rd57];
	cvta.to.global.u64 	%rd58, %rd73;
	add.s64 	%rd59, %rd58, %rd56;
	ld.global.f64 	%fd206, [%rd59];
	cvta.to.global.u64 	%rd60, %rd74;
	add.s64 	%rd61, %rd60, %rd56;
	ld.global.f64 	%fd207, [%rd61];
	cvta.to.global.u64 	%rd62, %rd70;
	add.s64 	%rd63, %rd62, %rd56;
	ld.global.f64 	%fd208, [%rd63];
	mul.f64 	%fd209, %fd206, %fd33;
	fma.rn.f64 	%fd210, %fd205, %fd18, %fd209;
	fma.rn.f64 	%fd211, %fd207, %fd191, %fd210;
	mul.f64 	%fd212, %fd205, %fd211;
	sub.f64 	%fd213, %fd18, %fd212;
	mul.f64 	%fd214, %fd208, %fd213;
	mul.f64 	%fd215, %fd206, %fd211;
	sub.f64 	%fd216, %fd33, %fd215;
	mul.f64 	%fd217, %fd208, %fd216;
	mul.f64 	%fd218, %fd207, %fd211;
	sub.f64 	%fd219, %fd191, %fd218;
	mul.f64 	%fd220, %fd208, %fd219;
	mul.f64 	%fd221, %fd217, %fd217;
	fma.rn.f64 	%fd222, %fd214, %fd214, %fd221;
	fma.rn.f64 	%fd223, %fd220, %fd220, %fd222;
	sqrt.rn.f64 	%fd224, %fd223;
	div.rn.f64 	%fd225, %fd214, %fd224;
	div.rn.f64 	%fd226, %fd217, %fd224;
	div.rn.f64 	%fd227, %fd220, %fd224;
	mul.f64 	%fd228, %fd33, %fd33;
	fma.rn.f64 	%fd229, %fd18, %fd18, %fd228;
	fma.rn.f64 	%fd230, %fd191, %fd191, %fd229;
	mul.f64 	%fd231, %fd211, %fd211;
	sub.f64 	%fd232, %fd230, %fd231;
	max.f64 	%fd233, %fd232, 0d0000000000000000;
	sqrt.rn.f64 	%fd234, %fd233;
	add.f64 	%fd235, %fd234, 0dBFF0000000000000;
	mul.f64 	%fd236, %fd208, %fd235;
	setp.lt.f64 	%p78, %fd225, 0d0000000000000000;
	selp.f64 	%fd237, 0d0000000000000000, %fd225, %p78;
	setp.lt.f64 	%p79, %fd226, 0d0000000000000000;
	selp.f64 	%fd238, 0d0000000000000000, %fd226, %p79;
	setp.lt.f64 	%p80, %fd227, 0d0000000000000000;
	selp.f64 	%fd239, 0d0000000000000000, %fd227, %p80;
	abs.f64 	%fd240, %fd225;
	abs.f64 	%fd241, %fd226;
	abs.f64 	%fd242, %fd227;
	fma.rn.f64 	%fd243, %fd207, %fd204, %fd210;
	mul.f64 	%fd244, %fd205, %fd243;
	sub.f64 	%fd245, %fd18, %fd244;
	mul.f64 	%fd246, %fd208, %fd245;
	mul.f64 	%fd247, %fd206, %fd243;
	sub.f64 	%fd248, %fd33, %fd247;
	mul.f64 	%fd249, %fd208, %fd248;
	mul.f64 	%fd250, %fd207, %fd243;
	sub.f64 	%fd251, %fd204, %fd250;
	mul.f64 	%fd252, %fd208, %fd251;
	mul.f64 	%fd253, %fd249, %fd249;
	fma.rn.f64 	%fd254, %fd246, %fd246, %fd253;
	fma.rn.f64 	%fd255, %fd252, %fd252, %fd254;
	sqrt.rn.f64 	%fd256, %fd255;
	div.rn.f64 	%fd257, %fd246, %fd256;
	div.rn.f64 	%fd258, %fd249, %fd256;
	div.rn.f64 	%fd259, %fd252, %fd256;
	fma.rn.f64 	%fd260, %fd204, %fd204, %fd229;
	mul.f64 	%fd261, %fd243, %fd243;
	sub.f64 	%fd262, %fd260, %fd261;
	max.f64 	%fd263, %fd262, 0d0000000000000000;
	sqrt.rn.f64 	%fd264, %fd263;
	add.f64 	%fd265, %fd264, 0dBFF0000000000000;
	mul.f64 	%fd266, %fd208, %fd265;
	setp.lt.f64 	%p81, %fd257, 0d0000000000000000;
	selp.f64 	%fd267, 0d0000000000000000, %fd257, %p81;
	setp.lt.f64 	%p82, %fd237, %fd267;
	selp.f64 	%fd268, %fd267, %fd237, %p82;
	setp.lt.f64 	%p83, %fd258, 0d0000000000000000;
	selp.f64 	%fd269, 0d0000000000000000, %fd258, %p83;
	setp.lt.f64 	%p84, %fd238, %fd269;
	selp.f64 	%fd270, %fd269, %fd238, %p84;
	setp.lt.f64 	%p85, %fd259, 0d0000000000000000;
	selp.f64 	%fd271, 0d0000000000000000, %fd259, %p85;
	setp.lt.f64 	%p86, %fd239, %fd271;
	selp.f64 	%fd272, %fd271, %fd239, %p86;
	neg.f64 	%fd273, %fd240;
	selp.f64 	%fd274, %fd273, 0d8000000000000000, %p78;
	min.f64 	%fd275, %fd257, 0d0000000000000000;
	setp.gt.f64 	%p87, %fd275, %fd274;
	selp.f64 	%fd276, %fd274, %fd275, %p87;
	abs.f64 	%fd277, %fd276;
	neg.f64 	%fd278, %fd241;
	selp.f64 	%fd279, %fd278, 0d8000000000000000, %p79;
	min.f64 	%fd280, %fd258, 0d0000000000000000;
	setp.gt.f64 	%p88, %fd280, %fd279;
	selp.f64 	%fd281, %fd279, %fd280, %p88;
	abs.f64 	%fd282, %fd281;
	neg.f64 	%fd283, %fd242;
	selp.f64 	%fd284, %fd283, 0d8000000000000000, %p80;
	min.f64 	%fd285, %fd259, 0d0000000000000000;
	setp.gt.f64 	%p89, %fd285, %fd284;
	selp.f64 	%fd286, %fd284, %fd285, %p89;
	abs.f64 	%fd287, %fd286;
	mul.f64 	%fd288, %fd206, %fd34;
	fma.rn.f64 	%fd289, %fd205, %fd18, %fd288;
	fma.rn.f64 	%fd290, %fd207, %fd191, %fd289;
	mul.f64 	%fd291, %fd205, %fd290;
	sub.f64 	%fd292, %fd18, %fd291;
	mul.f64 	%fd293, %fd208, %fd292;
	mul.f64 	%fd294, %fd206, %fd290;
	sub.f64 	%fd295, %fd34, %fd294;
	mul.f64 	%fd296, %fd208, %fd295;
	mul.f64 	%fd297, %fd207, %fd290;
	sub.f64 	%fd298, %fd191, %fd297;
	mul.f64 	%fd299, %fd208, %fd298;
	mul.f64 	%fd300, %fd296, %fd296;
	fma.rn.f64 	%fd301, %fd293, %fd293, %fd300;
	fma.rn.f64 	%fd302, %fd299, %fd299, %fd301;
	sqrt.rn.f64 	%fd303, %fd302;
	div.rn.f64 	%fd304, %fd293, %fd303;
	div.rn.f64 	%fd305, %fd296, %fd303;
	div.rn.f64 	%fd306, %fd299, %fd303;
	mul.f64 	%fd307, %fd34, %fd34;
	fma.rn.f64 	%fd308, %fd18, %fd18, %fd307;
	fma.rn.f64 	%fd309, %fd191, %fd191, %fd308;
	mul.f64 	%fd310, %fd290, %fd290;
	sub.f64 	%fd311, %fd309, %fd310;
	max.f64 	%fd312, %fd311, 0d0000000000000000;
	sqrt.rn.f64 	%fd313, %fd312;
	add.f64 	%fd314, %fd313, 0dBFF0000000000000;
	mul.f64 	%fd315, %fd208, %fd314;
	setp.lt.f64 	%p90, %fd304, 0d0000000000000000;
	selp.f64 	%fd316, 0d0000000000000000, %fd304, %p90;
	setp.lt.f64 	%p91, %fd268, %fd316;
	selp.f64 	%fd317, %fd316, %fd268, %p91;
	setp.lt.f64 	%p92, %fd305, 0d0000000000000000;
	selp.f64 	%fd318, 0d0000000000000000, %fd305, %p92;
	setp.lt.f64 	%p93, %fd270, %fd318;
	selp.f64 	%fd319, %fd318, %fd270, %p93;
	setp.lt.f64 	%p94, %fd306, 0d0000000000000000;
	selp.f64 	%fd320, 0d0000000000000000, %fd306, %p94;
	setp.lt.f64 	%p95, %fd272, %fd320;
	selp.f64 	%fd321, %fd320, %fd272, %p95;
	neg.f64 	%fd322, %fd277;
	min.f64 	%fd323, %fd304, 0d0000000000000000;
	setp.gt.f64 	%p96, %fd323, %fd322;
	selp.f64 	%fd324, %fd322, %fd323, %p96;
	abs.f64 	%fd325, %fd324;
	neg.f64 	%fd326, %fd282;
	min.f64 	%fd327, %fd305, 0d0000000000000000;
	setp.gt.f64 	%p97, %fd327, %fd326;
	selp.f64 	%fd328, %fd326, %fd327, %p97;
	abs.f64 	%fd329, %fd328;
	neg.f64 	%fd330, %fd287;
	min.f64 	%fd331, %fd306, 0d0000000000000000;
	setp.gt.f64 	%p98, %fd331, %fd330;
	selp.f64 	%fd332, %fd330, %fd331, %p98;
	abs.f64 	%fd333, %fd332;
	fma.rn.f64 	%fd334, %fd207, %fd204, %fd289;
	mul.f64 	%fd335, %fd205, %fd334;
	sub.f64 	%fd336, %fd18, %fd335;
	mul.f64 	%fd337, %fd208, %fd336;
	mul.f64 	%fd338, %fd206, %fd334;
	sub.f64 	%fd339, %fd34, %fd338;
	mul.f64 	%fd340, %fd208, %fd339;
	mul.f64 	%fd341, %fd207, %fd334;
	sub.f64 	%fd342, %fd204, %fd341;
	mul.f64 	%fd343, %fd208, %fd342;
	mul.f64 	%fd344, %fd340, %fd340;
	fma.rn.f64 	%fd345, %fd337, %fd337, %fd344;
	fma.rn.f64 	%fd346, %fd343, %fd343, %fd345;
	sqrt.rn.f64 	%fd347, %fd346;
	div.rn.f64 	%fd348, %fd337, %fd347;
	div.rn.f64 	%fd349, %fd340, %fd347;
	div.rn.f64 	%fd350, %fd343, %fd347;
	fma.rn.f64 	%fd351, %fd204, %fd204, %fd308;
	mul.f64 	%fd352, %fd334, %fd334;
	sub.f64 	%fd353, %fd351, %fd352;
	max.f64 	%fd354, %fd353, 0d0000000000000000;
	sqrt.rn.f64 	%fd355, %fd354;
	add.f64 	%fd356, %fd355, 0dBFF0000000000000;
	mul.f64 	%fd357, %fd208, %fd356;
	setp.lt.f64 	%p99, %fd348, 0d0000000000000000;
	selp.f64 	%fd358, 0d0000000000000000, %fd348, %p99;
	setp.lt.f64 	%p100, %fd317, %fd358;
	selp.f64 	%fd359, %fd358, %fd317, %p100;
	setp.lt.f64 	%p101, %fd349, 0d0000000000000000;
	selp.f64 	%fd360, 0d0000000000000000, %fd349, %p101;
	setp.lt.f64 	%p102, %fd319, %fd360;
	selp.f64 	%fd361, %fd360, %fd319, %p102;
	setp.lt.f64 	%p103, %fd350, 0d0000000000000000;
	selp.f64 	%fd362, 0d0000000000000000, %fd350, %p103;
	setp.lt.f64 	%p104, %fd321, %fd362;
	selp.f64 	%fd363, %fd362, %fd321, %p104;
	neg.f64 	%fd364, %fd325;
	min.f64 	%fd365, %fd348, 0d0000000000000000;
	setp.gt.f64 	%p105, %fd365, %fd364;
	selp.f64 	%fd366, %fd364, %fd365, %p105;
	abs.f64 	%fd367, %fd366;
	neg.f64 	%fd368, %fd329;
	min.f64 	%fd369, %fd349, 0d0000000000000000;
	setp.gt.f64 	%p106, %fd369, %fd368;
	selp.f64 	%fd370, %fd368, %fd369, %p106;
	abs.f64 	%fd371, %fd370;
	neg.f64 	%fd372, %fd333;
	min.f64 	%fd373, %fd350, 0d0000000000000000;
	setp.gt.f64 	%p107, %fd373, %fd372;
	selp.f64 	%fd374, %fd372, %fd373, %p107;
	abs.f64 	%fd375, %fd374;
	fma.rn.f64 	%fd376, %fd205, %fd19, %fd209;
	fma.rn.f64 	%fd377, %fd207, %fd191, %fd376;
	mul.f64 	%fd378, %fd205, %fd377;
	sub.f64 	%fd379, %fd19, %fd378;
	mul.f64 	%fd380, %fd208, %fd379;
	mul.f64 	%fd381, %fd206, %fd377;
	sub.f64 	%fd382, %fd33, %fd381;
	mul.f64 	%fd383, %fd208, %fd382;
	mul.f64 	%fd384, %fd207, %fd377;
	sub.f64 	%fd385, %fd191, %fd384;
	mul.f64 	%fd386, %fd208, %fd385;
	mul.f64 	%fd387, %fd383, %fd383;
	fma.rn.f64 	%fd388, %fd380, %fd380, %fd387;
	fma.rn.f64 	%fd389, %fd386, %fd386, %fd388;
	sqrt.rn.f64 	%fd390, %fd389;
	div.rn.f64 	%fd391, %fd380, %fd390;
	div.rn.f64 	%fd392, %fd383, %fd390;
	div.rn.f64 	%fd393, %fd386, %fd390;
	fma.rn.f64 	%fd394, %fd19, %fd19, %fd228;
	fma.rn.f64 	%fd395, %fd191, %fd191, %fd394;
	mul.f64 	%fd396, %fd377, %fd377;
	sub.f64 	%fd397, %fd395, %fd396;
	max.f64 	%fd398, %fd397, 0d0000000000000000;
	sqrt.rn.f64 	%fd399, %fd398;
	add.f64 	%fd400, %fd399, 0dBFF0000000000000;
	mul.f64 	%fd401, %fd208, %fd400;
	setp.lt.f64 	%p108, %fd391, 0d0000000000000000;
	selp.f64 	%fd402, 0d0000000000000000, %fd391, %p108;
	setp.lt.f64 	%p109, %fd359, %fd402;
	selp.f64 	%fd403, %fd402, %fd359, %p109;
	setp.lt.f64 	%p110, %fd392, 0d0000000000000000;
	selp.f64 	%fd404, 0d0000000000000000, %fd392, %p110;
	setp.lt.f64 	%p111, %fd361, %fd404;
	selp.f64 	%fd405, %fd404, %fd361, %p111;
	setp.lt.f64 	%p112, %fd393, 0d0000000000000000;
	selp.f64 	%fd406, 0d0000000000000000, %fd393, %p112;
	setp.lt.f64 	%p113, %fd363, %fd406;
	selp.f64 	%fd407, %fd406, %fd363, %p113;
	neg.f64 	%fd408, %fd367;
	min.f64 	%fd409, %fd391, 0d0000000000000000;
	setp.gt.f64 	%p114, %fd409, %fd408;
	selp.f64 	%fd410, %fd408, %fd409, %p114;
	abs.f64 	%fd411, %fd410;
	neg.f64 	%fd412, %fd371;
	min.f64 	%fd413, %fd392, 0d0000000000000000;
	setp.gt.f64 	%p115, %fd413, %fd412;
	selp.f64 	%fd414, %fd412, %fd413, %p115;
	abs.f64 	%fd415, %fd414;
	neg.f64 	%fd416, %fd375;
	min.f64 	%fd417, %fd393, 0d0000000000000000;
	setp.gt.f64 	%p116, %fd417, %fd416;
	selp.f64 	%fd418, %fd416, %fd417, %p116;
	abs.f64 	%fd419, %fd418;
	fma.rn.f64 	%fd420, %fd207, %fd204, %fd376;
	mul.f64 	%fd421, %fd205, %fd420;
	sub.f64 	%fd422, %fd19, %fd421;
	mul.f64 	%fd423, %fd208, %fd422;
	mul.f64 	%fd424, %fd206, %fd420;
	sub.f64 	%fd425, %fd33, %fd424;
	mul.f64 	%fd426, %fd208, %fd425;
	mul.f64 	%fd427, %fd207, %fd420;
	sub.f64 	%fd428, %fd204, %fd427;
	mul.f64 	%fd429, %fd208, %fd428;
	mul.f64 	%fd430, %fd426, %fd426;
	fma.rn.f64 	%fd431, %fd423, %fd423, %fd430;
	fma.rn.f64 	%fd432, %fd429, %fd429, %fd431;
	sqrt.rn.f64 	%fd433, %fd432;
	div.rn.f64 	%fd434, %fd423, %fd433;
	div.rn.f64 	%fd435, %fd426, %fd433;
	div.rn.f64 	%fd436, %fd429, %fd433;
	fma.rn.f64 	%fd437, %fd204, %fd204, %fd394;
	mul.f64 	%fd438, %fd420, %fd420;
	sub.f64 	%fd439, %fd437, %fd438;
	max.f64 	%fd440, %fd439, 0d0000000000000000;
	sqrt.rn.f64 	%fd441, %fd440;
	add.f64 	%fd442, %fd441, 0dBFF0000000000000;
	mul.f64 	%fd443, %fd208, %fd442;
	setp.lt.f64 	%p117, %fd434, 0d0000000000000000;
	selp.f64 	%fd444, 0d0000000000000000, %fd434, %p117;
	setp.lt.f64 	%p118, %fd403, %fd444;
	selp.f64 	%fd445, %fd444, %fd403, %p118;
	setp.lt.f64 	%p119, %fd435, 0d0000000000000000;
	selp.f64 	%fd446, 0d0000000000000000, %fd435, %p119;
	setp.lt.f64 	%p120, %fd405, %fd446;
	selp.f64 	%fd447, %fd446, %fd405, %p120;
	setp.lt.f64 	%p121, %fd436, 0d0000000000000000;
	selp.f64 	%fd448, 0d0000000000000000, %fd436, %p121;
	setp.lt.f64 	%p122, %fd407, %fd448;
	selp.f64 	%fd449, %fd448, %fd407, %p122;
	neg.f64 	%fd450, %fd411;
	min.f64 	%fd451, %fd434, 0d0000000000000000;
	setp.gt.f64 	%p123, %fd451, %fd450;
	selp.f64 	%fd452, %fd450, %fd451, %p123;
	abs.f64 	%fd453, %fd452;
	neg.f64 	%fd454, %fd415;
	min.f64 	%fd455, %fd435, 0d0000000000000000;
	setp.gt.f64 	%p124, %fd455, %fd454;
	selp.f64 	%fd456, %fd454, %fd455, %p124;
	abs.f64 	%fd457, %fd456;
	neg.f64 	%fd458, %fd419;
	min.f64 	%fd459, %fd436, 0d0000000000000000;
	setp.gt.f64 	%p125, %fd459, %fd458;
	selp.f64 	%fd460, %fd458, %fd459, %p125;
	abs.f64 	%fd461, %fd460;
	fma.rn.f64 	%fd462, %fd205, %fd19, %fd288;
	fma.rn.f64 	%fd463, %fd207, %fd191, %fd462;
	mul.f64 	%fd464, %fd205, %fd463;
	sub.f64 	%fd465, %fd19, %fd464;
	mul.f64 	%fd466, %fd208, %fd465;
	mul.f64 	%fd467, %fd206, %fd463;
	sub.f64 	%fd468, %fd34, %fd467;
	mul.f64 	%fd469, %fd208, %fd468;
	mul.f64 	%fd470, %fd207, %fd463;
	sub.f64 	%fd471, %fd191, %fd470;
	mul.f64 	%fd472, %fd208, %fd471;
	mul.f64 	%fd473, %fd469, %fd469;
	fma.rn.f64 	%fd474, %fd466, %fd466, %fd473;
	fma.rn.f64 	%fd475, %fd472, %fd472, %fd474;
	sqrt.rn.f64 	%fd476, %fd475;
	div.rn.f64 	%fd477, %fd466, %fd476;
	div.rn.f64 	%fd478, %fd469, %fd476;
	div.rn.f64 	%fd479, %fd472, %fd476;
	fma.rn.f64 	%fd480, %fd19, %fd19, %fd307;
	fma.rn.f64 	%fd481, %fd191, %fd191, %fd480;
	mul.f64 	%fd482, %fd463, %fd463;
	sub.f64 	%fd483, %fd481, %fd482;
	max.f64 	%fd484, %fd483, 0d0000000000000000;
	sqrt.rn.f64 	%fd485, %fd484;
	add.f64 	%fd486, %fd485, 0dBFF0000000000000;
	mul.f64 	%fd487, %fd208, %fd486;
	setp.lt.f64 	%p126, %fd477, 0d0000000000000000;
	selp.f64 	%fd488, 0d0000000000000000, %fd477, %p126;
	setp.lt.f64 	%p127, %fd445, %fd488;
	selp.f64 	%fd489, %fd488, %fd445, %p127;
	setp.lt.f64 	%p128, %fd478, 0d0000000000000000;
	selp.f64 	%fd490, 0d0000000000000000, %fd478, %p128;
	setp.lt.f64 	%p129, %fd447, %fd490;
	selp.f64 	%fd491, %fd490, %fd447, %p129;
	setp.lt.f64 	%p130, %fd479, 0d0000000000000000;
	selp.f64 	%fd492, 0d0000000000000000, %fd479, %p130;
	setp.lt.f64 	%p131, %fd449, %fd492;
	selp.f64 	%fd493, %fd492, %fd449, %p131;
	neg.f64 	%fd494, %fd453;
	min.f64 	%fd495, %fd477, 0d0000000000000000;
	setp.gt.f64 	%p132, %fd495, %fd494;
	selp.f64 	%fd496, %fd494, %fd495, %p132;
	abs.f64 	%fd497, %fd496;
	neg.f64 	%fd498, %fd457;
	min.f64 	%fd499, %fd478, 0d0000000000000000;
	setp.gt.f64 	%p133, %fd499, %fd498;
	selp.f64 	%fd500, %fd498, %fd499, %p133;
	abs.f64 	%fd501, %fd500;
	neg.f64 	%fd502, %fd461;
	min.f64 	%fd503, %fd479, 0d0000000000000000;
	setp.gt.f64 	%p134, %fd503, %fd502;
	selp.f64 	%fd504, %fd502, %fd503, %p134;
	abs.f64 	%fd505, %fd504;
	fma.rn.f64 	%fd506, %fd207, %fd204, %fd462;
	mul.f64 	%fd507, %fd205, %fd506;
	sub.f64 	%fd508, %fd19, %fd507;
	mul.f64 	%fd509, %fd208, %fd508;
	mul.f64 	%fd510, %fd206, %fd506;
	sub.f64 	%fd511, %fd34, %fd510;
	mul.f64 	%fd512, %fd208, %fd511;
	mul.f64 	%fd513, %fd207, %fd506;
	sub.f64 	%fd514, %fd204, %fd513;
	mul.f64 	%fd515, %fd208, %fd514;
	mul.f64 	%fd516, %fd512, %fd512;
	fma.rn.f64 	%fd517, %fd509, %fd509, %fd516;
	fma.rn.f64 	%fd518, %fd515, %fd515, %fd517;
	sqrt.rn.f64 	%fd519, %fd518;
	div.rn.f64 	%fd520, %fd509, %fd519;
	div.rn.f64 	%fd521, %fd512, %fd519;
	div.rn.f64 	%fd522, %fd515, %fd519;
	fma.rn.f64 	%fd523, %fd204, %fd204, %fd480;
	mul.f64 	%fd524, %fd506, %fd506;
	sub.f64 	%fd525, %fd523, %fd524;
	max.f64 	%fd526, %fd525, 0d0000000000000000;
	sqrt.rn.f64 	%fd527, %fd526;
	add.f64 	%fd528, %fd527, 0dBFF0000000000000;
	mul.f64 	%fd529, %fd208, %fd528;
	setp.lt.f64 	%p135, %fd520, 0d0000000000000000;
	selp.f64 	%fd530, 0d0000000000000000, %fd520, %p135;
	setp.lt.f64 	%p136, %fd489, %fd530;
	selp.f64 	%fd531, %fd530, %fd489, %p136;
	setp.lt.f64 	%p137, %fd521, 0d0000000000000000;
	selp.f64 	%fd532, 0d0000000000000000, %fd521, %p137;
	setp.lt.f64 	%p138, %fd491, %fd532;
	selp.f64 	%fd533, %fd532, %fd491, %p138;
	setp.lt.f64 	%p139, %fd522, 0d0000000000000000;
	selp.f64 	%fd534, 0d0000000000000000, %fd522, %p139;
	setp.lt.f64 	%p140, %fd493, %fd534;
	selp.f64 	%fd535, %fd534, %fd493, %p140;
	neg.f64 	%fd536, %fd497;
	min.f64 	%fd537, %fd520, 0d0000000000000000;
	setp.gt.f64 	%p141, %fd537, %fd536;
	selp.f64 	%fd538, %fd536, %fd537, %p141;
	abs.f64 	%fd539, %fd538;
	neg.f64 	%fd540, %fd501;
	min.f64 	%fd541, %fd521, 0d0000000000000000;
	setp.gt.f64 	%p142, %fd541, %fd540;
	selp.f64 	%fd542, %fd540, %fd541, %p142;
	abs.f64 	%fd543, %fd542;
	neg.f64 	%fd544, %fd505;
	min.f64 	%fd545, %fd522, 0d0000000000000000;
	setp.gt.f64 	%p143, %fd545, %fd544;
	selp.f64 	%fd546, %fd544, %fd545, %p143;
	abs.f64 	%fd547, %fd546;
	add.f64 	%fd548, %fd531, %fd539;
	add.f64 	%fd549, %fd533, %fd543;
	mul.f64 	%fd550, %fd548, %fd549;
	add.f64 	%fd551, %fd535, %fd547;
	mul.f64 	%fd552, %fd550, %fd551;
	mul.f64 	%fd553, %fd539, %fd543;
	mul.f64 	%fd554, %fd553, %fd547;
	fma.rn.f64 	%fd555, %fd554, %fd236, 0d0000000000000000;
	mul.f64 	%fd556, %fd553, %fd535;
	fma.rn.f64 	%fd557, %fd556, %fd266, %fd555;
	mul.f64 	%fd558, %fd539, %fd533;
	mul.f64 	%fd559, %fd558, %fd547;
	fma.rn.f64 	%fd560, %fd559, %fd315, %fd557;
	mul.f64 	%fd561, %fd558, %fd535;
	fma.rn.f64 	%fd562, %fd561, %fd357, %fd560;
	mul.f64 	%fd563, %fd531, %fd543;
	mul.f64 	%fd564, %fd563, %fd547;
	fma.rn.f64 	%fd565, %fd564, %fd401, %fd562;
	mul.f64 	%fd566, %fd563, %fd535;
	fma.rn.f64 	%fd567, %fd566, %fd443, %fd565;
	mul.f64 	%fd568, %fd531, %fd533;
	mul.f64 	%fd569, %fd568, %fd547;
	fma.rn.f64 	%fd570, %fd569, %fd487, %fd567;
	mul.f64 	%fd571, %fd568, %fd535;
	fma.rn.f64 	%fd572, %fd571, %fd529, %fd570;
	div.rn.f64 	%fd573, %fd572, %fd552;
	neg.f64 	%fd574, %fd531;
	mul.f64 	%fd575, %fd539, %fd574;
	sub.f64 	%fd576, %fd18, %fd19;
	mul.f64 	%fd577, %fd575, %fd576;
	div.rn.f64 	%fd578, %fd577, %fd548;
	mul.f64 	%fd579, %fd533, %fd543;
	sub.f64 	%fd580, %fd33, %fd34;
	mul.f64 	%fd581, %fd579, %fd580;
	div.rn.f64 	%fd582, %fd581, %fd549;
	sub.f64 	%fd583, %fd578, %fd582;
	mul.f64 	%fd584, %fd535, %fd547;
	sub.f64 	%fd585, %fd191, %fd204;
	mul.f64 	%fd586, %fd584, %fd585;
	div.rn.f64 	%fd587, %fd586, %fd551;
	sub.f64 	%fd588, %fd583, %fd587;
	add.f64 	%fd589, %fd573, %fd588;
	mul.f64 	%fd590, %fd539, %fd19;
	fma.rn.f64 	%fd591, %fd531, %fd18, %fd590;
	sub.f64 	%fd592, %fd236, %fd401;
	sub.f64 	%fd593, %fd591, %fd592;
	div.rn.f64 	%fd594, %fd593, %fd548;
	sub.f64 	%fd595, %fd357, %fd529;
	sub.f64 	%fd596, %fd591, %fd595;
	div.rn.f64 	%fd597, %fd596, %fd548;
	sub.f64 	%fd598, %fd266, %fd443;
	sub.f64 	%fd599, %fd591, %fd598;
	div.rn.f64 	%fd600, %fd599, %fd548;
	sub.f64 	%fd601, %fd315, %fd487;
	sub.f64 	%fd602, %fd591, %fd601;
	div.rn.f64 	%fd603, %fd602, %fd548;
	sub.f64 	%fd604, %fd18, %fd594;
	sub.f64 	%fd605, %fd594, %fd19;
	mul.f64 	%fd606, %fd604, %fd605;
	setp.lt.f64 	%p144, %fd606, 0d0000000000000000;
	abs.f64 	%fd607, %fd604;
	abs.f64 	%fd608, %fd605;
	setp.lt.f64 	%p145, %fd607, %fd608;
	selp.f64 	%fd609, %fd604, %fd605, %p145;
	selp.f64 	%fd610, 0d0000000000000000, %fd609, %p144;
	sub.f64 	%fd611, %fd18, %fd597;
	sub.f64 	%fd612, %fd597, %fd19;
	mul.f64 	%fd613, %fd611, %fd612;
	setp.lt.f64 	%p146, %fd613, 0d0000000000000000;
	abs.f64 	%fd614, %fd611;
	abs.f64 	%fd615, %fd612;
	setp.lt.f64 	%p147, %fd614, %fd615;
	selp.f64 	%fd616, %fd611, %fd612, %p147;
	selp.f64 	%fd617, 0d0000000000000000, %fd616, %p146;
	sub.f64 	%fd618, %fd18, %fd600;
	sub.f64 	%fd619, %fd600, %fd19;
	mul.f64 	%fd620, %fd618, %fd619;
	setp.lt.f64 	%p148, %fd620, 0d0000000000000000;
	abs.f64 	%fd621, %fd618;
	abs.f64 	%fd622, %fd619;
	setp.lt.f64 	%p149, %fd621, %fd622;
	selp.f64 	%fd623, %fd618, %fd619, %p149;
	selp.f64 	%fd624, 0d0000000000000000, %fd623, %p148;
	sub.f64 	%fd625, %fd18, %fd603;
	sub.f64 	%fd626, %fd603, %fd19;
	mul.f64 	%fd627, %fd625, %fd626;
	setp.lt.f64 	%p150, %fd627, 0d0000000000000000;
	abs.f64 	%fd628, %fd625;
	abs.f64 	%fd629, %fd626;
	setp.lt.f64 	%p151, %fd628, %fd629;
	selp.f64 	%fd630, %fd625, %fd626, %p151;
	selp.f64 	%fd631, 0d0000000000000000, %fd630, %p150;
	mul.f64 	%fd632, %fd533, %fd535;
	mul.f64 	%fd633, %fd543, %fd547;
	mul.f64 	%fd634, %fd610, %fd633;
	fma.rn.f64 	%fd635, %fd632, %fd617, %fd634;
	mul.f64 	%fd636, %fd547, %fd533;
	fma.rn.f64 	%fd637, %fd631, %fd636, %fd635;
	mul.f64 	%fd638, %fd543, %fd535;
	fma.rn.f64 	%fd639, %fd624, %fd638, %fd637;
	mul.f64 	%fd640, %fd543, %fd34;
	fma.rn.f64 	%fd641, %fd533, %fd33, %fd640;
	sub.f64 	%fd642, %fd236, %fd315;
	sub.f64 	%fd643, %fd641, %fd642;
	div.rn.f64 	%fd644, %fd643, %fd549;
	sub.f64 	%fd645, %fd443, %fd529;
	sub.f64 	%fd646, %fd641, %fd645;
	div.rn.f64 	%fd647, %fd646, %fd549;
	sub.f64 	%fd648, %fd266, %fd357;
	sub.f64 	%fd649, %fd641, %fd648;
	div.rn.f64 	%fd650, %fd649, %fd549;
	sub.f64 	%fd651, %fd401, %fd487;
	sub.f64 	%fd652, %fd641, %fd651;
	div.rn.f64 	%fd653, %fd652, %fd549;
	sub.f64 	%fd654, %fd33, %fd644;
	sub.f64 	%fd655, %fd644, %fd34;
	mul.f64 	%fd656, %fd654, %fd655;
	setp.lt.f64 	%p152, %fd656, 0d0000000000000000;
	abs.f64 	%fd657, %fd654;
	abs.f64 	%fd658, %fd655;
	setp.lt.f64 	%p153, %fd657, %fd658;
	selp.f64 	%fd659, %fd654, %fd655, %p153;
	selp.f64 	%fd660, 0d0000000000000000, %fd659, %p152;
	sub.f64 	%fd661, %fd33, %fd647;
	sub.f64 	%fd662, %fd647, %fd34;
	mul.f64 	%fd663, %fd661, %fd662;
	setp.lt.f64 	%p154, %fd663, 0d0000000000000000;
	abs.f64 	%fd664, %fd661;
	abs.f64 	%fd665, %fd662;
	setp.lt.f64 	%p155, %fd664, %fd665;
	selp.f64 	%fd666, %fd661, %fd662, %p155;
	selp.f64 	%fd667, 0d0000000000000000, %fd666, %p154;
	sub.f64 	%fd668, %fd33, %fd650;
	sub.f64 	%fd669, %fd650, %fd34;
	mul.f64 	%fd670, %fd668, %fd669;
	setp.lt.f64 	%p156, %fd670, 0d0000000000000000;
	abs.f64 	%fd671, %fd668;
	abs.f64 	%fd672, %fd669;
	setp.lt.f64 	%p157, %fd671, %fd672;
	selp.f64 	%fd673, %fd668, %fd669, %p157;
	selp.f64 	%fd674, 0d0000000000000000, %fd673, %p156;
	sub.f64 	%fd675, %fd33, %fd653;
	sub.f64 	%fd676, %fd653, %fd34;
	mul.f64 	%fd677, %fd675, %fd676;
	setp.lt.f64 	%p158, %fd677, 0d0000000000000000;
	abs.f64 	%fd678, %fd675;
	abs.f64 	%fd679, %fd676;
	setp.lt.f64 	%p159, %fd678, %fd679;
	selp.f64 	%fd680, %fd675, %fd676, %p159;
	selp.f64 	%fd681, 0d0000000000000000, %fd680, %p158;
	mul.f64 	%fd682, %fd531, %fd535;
	mul.f64 	%fd683, %fd539, %fd547;
	mul.f64 	%fd684, %fd660, %fd683;
	fma.rn.f64 	%fd685, %fd682, %fd667, %fd684;
	mul.f64 	%fd686, %fd547, %fd531;
	fma.rn.f64 	%fd687, %fd681, %fd686, %fd685;
	mul.f64 	%fd688, %fd539, %fd535;
	fma.rn.f64 	%fd689, %fd674, %fd688, %fd687;
	mul.f64 	%fd690, %fd547, %fd204;
	fma.rn.f64 	%fd691, %fd535, %fd191, %fd690;
	sub.f64 	%fd692, %fd236, %fd266;
	sub.f64 	%fd693, %fd691, %fd692;
	div.rn.f64 	%fd694, %fd693, %fd551;
	sub.f64 	%fd695, %fd487, %fd529;
	sub.f64 	%fd696, %fd691, %fd695;
	div.rn.f64 	%fd697, %fd696, %fd551;
	sub.f64 	%fd698, %fd315, %fd357;
	sub.f64 	%fd699, %fd691, %fd698;
	div.rn.f64 	%fd700, %fd699, %fd551;
	sub.f64 	%fd701, %fd401, %fd443;
	sub.f64 	%fd702, %fd691, %fd701;
	div.rn.f64 	%fd703, %fd702, %fd551;
	sub.f64 	%fd704, %fd191, %fd694;
	sub.f64 	%fd705, %fd694, %fd204;
	mul.f64 	%fd706, %fd704, %fd705;
	setp.lt.f64 	%p160, %fd706, 0d0000000000000000;
	abs.f64 	%fd707, %fd704;
	abs.f64 	%fd708, %fd705;
	setp.lt.f64 	%p161, %fd707, %fd708;
	selp.f64 	%fd709, %fd704, %fd705, %p161;
	selp.f64 	%fd710, 0d0000000000000000, %fd709, %p160;
	sub.f64 	%fd711, %fd191, %fd697;
	sub.f64 	%fd712, %fd697, %fd204;
	mul.f64 	%fd713, %fd711, %fd712;
	setp.lt.f64 	%p162, %fd713, 0d0000000000000000;
	abs.f64 	%fd714, %fd711;
	abs.f64 	%fd715, %fd712;
	setp.lt.f64 	%p163, %fd714, %fd715;
	selp.f64 	%fd716, %fd711, %fd712, %p163;
	selp.f64 	%fd717, 0d0000000000000000, %fd716, %p162;
	sub.f64 	%fd718, %fd191, %fd700;
	sub.f64 	%fd719, %fd700, %fd204;
	mul.f64 	%fd720, %fd718, %fd719;
	setp.lt.f64 	%p164, %fd720, 0d0000000000000000;
	abs.f64 	%fd721, %fd718;
	abs.f64 	%fd722, %fd719;
	setp.lt.f64 	%p165, %fd721, %fd722;
	selp.f64 	%fd723, %fd718, %fd719, %p165;
	selp.f64 	%fd724, 0d0000000000000000, %fd723, %p164;
	sub.f64 	%fd725, %fd191, %fd703;
	sub.f64 	%fd726, %fd703, %fd204;
	mul.f64 	%fd727, %fd725, %fd726;
	setp.lt.f64 	%p166, %fd727, 0d0000000000000000;
	abs.f64 	%fd728, %fd725;
	abs.f64 	%fd729, %fd726;
	setp.lt.f64 	%p167, %fd728, %fd729;
	selp.f64 	%fd730, %fd725, %fd726, %p167;
	selp.f64 	%fd731, 0d0000000000000000, %fd730, %p166;
	mul.f64 	%fd732, %fd710, %fd553;
	fma.rn.f64 	%fd733, %fd568, %fd717, %fd732;
	fma.rn.f64 	%fd734, %fd731, %fd563, %fd733;
	fma.rn.f64 	%fd735, %fd724, %fd558, %fd734;
	mul.f64 	%fd736, %fd539, %fd531;
	mul.f64 	%fd737, %fd689, %fd579;
	fma.rn.f64 	%fd738, %fd639, %fd736, %fd737;
	fma.rn.f64 	%fd739, %fd735, %fd584, %fd738;
	div.rn.f64 	%fd740, %fd739, %fd552;
	add.f64 	%fd741, %fd589, %fd740;
	cvta.to.global.u64 	%rd64, %rd71;
	add.s64 	%rd65, %rd64, %rd56;
	ld.global.f64 	%fd742, [%rd65];
	mul.f64 	%fd743, %fd742, %fd741;
	cvta.to.global.u64 	%rd66, %rd68;
	add.s64 	%rd67, %rd66, %rd56;
	st.global.f64 	[%rd67], %fd743;
$L__BB1_23:
	ret;

}
	// .globl	_Z37surface_redistance_step_noboundaryfixPdPKdS1_S1_S1_S1_S1_S1_S1_S1_S1_S1_S1_iiidddi
.visible .entry _Z37surface_redistance_step_noboundaryfixPdPKdS1_S1_S1_S1_S1_S1_S1_S1_S1_S1_S1_iiidddi(
	.param .u64 .ptr .align 1 _Z37surface_redistance_step_noboundaryfixPdPKdS1_S1_S1_S1_S1_S1_S1_S1_S1_S1_S1_iiidddi_param_0,
	.param .u64 .ptr .align 1 _Z37surface_redistance_step_noboundaryfixPdPKdS1_S1_S1_S1_S1_S1_S1_S1_S1_S1_S1_iiidddi_param_1,
	.param .u64 .ptr .align 1 _Z37surface_redistance_step_noboundaryfixPdPKdS1_S1_S1_S1_S1_S1_S1_S1_S1_S1_S1_iiidddi_param_2,
	.param .u64 .ptr .align 1 _Z37surface_redistance_step_noboundaryfixPdPKdS1_S1_S1_S1_S1_S1_S1_S1_S1_S1_S1_iiidddi_param_3,
	.param .u64 .ptr .align 1 _Z37surface_redistance_step_noboundaryfixPdPKdS1_S1_S1_S1_S1_S1_S1_S1_S1_S1_S1_iiidddi_param_4,
	.param .u64 .ptr .align 1 _Z37surface_redistance_step_noboundaryfixPdPKdS1_S1_S1_S1_S1_S1_S1_S1_S1_S1_S1_iiidddi_param_5,
	.param .u64 .ptr .align 1 _Z37surface_redistance_step_noboundaryfixPdPKdS1_S1_S1_S1_S1_S1_S1_S1_S1_S1_S1_iiidddi_param_6,
	.param .u64 .ptr .align 1 _Z37surface_redistance_step_noboundaryfixPdPKdS1_S1_S1_S1_S1_S1_S1_S1_S1_S1_S1_iiidddi_param_7,
	.param .u64 .ptr .align 1 _Z37surface_redistance_step_noboundaryfixPdPKdS1_S1_S1_S1_S1_S1_S1_S1_S1_S1_S1_iiidddi_param_8,
	.param .u64 .ptr .align 1 _Z37surface_redistance_step_noboundaryfixPdPKdS1_S1_S1_S1_S1_S1_S1_S1_S1_S1_S1_iiidddi_param_9,
	.param .u64 .ptr .align 1 _Z37surface_redistance_step_noboundaryfixPdPKdS1_S1_S1_S1_S1_S1_S1_S1_S1_S1_S1_iiidddi_param_10,
	.param .u64 .ptr .align 1 _Z37surface_redistance_step_noboundaryfixPdPKdS1_S1_S1_S1_S1_S1_S1_S1_S1_S1_S1_iiidddi_param_11,
	.param .u64 .ptr .align 1 _Z37surface_redistance_step_noboundaryfixPdPKdS1_S1_S1_S1_S1_S1_S1_S1_S1_S1_S1_iiidddi_param_12,
	.param .u32 _Z37surface_redistance_step_noboundaryfixPdPKdS1_S1_S1_S1_S1_S1_S1_S1_S1_S1_S1_iiidddi_param_13,
	.param .u32 _Z37surface_redistance_step_noboundaryfixPdPKdS1_S1_S1_S1_S1_S1_S1_S1_S1_S1_S1_iiidddi_param_14,
	.param .u32 _Z37surface_redistance_step_noboundaryfixPdPKdS1_S1_S1_S1_S1_S1_S1_S1_S1_S1_S1_iiidddi_param_15,
	.param .f64 _Z37surface_redistance_step_noboundaryfixPdPKdS1_S1_S1_S1_S1_S1_S1_S1_S1_S1_S1_iiidddi_param_16,
	.param .f64 _Z37surface_redistance_step_noboundaryfixPdPKdS1_S1_S1_S1_S1_S1_S1_S1_S1_S1_S1_iiidddi_param_17,
	.param .f64 _Z37surface_redistance_step_noboundaryfixPdPKdS1_S1_S1_S1_S1_S1_S1_S1_S1_S1_S1_iiidddi_param_18,
	.param .u32 _Z37surface_redistance_step_noboundaryfixPdPKdS1_S1_S1_S1_S1_S1_S1_S1_S1_S1_S1_iiidddi_param_19
)
{
	.reg .pred 	%p<162>;
	.reg .b32 	%r<122>;
	.reg .b64 	%rd<54>;
	.reg .b64 	%fd<743>;

	ld.param.u64 	%rd3, [_Z37surface_redistance_step_noboundaryfixPdPKdS1_S1_S1_S1_S1_S1_S1_S1_S1_S1_S1_iiidddi_param_1];
	ld.param.u32 	%r13, [_Z37surface_redistance_step_noboundaryfixPdPKdS1_S1_S1_S1_S1_S1_S1_S1_S1_S1_S1_iiidddi_param_13];
	ld.param.u32 	%r16, [_Z37surface_redistance_step_noboundaryfixPdPKdS1_S1_S1_S1_S1_S1_S1_S1_S1_S1_S1_iiidddi_param_14];
	ld.param.u32 	%r15, [_Z37surface_redistance_step_noboundaryfixPdPKdS1_S1_S1_S1_S1_S1_S1_S1_S1_S1_S1_iiidddi_param_15];
	ld.param.f64 	%fd43, [_Z37surface_redistance_step_noboundaryfixPdPKdS1_S1_S1_S1_S1_S1_S1_S1_S1_S1_S1_iiidddi_param_16];
	ld.param.f64 	%fd44, [_Z37surface_redistance_step_noboundaryfixPdPKdS1_S1_S1_S1_S1_S1_S1_S1_S1_S1_S1_iiidddi_param_17];
	mov.u32 	%r17, %ctaid.x;
	mov.u32 	%r18, %ntid.x;
	mov.u32 	%r19, %tid.x;
	mad.lo.s32 	%r1, %r17, %r18, %r19;
	mov.u32 	%r20, %ctaid.y;
	mov.u32 	%r21, %ntid.y;
	mov.u32 	%r22, %tid.y;
	mad.lo.s32 	%r23, %r20, %r21, %r22;
	mov.u32 	%r24, %ctaid.z;
	mov.u32 	%r25, %ntid.z;
	mov.u32 	%r26, %tid.z;
	mad.lo.s32 	%r3, %r24, %r25, %r26;
	setp.ge.s32 	%p1, %r1, %r13;
	setp.ge.s32 	%p2, %r23, %r16;
	or.pred  	%p3, %p1, %p2;
	setp.ge.s32 	%p4, %r3, %r15;
	or.pred  	%p5, %p3, %p4;
	@%p5 bra 	$L__BB2_23;
	cvta.to.global.u64 	%rd1, %rd3;
	add.s32 	%r27, %r13, -1;
	cvt.rn.f64.s32 	%fd1, %r27;
	cvt.rn.f64.s32 	%fd46, %r1;
	max.f64 	%fd47, %fd46, 0d0000000000000000;
	setp.gt.f64 	%p6, %fd47, %fd1;
	selp.f64 	%fd48, %fd1, %fd47, %p6;
	cvt.rzi.s32.f64 	%r4, %fd48;
	add.s32 	%r28, %r16, -1;
	cvt.rn.f64.u32 	%fd49, %r28;
	cvt.rn.f64.u32 	%fd50, %r23;
	max.f64 	%fd51, %fd50, 0d0000000000000000;
	setp.gt.f64 	%p7, %fd51, %fd49;
	selp.f64 	%fd52, %fd49, %fd51, %p7;
	cvt.rzi.s32.f64 	%r5, %fd52;
	add.s32 	%r29, %r15, -1;
	cvt.rn.f64.u32 	%fd2, %r29;
	cvt.rn.f64.u32 	%fd53, %r3;
	max.f64 	%fd54, %fd53, 0d0000000000000000;
	setp.gt.f64 	%p8, %fd54, %fd2;
	selp.f64 	%fd55, %fd2, %fd54, %p8;
	cvt.rzi.s32.f64 	%r30, %fd55;
	mul.lo.s32 	%r31, %r30, %r16;
	add.s32 	%r32, %r31, %r5;
	mul.lo.s32 	%r6, %r32, %r13;
	add.s32 	%r7, %r6, %r4;
	add.s32 	%r33, %r23, 1;
	cvt.rn.f64.u32 	%fd56, %r33;
	max.f64 	%fd57, %fd56, 0d0000000000000000;
	setp.gt.f64 	%p9, %fd57, %fd49;
	selp.f64 	%fd58, %fd49, %fd57, %p9;
	cvt.rzi.s32.f64 	%r34, %fd58;
	add.s32 	%r35, %r31, %r34;
	mad.lo.s32 	%r36, %r35, %r13, %r4;
	add.s32 	%r37, %r23, 2;
	cvt.rn.f64.u32 	%fd59, %r37;
	max.f64 	%fd60, %fd59, 0d0000000000000000;
	setp.gt.f64 	%p10, %fd60, %fd49;
	selp.f64 	%fd61, %fd49, %fd60, %p10;
	cvt.rzi.s32.f64 	%r38, %fd61;
	add.s32 	%r39, %r31, %r38;
	mad.lo.s32 	%r40, %r39, %r13, %r4;
	add.s32 	%r41, %r23, -1;
	cvt.rn.f64.s32 	%fd62, %r41;
	max.f64 	%fd63, %fd62, 0d0000000000000000;
	setp.gt.f64 	%p11, %fd63, %fd49;
	selp.f64 	%fd64, %fd49, %fd63, %p11;
	cvt.rzi.s32.f64 	%r42, %fd64;
	add.s32 	%r43, %r31, %r42;
	mad.lo.s32 	%r44, %r43, %r13, %r4;
	add.s32 	%r45, %r23, -2;
	cvt.rn.f64.s32 	%fd65, %r45;
	max.f64 	%fd66, %fd65, 0d0000000000000000;
	setp.gt.f64 	%p12, %fd66, %fd49;
	selp.f64 	%fd67, %fd49, %fd66, %p12;
	cvt.rzi.s32.f64 	%r46, %fd67;
	add.s32 	%r47, %r31, %r46;
	mad.lo.s32 	%r48, %r47, %r13, %r4;
	mul.wide.s32 	%rd9, %r48, 8;
	add.s64 	%rd10, %rd1, %rd9;
	ld.global.f64 	%fd3, [%rd10];
	mul.wide.s32 	%rd11, %r44, 8;
	add.s64 	%rd12, %rd1, %rd11;
	ld.global.f64 	%fd4, [%rd12];
	mul.wide.s32 	%rd13, %r7, 8;
	add.s64 	%rd14, %rd1, %rd13;
	ld.global.f64 	%fd5, [%rd14];
	mul.wide.s32 	%rd15, %r36, 8;
	add.s64 	%rd16, %rd1, %rd15;
	ld.global.f64 	%fd6, [%rd16];
	mul.wide.s32 	%rd17, %r40, 8;
	add.s64 	%rd18, %rd1, %rd17;
	ld.global.f64 	%fd7, [%rd18];
	add.f64 	%fd8, %fd5, %fd5;
	{
	.reg .b32 %temp; 
	mov.b64 	{%temp, %r8}, %fd43;
	}
	mov.f64 	%fd68, 0d4000000000000000;
	{
	.reg .b32 %temp; 
	mov.b64 	{%temp, %r49}, %fd68;
	}
	and.b32  	%r10, %r49, 2146435072;
	setp.eq.s32 	%p13, %r10, 1062207488;
	abs.f64 	%fd9, %fd43;
	{ // callseq 6, 0
	.param .b64 param0;
	st.param.f64 	[param0], %fd9;
	.param .b64 retval0;
	call.uni (retval0), 
	__internal_accurate_pow, 
	(
	param0
	);
	ld.param.f64 	%fd69, [retval0];
	} // callseq 6
	setp.lt.s32 	%p14, %r8, 0;
	neg.f64 	%fd71, %fd69;
	selp.f64 	%fd72, %fd71, %fd69, %p13;
	selp.f64 	%fd738, %fd72, %fd69, %p14;
	setp.neu.f64 	%p15, %fd43, 0d0000000000000000;
	@%p15 bra 	$L__BB2_3;
	selp.b32 	%r50, %r8, 0, %p13;
	setp.lt.s32 	%p17, %r49, 0;
	or.b32  	%r51, %r50, 2146435072;
	selp.b32 	%r52, %r51, %r50, %p17;
	mov.b32 	%r53, 0;
	mov.b64 	%fd738, {%r53, %r52};
$L__BB2_3:
	add.f64 	%fd73, %fd43, 0d4000000000000000;
	{
	.reg .b32 %temp; 
	mov.b64 	{%temp, %r54}, %fd73;
	}
	and.b32  	%r55, %r54, 2146435072;
	setp.ne.s32 	%p18, %r55, 2146435072;
	@%p18 bra 	$L__BB2_8;
	setp.num.f64 	%p19, %fd43, %fd43;
	@%p19 bra 	$L__BB2_6;
	mov.f64 	%fd74, 0d4000000000000000;
	add.rn.f64 	%fd738, %fd43, %fd74;
	bra.uni 	$L__BB2_8;
$L__BB2_6:
	setp.neu.f64 	%p20, %fd9, 0d7FF0000000000000;
	@%p20 bra 	$L__BB2_8;
	setp.lt.s32 	%p21, %r8, 0;
	setp.eq.s32 	%p22, %r10, 1062207488;
	setp.lt.s32 	%p23, %r49, 0;
	selp.b32 	%r57, 0, 2146435072, %p23;
	and.b32  	%r58, %r49, 2147483647;
	setp.ne.s32 	%p24, %r58, 1071644672;
	or.b32  	%r59, %r57, -2147483648;
	selp.b32 	%r60, %r59, %r57, %p24;
	selp.b32 	%r61, %r60, %r57, %p22;
	selp.b32 	%r62, %r61, %r57, %p21;
	mov.b32 	%r63, 0;
	mov.b64 	%fd738, {%r63, %r62};
$L__BB2_8:
	sub.f64 	%fd75, %fd4, %fd8;
	add.f64 	%fd76, %fd6, %fd75;
	add.f64 	%fd77, %fd6, %fd6;
	sub.f64 	%fd78, %fd5, %fd77;
	add.f64 	%fd79, %fd7, %fd78;
	abs.f64 	%fd80, %fd76;
	setp.eq.s32 	%p25, %r10, 1062207488;
	setp.eq.f64 	%p26, %fd43, 0d3FF0000000000000;
	selp.f64 	%fd81, 0d3FF0000000000000, %fd738, %p26;
	abs.f64 	%fd82, %fd79;
	setp.lt.f64 	%p27, %fd80, %fd82;
	selp.f64 	%fd83, %fd76, %fd79, %p27;
	mul.f64 	%fd84, %fd83, 0d3FE0000000000000;
	mul.f64 	%fd85, %fd76, %fd79;
	setp.lt.f64 	%p28, %fd85, 0d0000000000000000;
	selp.f64 	%fd86, 0d0000000000000000, %fd84, %p28;
	div.rn.f64 	%fd87, %fd86, %fd81;
	sub.f64 	%fd88, %fd6, %fd5;
	div.rn.f64 	%fd89, %fd88, %fd43;
	mul.f64 	%fd90, %fd43, %fd87;
	sub.f64 	%fd16, %fd89, %fd90;
	add.f64 	%fd91, %fd4, %fd4;
	sub.f64 	%fd92, %fd5, %fd91;
	add.f64 	%fd93, %fd3, %fd92;
	mul.f64 	%fd94, %fd93, %fd76;
	setp.lt.f64 	%p29, %fd94, 0d0000000000000000;
	abs.f64 	%fd95, %fd93;
	setp.lt.f64 	%p30, %fd80, %fd95;
	selp.f64 	%fd96, %fd76, %fd93, %p30;
	mul.f64 	%fd97, %fd96, 0d3FE0000000000000;
	selp.f64 	%fd98, 0d0000000000000000, %fd97, %p29;
	div.rn.f64 	%fd99, %fd98, %fd81;
	sub.f64 	%fd100, %fd5, %fd4;
	div.rn.f64 	%fd101, %fd100, %fd43;
	fma.rn.f64 	%fd17, %fd43, %fd99, %fd101;
	add.s32 	%r65, %r1, 1;
	cvt.rn.f64.s32 	%fd102, %r65;
	max.f64 	%fd103, %fd102, 0d0000000000000000;
	setp.gt.f64 	%p31, %fd103, %fd1;
	selp.f64 	%fd104, %fd1, %fd103, %p31;
	cvt.rzi.s32.f64 	%r66, %fd104;
	add.s32 	%r67, %r6, %r66;
	add.s32 	%r68, %r1, 2;
	cvt.rn.f64.s32 	%fd105, %r68;
	max.f64 	%fd106, %fd105, 0d0000000000000000;
	setp.gt.f64 	%p32, %fd106, %fd1;
	selp.f64 	%fd107, %fd1, %fd106, %p32;
	cvt.rzi.s32.f64 	%r69, %fd107;
	add.s32 	%r70, %r6, %r69;
	add.s32 	%r71, %r1, -1;
	cvt.rn.f64.s32 	%fd108, %r71;
	max.f64 	%fd109, %fd108, 0d0000000000000000;
	setp.gt.f64 	%p33, %fd109, %fd1;
	selp.f64 	%fd110, %fd1, %fd109, %p33;
	cvt.rzi.s32.f64 	%r72, %fd110;
	add.s32 	%r73, %r6, %r72;
	add.s32 	%r74, %r1, -2;
	cvt.rn.f64.s32 	%fd111, %r74;
	max.f64 	%fd112, %fd111, 0d0000000000000000;
	setp.gt.f64 	%p34, %fd112, %fd1;
	selp.f64 	%fd113, %fd1, %fd112, %p34;
	cvt.rzi.s32.f64 	%r75, %fd113;
	add.s32 	%r76, %r6, %r75;
	mul.wide.s32 	%rd19, %r76, 8;
	add.s64 	%rd20, %rd1, %rd19;
	ld.global.f64 	%fd18, [%rd20];
	mul.wide.s32 	%rd21, %r73, 8;
	add.s64 	%rd22, %rd1, %rd21;
	ld.global.f64 	%fd19, [%rd22];
	mul.wide.s32 	%rd23, %r67, 8;
	add.s64 	%rd24, %rd1, %rd23;
	ld.global.f64 	%fd20, [%rd24];
	mul.wide.s32 	%rd25, %r70, 8;
	add.s64 	%rd26, %rd1, %rd25;
	ld.global.f64 	%fd21, [%rd26];
	{
	.reg .b32 %temp; 
	mov.b64 	{%temp, %r11}, %fd44;
	}
	abs.f64 	%fd22, %fd44;
	{ // callseq 7, 0
	.param .b64 param0;
	st.param.f64 	[param0], %fd22;
	.param .b64 retval0;
	call.uni (retval0), 
	__internal_accurate_pow, 
	(
	param0
	);
	ld.param.f64 	%fd114, [retval0];
	} // callseq 7
	setp.lt.s32 	%p35, %r11, 0;
	neg.f64 	%fd116, %fd114;
	selp.f64 	%fd117, %fd116, %fd114, %p25;
	selp.f64 	%fd740, %fd117, %fd114, %p35;
	setp.neu.f64 	%p36, %fd44, 0d0000000000000000;
	@%p36 bra 	$L__BB2_10;
	setp.eq.s32 	%p37, %r10, 1062207488;
	selp.b32 	%r77, %r11, 0, %p37;
	setp.lt.s32 	%p38, %r49, 0;
	or.b32  	%r78, %r77, 2146435072;
	selp.b32 	%r79, %r78, %r77, %p38;
	mov.b32 	%r80, 0;
	mov.b64 	%fd740, {%r80, %r79};
$L__BB2_10:
	add.f64 	%fd118, %fd44, 0d4000000000000000;
	{
	.reg .b32 %temp; 
	mov.b64 	{%temp, %r81}, %fd118;
	}
	and.b32  	%r82, %r81, 2146435072;
	setp.ne.s32 	%p39, %r82, 2146435072;
	@%p39 bra 	$L__BB2_15;
	setp.num.f64 	%p40, %fd44, %fd44;
	@%p40 bra 	$L__BB2_13;
	mov.f64 	%fd119, 0d4000000000000000;
	add.rn.f64 	%fd740, %fd44, %fd119;
	bra.uni 	$L__BB2_15;
$L__BB2_13:
	setp.neu.f64 	%p41, %fd22, 0d7FF0000000000000;
	@%p41 bra 	$L__BB2_15;
	setp.lt.s32 	%p42, %r11, 0;
	setp.eq.s32 	%p43, %r10, 1062207488;
	setp.lt.s32 	%p44, %r49, 0;
	selp.b32 	%r84, 0, 2146435072, %p44;
	and.b32  	%r85, %r49, 2147483647;
	setp.ne.s32 	%p45, %r85, 1071644672;
	or.b32  	%r86, %r84, -2147483648;
	selp.b32 	%r87, %r86, %r84, %p45;
	selp.b32 	%r88, %r87, %r84, %p43;
	selp.b32 	%r89, %r88, %r84, %p42;
	mov.b32 	%r90, 0;
	mov.b64 	%fd740, {%r90, %r89};
$L__BB2_15:
	ld.param.f64 	%fd732, [_Z37surface_redistance_step_noboundaryfixPdPKdS1_S1_S1_S1_S1_S1_S1_S1_S1_S1_S1_iiidddi_param_18];
	sub.f64 	%fd120, %fd19, %fd8;
	add.f64 	%fd121, %fd20, %fd120;
	add.f64 	%fd122, %fd20, %fd20;
	sub.f64 	%fd123, %fd5, %fd122;
	add.f64 	%fd124, %fd21, %fd123;
	abs.f64 	%fd125, %fd121;
	setp.eq.s32 	%p46, %r10, 1062207488;
	setp.eq.f64 	%p47, %fd44, 0d3FF0000000000000;
	selp.f64 	%fd126, 0d3FF0000000000000, %fd740, %p47;
	abs.f64 	%fd127, %fd124;
	setp.lt.f64 	%p48, %fd125, %fd127;
	selp.f64 	%fd128, %fd121, %fd124, %p48;
	mul.f64 	%fd129, %fd128, 0d3FE0000000000000;
	mul.f64 	%fd130, %fd121, %fd124;
	setp.lt.f64 	%p49, %fd130, 0d0000000000000000;
	selp.f64 	%fd131, 0d0000000000000000, %fd129, %p49;
	div.rn.f64 	%fd132, %fd131, %fd126;
	sub.f64 	%fd133, %fd20, %fd5;
	div.rn.f64 	%fd134, %fd133, %fd44;
	mul.f64 	%fd135, %fd44, %fd132;
	sub.f64 	%fd29, %fd134, %fd135;
	add.f64 	%fd136, %fd19, %fd19;
	sub.f64 	%fd137, %fd5, %fd136;
	add.f64 	%fd138, %fd18, %fd137;
	mul.f64 	%fd139, %fd138, %fd121;
	setp.lt.f64 	%p50, %fd139, 0d0000000000000000;
	abs.f64 	%fd140, %fd138;
	setp.lt.f64 	%p51, %fd125, %fd140;
	selp.f64 	%fd141, %fd121, %fd138, %p51;
	mul.f64 	%fd142, %fd141, 0d3FE0000000000000;
	selp.f64 	%fd143, 0d0000000000000000, %fd142, %p50;
	div.rn.f64 	%fd144, %fd143, %fd126;
	sub.f64 	%fd145, %fd5, %fd19;
	div.rn.f64 	%fd146, %fd145, %fd44;
	fma.rn.f64 	%fd30, %fd44, %fd144, %fd146;
	add.s32 	%r92, %r3, 1;
	cvt.rn.f64.u32 	%fd147, %r92;
	max.f64 	%fd148, %fd147, 0d0000000000000000;
	setp.gt.f64 	%p52, %fd148, %fd2;
	selp.f64 	%fd149, %fd2, %fd148, %p52;
	cvt.rzi.s32.f64 	%r93, %fd149;
	mad.lo.s32 	%r94, %r93, %r16, %r5;
	mad.lo.s32 	%r95, %r94, %r13, %r4;
	add.s32 	%r96, %r3, 2;
	cvt.rn.f64.u32 	%fd150, %r96;
	max.f64 	%fd151, %fd150, 0d0000000000000000;
	setp.gt.f64 	%p53, %fd151, %fd2;
	selp.f64 	%fd152, %fd2, %fd151, %p53;
	cvt.rzi.s32.f64 	%r97, %fd152;
	mad.lo.s32 	%r98, %r97, %r16, %r5;
	mad.lo.s32 	%r99, %r98, %r13, %r4;
	add.s32 	%r100, %r3, -1;
	cvt.rn.f64.s32 	%fd153, %r100;
	max.f64 	%fd154, %fd153, 0d0000000000000000;
	setp.gt.f64 	%p54, %fd154, %fd2;
	selp.f64 	%fd155, %fd2, %fd154, %p54;
	cvt.rzi.s32.f64 	%r101, %fd155;
	mad.lo.s32 	%r102, %r101, %r16, %r5;
	mad.lo.s32 	%r103, %r102, %r13, %r4;
	add.s32 	%r104, %r3, -2;
	cvt.rn.f64.s32 	%fd156, %r104;
	max.f64 	%fd157, %fd156, 0d0000000000000000;
	setp.gt.f64 	%p55, %fd157, %fd2;
	selp.f64 	%fd158, %fd2, %fd157, %p55;
	cvt.rzi.s32.f64 	%r105, %fd158;
	mad.lo.s32 	%r106, %r105, %r16, %r5;
	mad.lo.s32 	%r107, %r106, %r13, %r4;
	mul.wide.s32 	%rd27, %r107, 8;
	add.s64 	%rd28, %rd1, %rd27;
	ld.global.f64 	%fd31, [%rd28];
	mul.wide.s32 	%rd29, %r103, 8;
	add.s64 	%rd30, %rd1, %rd29;
	ld.global.f64 	%fd32, [%rd30];
	mul.wide.s32 	%rd31, %r95, 8;
	add.s64 	%rd32, %rd1, %rd31;
	ld.global.f64 	%fd33, [%rd32];
	mul.wide.s32 	%rd33, %r99, 8;
	add.s64 	%rd34, %rd1, %rd33;
	ld.global.f64 	%fd159, [%rd34];
	sub.f64 	%fd160, %fd32, %fd8;
	add.f64 	%fd34, %fd33, %fd160;
	add.f64 	%fd161, %fd33, %fd33;
	sub.f64 	%fd162, %fd5, %fd161;
	add.f64 	%fd35, %fd159, %fd162;
	{
	.reg .b32 %temp; 
	mov.b64 	{%temp, %r12}, %fd732;
	}
	abs.f64 	%fd36, %fd732;
	{ // callseq 8, 0
	.param .b64 param0;
	st.param.f64 	[param0], %fd36;
	.param .b64 retval0;
	call.uni (retval0), 
	__internal_accurate_pow, 
	(
	param0
	);
	ld.param.f64 	%fd163, [retval0];
	} // callseq 8
	setp.lt.s32 	%p56, %r12, 0;
	neg.f64 	%fd165, %fd163;
	selp.f64 	%fd166, %fd165, %fd163, %p46;
	selp.f64 	%fd742, %fd166, %fd163, %p56;
	setp.neu.f64 	%p57, %fd732, 0d0000000000000000;
	@%p57 bra 	$L__BB2_17;
	setp.eq.s32 	%p58, %r10, 1062207488;
	selp.b32 	%r108, %r12, 0, %p58;
	setp.lt.s32 	%p59, %r49, 0;
	or.b32  	%r109, %r108, 2146435072;
	selp.b32 	%r110, %r109, %r108, %p59;
	mov.b32 	%r111, 0;
	mov.b64 	%fd742, {%r111, %r110};
$L__BB2_17:
	ld.param.f64 	%fd733, [_Z37surface_redistance_step_noboundaryfixPdPKdS1_S1_S1_S1_S1_S1_S1_S1_S1_S1_S1_iiidddi_param_18];
	add.f64 	%fd167, %fd733, 0d4000000000000000;
	{
	.reg .b32 %temp; 
	mov.b64 	{%temp, %r112}, %fd167;
	}
	and.b32  	%r113, %r112, 2146435072;
	setp.ne.s32 	%p60, %r113, 2146435072;
	@%p60 bra 	$L__BB2_22;
	ld.param.f64 	%fd734, [_Z37surface_redistance_step_noboundaryfixPdPKdS1_S1_S1_S1_S1_S1_S1_S1_S1_S1_S1_iiidddi_param_18];
	setp.num.f64 	%p61, %fd734, %fd734;
	@%p61 bra 	$L__BB2_20;
	ld.param.f64 	%fd735, [_Z37surface_redistance_step_noboundaryfixPdPKdS1_S1_S1_S1_S1_S1_S1_S1_S1_S1_S1_iiidddi_param_18];
	mov.f64 	%fd168, 0d4000000000000000;
	add.rn.f64 	%fd742, %fd735, %fd168;
	bra.uni 	$L__BB2_22;
$L__BB2_20:
	setp.neu.f64 	%p62, %fd36, 0d7FF0000000000000;
	@%p62 bra 	$L__BB2_22;
	setp.lt.s32 	%p63, %r12, 0;
	setp.eq.s32 	%p64, %r10, 1062207488;
	setp.lt.s32 	%p65, %r49, 0;
	selp.b32 	%r115, 0, 2146435072, %p65;
	and.b32  	%r116, %r49, 2147483647;
	setp.ne.s32 	%p66, %r116, 1071644672;
	or.b32  	%r117, %r115, -2147483648;
	selp.b32 	%r118, %r117, %r115, %p66;
	selp.b32 	%r119, %r118, %r115, %p64;
	selp.b32 	%r120, %r119, %r115, %p63;
	mov.b32 	%r121, 0;
	mov.b64 	%fd742, {%r121, %r120};
$L__BB2_22:
	ld.param.f64 	%fd736, [_Z37surface_redistance_step_noboundaryfixPdPKdS1_S1_S1_S1_S1_S1_S1_S1_S1_S1_S1_iiidddi_param_18];
	ld.param.u64 	%rd53, [_Z37surface_redistance_step_noboundaryfixPdPKdS1_S1_S1_S1_S1_S1_S1_S1_S1_S1_S1_iiidddi_param_6];
	ld.param.u64 	%rd52, [_Z37surface_redistance_step_noboundaryfixPdPKdS1_S1_S1_S1_S1_S1_S1_S1_S1_S1_S1_iiidddi_param_5];
	ld.param.u64 	%rd51, [_Z37surface_redistance_step_noboundaryfixPdPKdS1_S1_S1_S1_S1_S1_S1_S1_S1_S1_S1_iiidddi_param_4];
	ld.param.u64 	%rd50, [_Z37surface_redistance_step_noboundaryfixPdPKdS1_S1_S1_S1_S1_S1_S1_S1_S1_S1_S1_iiidddi_param_3];
	ld.param.u64 	%rd49, [_Z37surface_redistance_step_noboundaryfixPdPKdS1_S1_S1_S1_S1_S1_S1_S1_S1_S1_S1_iiidddi_param_2];
	ld.param.u64 	%rd48, [_Z37surface_redistance_step_noboundaryfixPdPKdS1_S1_S1_S1_S1_S1_S1_S1_S1_S1_S1_iiidddi_param_0];
	abs.f64 	%fd169, %fd34;
	setp.eq.f64 	%p67, %fd736, 0d3FF0000000000000;
	selp.f64 	%fd170, 0d3FF0000000000000, %fd742, %p67;
	abs.f64 	%fd171, %fd35;
	setp.lt.f64 	%p68, %fd169, %fd171;
	selp.f64 	%fd172, %fd34, %fd35, %p68;
	mul.f64 	%fd173, %fd172, 0d3FE0000000000000;
	mul.f64 	%fd174, %fd34, %fd35;
	setp.lt.f64 	%p69, %fd174, 0d0000000000000000;
	selp.f64 	%fd175, 0d0000000000000000, %fd173, %p69;
	div.rn.f64 	%fd176, %fd175, %fd170;
	sub.f64 	%fd177, %fd33, %fd5;
	div.rn.f64 	%fd178, %fd177, %fd736;
	mul.f64 	%fd179, %fd736, %fd176;
	sub.f64 	%fd180, %fd178, %fd179;
	add.f64 	%fd181, %fd32, %fd32;
	sub.f64 	%fd182, %fd5, %fd181;
	add.f64 	%fd183, %fd31, %fd182;
	mul.f64 	%fd184, %fd183, %fd34;
	setp.lt.f64 	%p70, %fd184, 0d0000000000000000;
	abs.f64 	%fd185, %fd183;
	setp.lt.f64 	%p71, %fd169, %fd185;
	selp.f64 	%fd186, %fd34, %fd183, %p71;
	mul.f64 	%fd187, %fd186, 0d3FE0000000000000;
	selp.f64 	%fd188, 0d0000000000000000, %fd187, %p70;
	div.rn.f64 	%fd189, %fd188, %fd170;
	sub.f64 	%fd190, %fd5, %fd32;
	div.rn.f64 	%fd191, %fd190, %fd736;
	fma.rn.f64 	%fd192, %fd736, %fd189, %fd191;
	cvta.to.global.u64 	%rd35, %rd51;
	mul.wide.s32 	%rd36, %r7, 8;
	add.s64 	%rd37, %rd35, %rd36;
	ld.global.f64 	%fd193, [%rd37];
	cvta.to.global.u64 	%rd38, %rd52;
	add.s64 	%rd39, %rd38, %rd36;
	ld.global.f64 	%fd194, [%rd39];
	cvta.to.global.u64 	%rd40, %rd53;
	add.s64 	%rd41, %rd40, %rd36;
	ld.global.f64 	%fd195, [%rd41];
	cvta.to.global.u64 	%rd42, %rd49;
	add.s64 	%rd43, %rd42, %rd36;
	ld.global.f64 	%fd196, [%rd43];
	mul.f64 	%fd197, %fd194, %fd29;
	fma.rn.f64 	%fd198, %fd193, %fd16, %fd197;
	fma.rn.f64 	%fd199, %fd195, %fd180, %fd198;
	mul.f64 	%fd200, %fd193, %fd199;
	sub.f64 	%fd201, %fd16, %fd200;
	mul.f64 	%fd202, %fd196, %fd201;
	mul.f64 	%fd203, %fd194, %fd199;
	sub.f64 	%fd204, %fd29, %fd203;
	mul.f64 	%fd205, %fd196, %fd204;
	mul.f64 	%fd206, %fd195, %fd199;
	sub.f64 	%fd207, %fd180, %fd206;
	mul.f64 	%fd208, %fd196, %fd207;
	mul.f64 	%fd209, %fd205, %fd205;
	fma.rn.f64 	%fd210, %fd202, %fd202, %fd209;
	fma.rn.f64 	%fd211, %fd208, %fd208, %fd210;
	sqrt.rn.f64 	%fd212, %fd211;
	div.rn.f64 	%fd213, %fd202, %fd212;
	div.rn.f64 	%fd214, %fd205, %fd212;
	div.rn.f64 	%fd215, %fd208, %fd212;
	mul.f64 	%fd216, %fd29, %fd29;
	fma.rn.f64 	%fd217, %fd16, %fd16, %fd216;
	fma.rn.f64 	%fd218, %fd180, %fd180, %fd217;
	mul.f64 	%fd219, %fd199, %fd199;
	sub.f64 	%fd220, %fd218, %fd219;
	max.f64 	%fd221, %fd220, 0d0000000000000000;
	sqrt.rn.f64 	%fd222, %fd221;
	add.f64 	%fd223, %fd222, 0dBFF0000000000000;
	mul.f64 	%fd224, %fd196, %fd223;
	setp.lt.f64 	%p72, %fd213, 0d0000000000000000;
	selp.f64 	%fd225, 0d0000000000000000, %fd213, %p72;
	setp.lt.f64 	%p73, %fd214, 0d0000000000000000;
	selp.f64 	%fd226, 0d0000000000000000, %fd214, %p73;
	setp.lt.f64 	%p74, %fd215, 0d0000000000000000;
	selp.f64 	%fd227, 0d0000000000000000, %fd215, %p74;
	abs.f64 	%fd228, %fd213;
	abs.f64 	%fd229, %fd214;
	abs.f64 	%fd230, %fd215;
	fma.rn.f64 	%fd231, %fd195, %fd192, %fd198;
	mul.f64 	%fd232, %fd193, %fd231;
	sub.f64 	%fd233, %fd16, %fd232;
	mul.f64 	%fd234, %fd196, %fd233;
	mul.f64 	%fd235, %fd194, %fd231;
	sub.f64 	%fd236, %fd29, %fd235;
	mul.f64 	%fd237, %fd196, %fd236;
	mul.f64 	%fd238, %fd195, %fd231;
	sub.f64 	%fd239, %fd192, %fd238;
	mul.f64 	%fd240, %fd196, %fd239;
	mul.f64 	%fd241, %fd237, %fd237;
	fma.rn.f64 	%fd242, %fd234, %fd234, %fd241;
	fma.rn.f64 	%fd243, %fd240, %fd240, %fd242;
	sqrt.rn.f64 	%fd244, %fd243;
	div.rn.f64 	%fd245, %fd234, %fd244;
	div.rn.f64 	%fd246, %fd237, %fd244;
	div.rn.f64 	%fd247, %fd240, %fd244;
	fma.rn.f64 	%fd248, %fd192, %fd192, %fd217;
	mul.f64 	%fd249, %fd231, %fd231;
	sub.f64 	%fd250, %fd248, %fd249;
	max.f64 	%fd251, %fd250, 0d0000000000000000;
	sqrt.rn.f64 	%fd252, %fd251;
	add.f64 	%fd253, %fd252, 0dBFF0000000000000;
	mul.f64 	%fd254, %fd196, %fd253;
	setp.lt.f64 	%p75, %fd245, 0d0000000000000000;
	selp.f64 	%fd255, 0d0000000000000000, %fd245, %p75;
	setp.lt.f64 	%p76, %fd225, %fd255;
	selp.f64 	%fd256, %fd255, %fd225, %p76;
	setp.lt.f64 	%p77, %fd246, 0d0000000000000000;
	selp.f64 	%fd257, 0d0000000000000000, %fd246, %p77;
	setp.lt.f64 	%p78, %fd226, %fd257;
	selp.f64 	%fd258, %fd257, %fd226, %p78;
	setp.lt.f64 	%p79, %fd247, 0d0000000000000000;
	selp.f64 	%fd259, 0d0000000000000000, %fd247, %p79;
	setp.lt.f64 	%p80, %fd227, %fd259;
	selp.f64 	%fd260, %fd259, %fd227, %p80;
	neg.f64 	%fd261, %fd228;
	selp.f64 	%fd262, %fd261, 0d8000000000000000, %p72;
	min.f64 	%fd263, %fd245, 0d0000000000000000;
	setp.gt.f64 	%p81, %fd263, %fd262;
	selp.f64 	%fd264, %fd262, %fd263, %p81;
	abs.f64 	%fd265, %fd264;
	neg.f64 	%fd266, %fd229;
	selp.f64 	%fd267, %fd266, 0d8000000000000000, %p73;
	min.f64 	%fd268, %fd246, 0d0000000000000000;
	setp.gt.f64 	%p82, %fd268, %fd267;
	selp.f64 	%fd269, %fd267, %fd268, %p82;
	abs.f64 	%fd270, %fd269;
	neg.f64 	%fd271, %fd230;
	selp.f64 	%fd272, %fd271, 0d8000000000000000, %p74;
	min.f64 	%fd273, %fd247, 0d0000000000000000;
	setp.gt.f64 	%p83, %fd273, %fd272;
	selp.f64 	%fd274, %fd272, %fd273, %p83;
	abs.f64 	%fd275, %fd274;
	mul.f64 	%fd276, %fd194, %fd30;
	fma.rn.f64 	%fd277, %fd193, %fd16, %fd276;
	fma.rn.f64 	%fd278, %fd195, %fd180, %fd277;
	mul.f64 	%fd279, %fd193, %fd278;
	sub.f64 	%fd280, %fd16, %fd279;
	mul.f64 	%fd281, %fd196, %fd280;
	mul.f64 	%fd282, %fd194, %fd278;
	sub.f64 	%fd283, %fd30, %fd282;
	mul.f64 	%fd284, %fd196, %fd283;
	mul.f64 	%fd285, %fd195, %fd278;
	sub.f64 	%fd286, %fd180, %fd285;
	mul.f64 	%fd287, %fd196, %fd286;
	mul.f64 	%fd288, %fd284, %fd284;
	fma.rn.f64 	%fd289, %fd281, %fd281, %fd288;
	fma.rn.f64 	%fd290, %fd287, %fd287, %fd289;
	sqrt.rn.f64 	%fd291, %fd290;
	div.rn.f64 	%fd292, %fd281, %fd291;
	div.rn.f64 	%fd293, %fd284, %fd291;
	div.rn.f64 	%fd294, %fd287, %fd291;
	mul.f64 	%fd295, %fd30, %fd30;
	fma.rn.f64 	%fd296, %fd16, %fd16, %fd295;
	fma.rn.f64 	%fd297, %fd180, %fd180, %fd296;
	mul.f64 	%fd298, %fd278, %fd278;
	sub.f64 	%fd299, %fd297, %fd298;
	max.f64 	%fd300, %fd299, 0d0000000000000000;
	sqrt.rn.f64 	%fd301, %fd300;
	add.f64 	%fd302, %fd301, 0dBFF0000000000000;
	mul.f64 	%fd303, %fd196, %fd302;
	setp.lt.f64 	%p84, %fd292, 0d0000000000000000;
	selp.f64 	%fd304, 0d0000000000000000, %fd292, %p84;
	setp.lt.f64 	%p85, %fd256, %fd304;
	selp.f64 	%fd305, %fd304, %fd256, %p85;
	setp.lt.f64 	%p86, %fd293, 0d0000000000000000;
	selp.f64 	%fd306, 0d0000000000000000, %fd293, %p86;
	setp.lt.f64 	%p87, %fd258, %fd306;
	selp.f64 	%fd307, %fd306, %fd258, %p87;
	setp.lt.f64 	%p88, %fd294, 0d0000000000000000;
	selp.f64 	%fd308, 0d0000000000000000, %fd294, %p88;
	setp.lt.f64 	%p89, %fd260, %fd308;
	selp.f64 	%fd309, %fd308, %fd260, %p89;
	neg.f64 	%fd310, %fd265;
	min.f64 	%fd311, %fd292, 0d0000000000000000;
	setp.gt.f64 	%p90, %fd311, %fd310;
	selp.f64 	%fd312, %fd310, %fd311, %p90;
	abs.f64 	%fd313, %fd312;
	neg.f64 	%fd314, %fd270;
	min.f64 	%fd315, %fd293, 0d0000000000000000;
	setp.gt.f64 	%p91, %fd315, %fd314;
	selp.f64 	%fd316, %fd314, %fd315, %p91;
	abs.f64 	%fd317, %fd316;
	neg.f64 	%fd318, %fd275;
	min.f64 	%fd319, %fd294, 0d0000000000000000;
	setp.gt.f64 	%p92, %fd319, %fd318;
	selp.f64 	%fd320, %fd318, %fd319, %p92;
	abs.f64 	%fd321, %fd320;
	fma.rn.f64 	%fd322, %fd195, %fd192, %fd277;
	mul.f64 	%fd323, %fd193, %fd322;
	sub.f64 	%fd324, %fd16, %fd323;
	mul.f64 	%fd325, %fd196, %fd324;
	mul.f64 	%fd326, %fd194, %fd322;
	sub.f64 	%fd327, %fd30, %fd326;
	mul.f64 	%fd328, %fd196, %fd327;
	mul.f64 	%fd329, %fd195, %fd322;
	sub.f64 	%fd330, %fd192, %fd329;
	mul.f64 	%fd331, %fd196, %fd330;
	mul.f64 	%fd332, %fd328, %fd328;
	fma.rn.f64 	%fd333, %fd325, %fd325, %fd332;
	fma.rn.f64 	%fd334, %fd331, %fd331, %fd333;
	sqrt.rn.f64 	%fd335, %fd334;
	div.rn.f64 	%fd336, %fd325, %fd335;
	div.rn.f64 	%fd337, %fd328, %fd335;
	div.rn.f64 	%fd338, %fd331, %fd335;
	fma.rn.f64 	%fd339, %fd192, %fd192, %fd296;
	mul.f64 	%fd340, %fd322, %fd322;
	sub.f64 	%fd341, %fd339, %fd340;
	max.f64 	%fd342, %fd341, 0d0000000000000000;
	sqrt.rn.f64 	%fd343, %fd342;
	add.f64 	%fd344, %fd343, 0dBFF0000000000000;
	mul.f64 	%fd345, %fd196, %fd344;
	setp.lt.f64 	%p93, %fd336, 0d0000000000000000;
	selp.f64 	%fd346, 0d0000000000000000, %fd336, %p93;
	setp.lt.f64 	%p94, %fd305, %fd346;
	selp.f64 	%fd347, %fd346, %fd305, %p94;
	setp.lt.f64 	%p95, %fd337, 0d0000000000000000;
	selp.f64 	%fd348, 0d0000000000000000, %fd337, %p95;
	setp.lt.f64 	%p96, %fd307, %fd348;
	selp.f64 	%fd349, %fd348, %fd307, %p96;
	setp.lt.f64 	%p97, %fd338, 0d0000000000000000;
	selp.f64 	%fd350, 0d0000000000000000, %fd338, %p97;
	setp.lt.f64 	%p98, %fd309, %fd350;
	selp.f64 	%fd351, %fd350, %fd309, %p98;
	neg.f64 	%fd352, %fd313;
	min.f64 	%fd353, %fd336, 0d0000000000000000;
	setp.gt.f64 	%p99, %fd353, %fd352;
	selp.f64 	%fd354, %fd352, %fd353, %p99;
	abs.f64 	%fd355, %fd354;
	neg.f64 	%fd356, %fd317;
	min.f64 	%fd357, %fd337, 0d0000000000000000;
	setp.gt.f64 	%p100, %fd357, %fd356;
	selp.f64 	%fd358, %fd356, %fd357, %p100;
	abs.f64 	%fd359, %fd358;
	neg.f64 	%fd360, %fd321;
	min.f64 	%fd361, %fd338, 0d0000000000000000;
	setp.gt.f64 	%p101, %fd361, %fd360;
	selp.f64 	%fd362, %fd360, %fd361, %p101;
	abs.f64 	%fd363, %fd362;
	fma.rn.f64 	%fd364, %fd193, %fd17, %fd197;
	fma.rn.f64 	%fd365, %fd195, %fd180, %fd364;
	mul.f64 	%fd366, %fd193, %fd365;
	sub.f64 	%fd367, %fd17, %fd366;
	mul.f64 	%fd368, %fd196, %fd367;
	mul.f64 	%fd369, %fd194, %fd365;
	sub.f64 	%fd370, %fd29, %fd369;
	mul.f64 	%fd371, %fd196, %fd370;
	mul.f64 	%fd372, %fd195, %fd365;
	sub.f64 	%fd373, %fd180, %fd372;
	mul.f64 	%fd374, %fd196, %fd373;
	mul.f64 	%fd375, %fd371, %fd371;
	fma.rn.f64 	%fd376, %fd368, %fd368, %fd375;
	fma.rn.f64 	%fd377, %fd374, %fd374, %fd376;
	sqrt.rn.f64 	%fd378, %fd377;
	div.rn.f64 	%fd379, %fd368, %fd378;
	div.rn.f64 	%fd380, %fd371, %fd378;
	div.rn.f64 	%fd381, %fd374, %fd378;
	fma.rn.f64 	%fd382, %fd17, %fd17, %fd216;
	fma.rn.f64 	%fd383, %fd180, %fd180, %fd382;
	mul.f64 	%fd384, %fd365, %fd365;
	sub.f64 	%fd385, %fd383, %fd384;
	max.f64 	%fd386, %fd385, 0d0000000000000000;
	sqrt.rn.f64 	%fd387, %fd386;
	add.f64 	%fd388, %fd387, 0dBFF0000000000000;
	mul.f64 	%fd389, %fd196, %fd388;
	setp.lt.f64 	%p102, %fd379, 0d0000000000000000;
	selp.f64 	%fd390, 0d0000000000000000, %fd379, %p102;
	setp.lt.f64 	%p103, %fd347, %fd390;
	selp.f64 	%fd391, %fd390, %fd347, %p103;
	setp.lt.f64 	%p104, %fd380, 0d0000000000000000;
	selp.f64 	%fd392, 0d0000000000000000, %fd380, %p104;
	setp.lt.f64 	%p105, %fd349, %fd392;
	selp.f64 	%fd393, %fd392, %fd349, %p105;
	setp.lt.f64 	%p106, %fd381, 0d0000000000000000;
	selp.f64 	%fd394, 0d0000000000000000, %fd381, %p106;
	setp.lt.f64 	%p107, %fd351, %fd394;
	selp.f64 	%fd395, %fd394, %fd351, %p107;
	neg.f64 	%fd396, %fd355;
	min.f64 	%fd397, %fd379, 0d0000000000000000;
	setp.gt.f64 	%p108, %fd397, %fd396;
	selp.f64 	%fd398, %fd396, %fd397, %p108;
	abs.f64 	%fd399, %fd398;
	neg.f64 	%fd400, %fd359;
	min.f64 	%fd401, %fd380, 0d0000000000000000;
	setp.gt.f64 	%p109, %fd401, %fd400;
	selp.f64 	%fd402, %fd400, %fd401, %p109;
	abs.f64 	%fd403, %fd402;
	neg.f64 	%fd404, %fd363;
	min.f64 	%fd405, %fd381, 0d0000000000000000;
	setp.gt.f64 	%p110, %fd405, %fd404;
	selp.f64 	%fd406, %fd404, %fd405, %p110;
	abs.f64 	%fd407, %fd406;
	fma.rn.f64 	%fd408, %fd195, %fd192, %fd364;
	mul.f64 	%fd409, %fd193, %fd408;
	sub.f64 	%fd410, %fd17, %fd409;
	mul.f64 	%fd411, %fd196, %fd410;
	mul.f64 	%fd412, %fd194, %fd408;
	sub.f64 	%fd413, %fd29, %fd412;
	mul.f64 	%fd414, %fd196, %fd413;
	mul.f64 	%fd415, %fd195, %fd408;
	sub.f64 	%fd416, %fd192, %fd415;
	mul.f64 	%fd417, %fd196, %fd416;
	mul.f64 	%fd418, %fd414, %fd414;
	fma.rn.f64 	%fd419, %fd411, %fd411, %fd418;
	fma.rn.f64 	%fd420, %fd417, %fd417, %fd419;
	sqrt.rn.f64 	%fd421, %fd420;
	div.rn.f64 	%fd422, %fd411, %fd421;
	div.rn.f64 	%fd423, %fd414, %fd421;
	div.rn.f64 	%fd424, %fd417, %fd421;
	fma.rn.f64 	%fd425, %fd192, %fd192, %fd382;
	mul.f64 	%fd426, %fd408, %fd408;
	sub.f64 	%fd427, %fd425, %fd426;
	max.f64 	%fd428, %fd427, 0d0000000000000000;
	sqrt.rn.f64 	%fd429, %fd428;
	add.f64 	%fd430, %fd429, 0dBFF0000000000000;
	mul.f64 	%fd431, %fd196, %fd430;
	setp.lt.f64 	%p111, %fd422, 0d0000000000000000;
	selp.f64 	%fd432, 0d0000000000000000, %fd422, %p111;
	setp.lt.f64 	%p112, %fd391, %fd432;
	selp.f64 	%fd433, %fd432, %fd391, %p112;
	setp.lt.f64 	%p113, %fd423, 0d0000000000000000;
	selp.f64 	%fd434, 0d0000000000000000, %fd423, %p113;
	setp.lt.f64 	%p114, %fd393, %fd434;
	selp.f64 	%fd435, %fd434, %fd393, %p114;
	setp.lt.f64 	%p115, %fd424, 0d0000000000000000;
	selp.f64 	%fd436, 0d0000000000000000, %fd424, %p115;
	setp.lt.f64 	%p116, %fd395, %fd436;
	selp.f64 	%fd437, %fd436, %fd395, %p116;
	neg.f64 	%fd438, %fd399;
	min.f64 	%fd439, %fd422, 0d0000000000000000;
	setp.gt.f64 	%p117, %fd439, %fd438;
	selp.f64 	%fd440, %fd438, %fd439, %p117;
	abs.f64 	%fd441, %fd440;
	neg.f64 	%fd442, %fd403;
	min.f64 	%fd443, %fd423, 0d0000000000000000;
	setp.gt.f64 	%p118, %fd443, %fd442;
	selp.f64 	%fd444, %fd442, %fd443, %p118;
	abs.f64 	%fd445, %fd444;
	neg.f64 	%fd446, %fd407;
	min.f64 	%fd447, %fd424, 0d0000000000000000;
	setp.gt.f64 	%p119, %fd447, %fd446;
	selp.f64 	%fd448, %fd446, %fd447, %p119;
	abs.f64 	%fd449, %fd448;
	fma.rn.f64 	%fd450, %fd193, %fd17, %fd276;
	fma.rn.f64 	%fd451, %fd195, %fd180, %fd450;
	mul.f64 	%fd452, %fd193, %fd451;
	sub.f64 	%fd453, %fd17, %fd452;
	mul.f64 	%fd454, %fd196, %fd453;
	mul.f64 	%fd455, %fd194, %fd451;
	sub.f64 	%fd456, %fd30, %fd455;
	mul.f64 	%fd457, %fd196, %fd456;
	mul.f64 	%fd458, %fd195, %fd451;
	sub.f64 	%fd459, %fd180, %fd458;
	mul.f64 	%fd460, %fd196, %fd459;
	mul.f64 	%fd461, %fd457, %fd457;
	fma.rn.f64 	%fd462, %fd454, %fd454, %fd461;
	fma.rn.f64 	%fd463, %fd460, %fd460, %fd462;
	sqrt.rn.f64 	%fd464, %fd463;
	div.rn.f64 	%fd465, %fd454, %fd464;
	div.rn.f64 	%fd466, %fd457, %fd464;
	div.rn.f64 	%fd467, %fd460, %fd464;
	fma.rn.f64 	%fd468, %fd17, %fd17, %fd295;
	fma.rn.f64 	%fd469, %fd180, %fd180, %fd468;
	mul.f64 	%fd470, %fd451, %fd451;
	sub.f64 	%fd471, %fd469, %fd470;
	max.f64 	%fd472, %fd471, 0d0000000000000000;
	sqrt.rn.f64 	%fd473, %fd472;
	add.f64 	%fd474, %fd473, 0dBFF0000000000000;
	mul.f64 	%fd475, %fd196, %fd474;
	setp.lt.f64 	%p120, %fd465, 0d0000000000000000;
	selp.f64 	%fd476, 0d0000000000000000, %fd465, %p120;
	setp.lt.f64 	%p121, %fd433, %fd476;
	selp.f64 	%fd477, %fd476, %fd433, %p121;
	setp.lt.f64 	%p122, %fd466, 0d0000000000000000;
	selp.f64 	%fd478, 0d0000000000000000, %fd466, %p122;
	setp.lt.f64 	%p123, %fd435, %fd478;
	selp.f64 	%fd479, %fd478, %fd435, %p123;
	setp.lt.f64 	%p124, %fd467, 0d0000000000000000;
	selp.f64 	%fd480, 0d0000000000000000, %fd467, %p124;
	setp.lt.f64 	%p125, %fd437, %fd480;
	selp.f64 	%fd481, %fd480, %fd437, %p125;
	neg.f64 	%fd482, %fd441;
	min.f64 	%fd483, %fd465, 0d0000000000000000;
	setp.gt.f64 	%p126, %fd483, %fd482;
	selp.f64 	%fd484, %fd482, %fd483, %p126;
	abs.f64 	%fd485, %fd484;
	neg.f64 	%fd486, %fd445;
	min.f64 	%fd487, %fd466, 0d0000000000000000;
	setp.gt.f64 	%p127, %fd487, %fd486;
	selp.f64 	%fd488, %fd486, %fd487, %p127;
	abs.f64 	%fd489, %fd488;
	neg.f64 	%fd490, %fd449;
	min.f64 	%fd491, %fd467, 0d0000000000000000;
	setp.gt.f64 	%p128, %fd491, %fd490;
	selp.f64 	%fd492, %fd490, %fd491, %p128;
	abs.f64 	%fd493, %fd492;
	fma.rn.f64 	%fd494, %fd195, %fd192, %fd450;
	mul.f64 	%fd495, %fd193, %fd494;
	sub.f64 	%fd496, %fd17, %fd495;
	mul.f64 	%fd497, %fd196, %fd496;
	mul.f64 	%fd498, %fd194, %fd494;
	sub.f64 	%fd499, %fd30, %fd498;
	mul.f64 	%fd500, %fd196, %fd499;
	mul.f64 	%fd501, %fd195, %fd494;
	sub.f64 	%fd502, %fd192, %fd501;
	mul.f64 	%fd503, %fd196, %fd502;
	mul.f64 	%fd504, %fd500, %fd500;
	fma.rn.f64 	%fd505, %fd497, %fd497, %fd504;
	fma.rn.f64 	%fd506, %fd503, %fd503, %fd505;
	sqrt.rn.f64 	%fd507, %fd506;
	div.rn.f64 	%fd508, %fd497, %fd507;
	div.rn.f64 	%fd509, %fd500, %fd507;
	div.rn.f64 	%fd510, %fd503, %fd507;
	fma.rn.f64 	%fd511, %fd192, %fd192, %fd468;
	mul.f64 	%fd512, %fd494, %fd494;
	sub.f64 	%fd513, %fd511, %fd512;
	max.f64 	%fd514, %fd513, 0d0000000000000000;
	sqrt.rn.f64 	%fd515, %fd514;
	add.f64 	%fd516, %fd515, 0dBFF0000000000000;
	mul.f64 	%fd517, %fd196, %fd516;
	setp.lt.f64 	%p129, %fd508, 0d0000000000000000;
	selp.f64 	%fd518, 0d0000000000000000, %fd508, %p129;
	setp.lt.f64 	%p130, %fd477, %fd518;
	selp.f64 	%fd519, %fd518, %fd477, %p130;
	setp.lt.f64 	%p131, %fd509, 0d0000000000000000;
	selp.f64 	%fd520, 0d0000000000000000, %fd509, %p131;
	setp.lt.f64 	%p132, %fd479, %fd520;
	selp.f64 	%fd521, %fd520, %fd479, %p132;
	setp.lt.f64 	%p133, %fd510, 0d0000000000000000;
	selp.f64 	%fd522, 0d0000000000000000, %fd510, %p133;
	setp.lt.f64 	%p134, %fd481, %fd522;
	selp.f64 	%fd523, %fd522, %fd481, %p134;
	neg.f64 	%fd524, %fd485;
	min.f64 	%fd525, %fd508, 0d0000000000000000;
	setp.gt.f64 	%p135, %fd525, %fd524;
	selp.f64 	%fd526, %fd524, %fd525, %p135;
	abs.f64 	%fd527, %fd526;
	neg.f64 	%fd528, %fd489;
	min.f64 	%fd529, %fd509, 0d0000000000000000;
	setp.gt.f64 	%p136, %fd529, %fd528;
	selp.f64 	%fd530, %fd528, %fd529, %p136;
	abs.f64 	%fd531, %fd530;
	neg.f64 	%fd532, %fd493;
	min.f64 	%fd533, %fd510, 0d0000000000000000;
	setp.gt.f64 	%p137, %fd533, %fd532;
	selp.f64 	%fd534, %fd532, %fd533, %p137;
	abs.f64 	%fd535, %fd534;
	add.f64 	%fd536, %fd519, %fd527;
	add.f64 	%fd537, %fd521, %fd531;
	mul.f64 	%fd538, %fd536, %fd537;
	add.f64 	%fd539, %fd523, %fd535;
	mul.f64 	%fd540, %fd538, %fd539;
	mul.f64 	%fd541, %fd527, %fd531;
	mul.f64 	%fd542, %fd541, %fd535;
	fma.rn.f64 	%fd543, %fd542, %fd224, 0d0000000000000000;
	mul.f64 	%fd544, %fd541, %fd523;
	fma.rn.f64 	%fd545, %fd544, %fd254, %fd543;
	mul.f64 	%fd546, %fd527, %fd521;
	mul.f64 	%fd547, %fd546, %fd535;
	fma.rn.f64 	%fd548, %fd547, %fd303, %fd545;
	mul.f64 	%fd549, %fd546, %fd523;
	fma.rn.f64 	%fd550, %fd549, %fd345, %fd548;
	mul.f64 	%fd551, %fd519, %fd531;
	mul.f64 	%fd552, %fd551, %fd535;
	fma.rn.f64 	%fd553, %fd552, %fd389, %fd550;
	mul.f64 	%fd554, %fd551, %fd523;
	fma.rn.f64 	%fd555, %fd554, %fd431, %fd553;
	mul.f64 	%fd556, %fd519, %fd521;
	mul.f64 	%fd557, %fd556, %fd535;
	fma.rn.f64 	%fd558, %fd557, %fd475, %fd555;
	mul.f64 	%fd559, %fd556, %fd523;
	fma.rn.f64 	%fd560, %fd559, %fd517, %fd558;
	div.rn.f64 	%fd561, %fd560, %fd540;
	neg.f64 	%fd562, %fd519;
	mul.f64 	%fd563, %fd527, %fd562;
	sub.f64 	%fd564, %fd16, %fd17;
	mul.f64 	%fd565, %fd563, %fd564;
	div.rn.f64 	%fd566, %fd565, %fd536;
	mul.f64 	%fd567, %fd521, %fd531;
	sub.f64 	%fd568, %fd29, %fd30;
	mul.f64 	%fd569, %fd567, %fd568;
	div.rn.f64 	%fd570, %fd569, %fd537;
	sub.f64 	%fd571, %fd566, %fd570;
	mul.f64 	%fd572, %fd523, %fd535;
	sub.f64 	%fd573, %fd180, %fd192;
	mul.f64 	%fd574, %fd572, %fd573;
	div.rn.f64 	%fd575, %fd574, %fd539;
	sub.f64 	%fd576, %fd571, %fd575;
	add.f64 	%fd577, %fd561, %fd576;
	mul.f64 	%fd578, %fd527, %fd17;
	fma.rn.f64 	%fd579, %fd519, %fd16, %fd578;
	sub.f64 	%fd580, %fd224, %fd389;
	sub.f64 	%fd581, %fd579, %fd580;
	div.rn.f64 	%fd582, %fd581, %fd536;
	sub.f64 	%fd583, %fd345, %fd517;
	sub.f64 	%fd584, %fd579, %fd583;
	div.rn.f64 	%fd585, %fd584, %fd536;
	sub.f64 	%fd586, %fd254, %fd431;
	sub.f64 	%fd587, %fd579, %fd586;
	div.rn.f64 	%fd588, %fd587, %fd536;
	sub.f64 	%fd589, %fd303, %fd475;
	sub.f64 	%fd590, %fd579, %fd589;
	div.rn.f64 	%fd591, %fd590, %fd536;
	sub.f64 	%fd592, %fd16, %fd582;
	sub.f64 	%fd593, %fd582, %fd17;
	mul.f64 	%fd594, %fd592, %fd593;
	setp.lt.f64 	%p138, %fd594, 0d0000000000000000;
	abs.f64 	%fd595, %fd592;
	abs.f64 	%fd596, %fd593;
	setp.lt.f64 	%p139, %fd595, %fd596;
	selp.f64 	%fd597, %fd592, %fd593, %p139;
	selp.f64 	%fd598, 0d0000000000000000, %fd597, %p138;
	sub.f64 	%fd599, %fd16, %fd585;
	sub.f64 	%fd600, %fd585, %fd17;
	mul.f64 	%fd601, %fd599, %fd600;
	setp.lt.f64 	%p140, %fd601, 0d0000000000000000;
	abs.f64 	%fd602, %fd599;
	abs.f64 	%fd603, %fd600;
	setp.lt.f64 	%p141, %fd602, %fd603;
	selp.f64 	%fd604, %fd599, %fd600, %p141;
	selp.f64 	%fd605, 0d0000000000000000, %fd604, %p140;
	sub.f64 	%fd606, %fd16, %fd588;
	sub.f64 	%fd607, %fd588, %fd17;
	mul.f64 	%fd608, %fd606, %fd607;
	setp.lt.f64 	%p142, %fd608, 0d0000000000000000;
	abs.f64 	%fd609, %fd606;
	abs.f64 	%fd610, %fd607;
	setp.lt.f64 	%p143, %fd609, %fd610;
	selp.f64 	%fd611, %fd606, %fd607, %p143;
	selp.f64 	%fd612, 0d0000000000000000, %fd611, %p142;
	sub.f64 	%fd613, %fd16, %fd591;
	sub.f64 	%fd614, %fd591, %fd17;
	mul.f64 	%fd615, %fd613, %fd614;
	setp.lt.f64 	%p144, %fd615, 0d0000000000000000;
	abs.f64 	%fd616, %fd613;
	abs.f64 	%fd617, %fd614;
	setp.lt.f64 	%p145, %fd616, %fd617;
	selp.f64 	%fd618, %fd613, %fd614, %p145;
	selp.f64 	%fd619, 0d0000000000000000, %fd618, %p144;
	mul.f64 	%fd620, %fd521, %fd523;
	mul.f64 	%fd621, %fd531, %fd535;
	mul.f64 	%fd622, %fd598, %fd621;
	fma.rn.f64 	%fd623, %fd620, %fd605, %fd622;
	mul.f64 	%fd624, %fd535, %fd521;
	fma.rn.f64 	%fd625, %fd619, %fd624, %fd623;
	mul.f64 	%fd626, %fd531, %fd523;
	fma.rn.f64 	%fd627, %fd612, %fd626, %fd625;
	mul.f64 	%fd628, %fd531, %fd30;
	fma.rn.f64 	%fd629, %fd521, %fd29, %fd628;
	sub.f64 	%fd630, %fd224, %fd303;
	sub.f64 	%fd631, %fd629, %fd630;
	div.rn.f64 	%fd632, %fd631, %fd537;
	sub.f64 	%fd633, %fd431, %fd517;
	sub.f64 	%fd634, %fd629, %fd633;
	div.rn.f64 	%fd635, %fd634, %fd537;
	sub.f64 	%fd636, %fd254, %fd345;
	sub.f64 	%fd637, %fd629, %fd636;
	div.rn.f64 	%fd638, %fd637, %fd537;
	sub.f64 	%fd639, %fd389, %fd475;
	sub.f64 	%fd640, %fd629, %fd639;
	div.rn.f64 	%fd641, %fd640, %fd537;
	sub.f64 	%fd642, %fd29, %fd632;
	sub.f64 	%fd643, %fd632, %fd30;
	mul.f64 	%fd644, %fd642, %fd643;
	setp.lt.f64 	%p146, %fd644, 0d0000000000000000;
	abs.f64 	%fd645, %fd642;
	abs.f64 	%fd646, %fd643;
	setp.lt.f64 	%p147, %fd645, %fd646;
	selp.f64 	%fd647, %fd642, %fd643, %p147;
	selp.f64 	%fd648, 0d0000000000000000, %fd647, %p146;
	sub.f64 	%fd649, %fd29, %fd635;
	sub.f64 	%fd650, %fd635, %fd30;
	mul.f64 	%fd651, %fd649, %fd650;
	setp.lt.f64 	%p148, %fd651, 0d0000000000000000;
	abs.f64 	%fd652, %fd649;
	abs.f64 	%fd653, %fd650;
	setp.lt.f64 	%p149, %fd652, %fd653;
	selp.f64 	%fd654, %fd649, %fd650, %p149;
	selp.f64 	%fd655, 0d0000000000000000, %fd654, %p148;
	sub.f64 	%fd656, %fd29, %fd638;
	sub.f64 	%fd657, %fd638, %fd30;
	mul.f64 	%fd658, %fd656, %fd657;
	setp.lt.f64 	%p150, %fd658, 0d0000000000000000;
	abs.f64 	%fd659, %fd656;
	abs.f64 	%fd660, %fd657;
	setp.lt.f64 	%p151, %fd659, %fd660;
	selp.f64 	%fd661, %fd656, %fd657, %p151;
	selp.f64 	%fd662, 0d0000000000000000, %fd661, %p150;
	sub.f64 	%fd663, %fd29, %fd641;
	sub.f64 	%fd664, %fd641, %fd30;
	mul.f64 	%fd665, %fd663, %fd664;
	setp.lt.f64 	%p152, %fd665, 0d0000000000000000;
	abs.f64 	%fd666, %fd663;
	abs.f64 	%fd667, %fd664;
	setp.lt.f64 	%p153, %fd666, %fd667;
	selp.f64 	%fd668, %fd663, %fd664, %p153;
	selp.f64 	%fd669, 0d0000000000000000, %fd668, %p152;
	mul.f64 	%fd670, %fd519, %fd523;
	mul.f64 	%fd671, %fd527, %fd535;
	mul.f64 	%fd672, %fd648, %fd671;
	fma.rn.f64 	%fd673, %fd670, %fd655, %fd672;
	mul.f64 	%fd674, %fd535, %fd519;
	fma.rn.f64 	%fd675, %fd669, %fd674, %fd673;
	mul.f64 	%fd676, %fd527, %fd523;
	fma.rn.f64 	%fd677, %fd662, %fd676, %fd675;
	mul.f64 	%fd678, %fd535, %fd192;
	fma.rn.f64 	%fd679, %fd523, %fd180, %fd678;
	sub.f64 	%fd680, %fd224, %fd254;
	sub.f64 	%fd681, %fd679, %fd680;
	div.rn.f64 	%fd682, %fd681, %fd539;
	sub.f64 	%fd683, %fd475, %fd517;
	sub.f64 	%fd684, %fd679, %fd683;
	div.rn.f64 	%fd685, %fd684, %fd539;
	sub.f64 	%fd686, %fd303, %fd345;
	sub.f64 	%fd687, %fd679, %fd686;
	div.rn.f64 	%fd688, %fd687, %fd539;
	sub.f64 	%fd689, %fd389, %fd431;
	sub.f64 	%fd690, %fd679, %fd689;
	div.rn.f64 	%fd691, %fd690, %fd539;
	sub.f64 	%fd692, %fd180, %fd682;
	sub.f64 	%fd693, %fd682, %fd192;
	mul.f64 	%fd694, %fd692, %fd693;
	setp.lt.f64 	%p154, %fd694, 0d0000000000000000;
	abs.f64 	%fd695, %fd692;
	abs.f64 	%fd696, %fd693;
	setp.lt.f64 	%p155, %fd695, %fd696;
	selp.f64 	%fd697, %fd692, %fd693, %p155;
	selp.f64 	%fd698, 0d0000000000000000, %fd697, %p154;
	sub.f64 	%fd699, %fd180, %fd685;
	sub.f64 	%fd700, %fd685, %fd192;
	mul.f64 	%fd701, %fd699, %fd700;
	setp.lt.f64 	%p156, %fd701, 0d0000000000000000;
	abs.f64 	%fd702, %fd699;
	abs.f64 	%fd703, %fd700;
	setp.lt.f64 	%p157, %fd702, %fd703;
	selp.f64 	%fd704, %fd699, %fd700, %p157;
	selp.f64 	%fd705, 0d0000000000000000, %fd704, %p156;
	sub.f64 	%fd706, %fd180, %fd688;
	sub.f64 	%fd707, %fd688, %fd192;
	mul.f64 	%fd708, %fd706, %fd707;
	setp.lt.f64 	%p158, %fd708, 0d0000000000000000;
	abs.f64 	%fd709, %fd706;
	abs.f64 	%fd710, %fd707;
	setp.lt.f64 	%p159, %fd709, %fd710;
	selp.f64 	%fd711, %fd706, %fd707, %p159;
	selp.f64 	%fd712, 0d0000000000000000, %fd711, %p158;
	sub.f64 	%fd713, %fd180, %fd691;
	sub.f64 	%fd714, %fd691, %fd192;
	mul.f64 	%fd715, %fd713, %fd714;
	setp.lt.f64 	%p160, %fd715, 0d0000000000000000;
	abs.f64 	%fd716, %fd713;
	abs.f64 	%fd717, %fd714;
	setp.lt.f64 	%p161, %fd716, %fd717;
	selp.f64 	%fd718, %fd713, %fd714, %p161;
	selp.f64 	%fd719, 0d0000000000000000, %fd718, %p160;
	mul.f64 	%fd720, %fd698, %fd541;
	fma.rn.f64 	%fd721, %fd556, %fd705, %fd720;
	fma.rn.f64 	%fd722, %fd719, %fd551, %fd721;
	fma.rn.f64 	%fd723, %fd712, %fd546, %fd722;
	mul.f64 	%fd724, %fd527, %fd519;
	mul.f64 	%fd725, %fd677, %fd567;
	fma.rn.f64 	%fd726, %fd627, %fd724, %fd725;
	fma.rn.f64 	%fd727, %fd723, %fd572, %fd726;
	div.rn.f64 	%fd728, %fd727, %fd540;
	add.f64 	%fd729, %fd577, %fd728;
	cvta.to.global.u64 	%rd44, %rd50;
	add.s64 	%rd45, %rd44, %rd36;
	ld.global.f64 	%fd730, [%rd45];
	mul.f64 	%fd731, %fd730, %fd729;
	cvta.to.global.u64 	%rd46, %rd48;
	add.s64 	%rd47, %rd46, %rd36;
	st.global.f64 	[%rd47], %fd731;
$L__BB2_23:
	ret;

}
.func  (.param .b64 func_retval0) __internal_accurate_pow(
	.param .b64 __internal_accurate_pow_param_0
)
{
	.reg .pred 	%p<8>;
	.reg .b32 	%r<49>;
	.reg .b32 	%f<3>;
	.reg .b64 	%fd<109>;

	ld.param.f64 	%fd10, [__internal_accurate_pow_param_0];
	{
	.reg .b32 %temp; 
	mov.b64 	{%temp, %r46}, %fd10;
	}
	{
	.reg .b32 %temp; 
	mov.b64 	{%r45, %temp}, %fd10;
	}
	shr.u32 	%r47, %r46, 20;
	setp.gt.u32 	%p1, %r46, 1048575;
	@%p1 bra 	$L__BB3_2;
	mul.f64 	%fd11, %fd10, 0d4350000000000000;
	{
	.reg .b32 %temp; 
	mov.b64 	{%temp, %r46}, %fd11;
	}
	{
	.reg .b32 %temp; 
	mov.b64 	{%r45, %temp}, %fd11;
	}
	shr.u32 	%r16, %r46, 20;
	add.s32 	%r47, %r16, -54;
$L__BB3_2:
	add.s32 	%r48, %r47, -1023;
	and.b32  	%r17, %r46, -2146435073;
	or.b32  	%r18, %r17, 1072693248;
	mov.b64 	%fd107, {%r45, %r18};
	setp.lt.u32 	%p2, %r18, 1073127583;
	@%p2 bra 	$L__BB3_4;
	{
	.reg .b32 %temp; 
	mov.b64 	{%r19, %temp}, %fd107;
	}
	{
	.reg .b32 %temp; 
	mov.b64 	{%temp, %r20}, %fd107;
	}
	add.s32 	%r21, %r20, -1048576;
	mov.b64 	%fd107, {%r19, %r21};
	add.s32 	%r48, %r47, -1022;
$L__BB3_4:
	add.f64 	%fd12, %fd107, 0dBFF0000000000000;
	add.f64 	%fd13, %fd107, 0d3FF0000000000000;
	rcp.approx.ftz.f64 	%fd14, %fd13;
	neg.f64 	%fd15, %fd13;
	fma.rn.f64 	%fd16, %fd15, %fd14, 0d3FF0000000000000;
	fma.rn.f64 	%fd17, %fd16, %fd16, %fd16;
	fma.rn.f64 	%fd18, %fd17, %fd14, %fd14;
	mul.f64 	%fd19, %fd12, %fd18;
	fma.rn.f64 	%fd20, %fd12, %fd18, %fd19;
	mul.f64 	%fd21, %fd20, %fd20;
	fma.rn.f64 	%fd22, %fd21, 0d3EB0F5FF7D2CAFE2, 0d3ED0F5D241AD3B5A;
	fma.rn.f64 	%fd23, %fd22, %fd21, 0d3EF3B20A75488A3F;
	fma.rn.f64 	%fd24, %fd23, %fd21, 0d3F1745CDE4FAECD5;
	fma.rn.f64 	%fd25, %fd24, %fd21, 0d3F3C71C7258A578B;
	fma.rn.f64 	%fd26, %fd25, %fd21, 0d3F6249249242B910;
	fma.rn.f64 	%fd27, %fd26, %fd21, 0d3F89999999999DFB;
	sub.f64 	%fd28, %fd12, %fd20;
	add.f64 	%fd29, %fd28, %fd28;
	neg.f64 	%fd30, %fd20;
	fma.rn.f64 	%fd31, %fd30, %fd12, %fd29;
	mul.f64 	%fd32, %fd18, %fd31;
	fma.rn.f64 	%fd33, %fd21, %fd27, 0d3FB5555555555555;
	mov.f64 	%fd34, 0d3FB5555555555555;
	sub.f64 	%fd35, %fd34, %fd33;
	fma.rn.f64 	%fd36, %fd21, %fd27, %fd35;
	add.f64 	%fd37, %fd36, 0dBC46A4CB00B9E7B0;
	add.f64 	%fd38, %fd33, %fd37;
	sub.f64 	%fd39, %fd33, %fd38;
	add.f64 	%fd40, %fd37, %fd39;
	mul.rn.f64 	%fd41, %fd20, %fd20;
	neg.f64 	%fd42, %fd41;
	fma.rn.f64 	%fd43, %fd20, %fd20, %fd42;
	{
	.reg .b32 %temp; 
	mov.b64 	{%r22, %temp}, %fd32;
	}
	{
	.reg .b32 %temp; 
	mov.b64 	{%temp, %r23}, %fd32;
	}
	add.s32 	%r24, %r23, 1048576;
	mov.b64 	%fd44, {%r22, %r24};
	fma.rn.f64 	%fd45, %fd20, %fd44, %fd43;
	mul.rn.f64 	%fd46, %fd41, %fd20;
	neg.f64 	%fd47, %fd46;
	fma.rn.f64 	%fd48, %fd41, %fd20, %fd47;
	fma.rn.f64 	%fd49, %fd41, %fd32, %fd48;
	fma.rn.f64 	%fd50, %fd45, %fd20, %fd49;
	mul.rn.f64 	%fd51, %fd38, %fd46;
	neg.f64 	%fd52, %fd51;
	fma.rn.f64 	%fd53, %fd38, %fd46, %fd52;
	fma.rn.f64 	%fd54, %fd38, %fd50, %fd53;
	fma.rn.f64 	%fd55, %fd40, %fd46, %fd54;
	add.f64 	%fd56, %fd51, %fd55;
	sub.f64 	%fd57, %fd51, %fd56;
	add.f64 	%fd58, %fd55, %fd57;
	add.f64 	%fd59, %fd20, %fd56;
	sub.f64 	%fd60, %fd20, %fd59;
	add.f64 	%fd61, %fd56, %fd60;
	add.f64 	%fd62, %fd58, %fd61;
	add.f64 	%fd63, %fd32, %fd62;
	add.f64 	%fd64, %fd59, %fd63;
	sub.f64 	%fd65, %fd59, %fd64;
	add.f64 	%fd66, %fd63, %fd65;
	xor.b32  	%r25, %r48, -2147483648;
	mov.b32 	%r26, 1127219200;
	mov.b64 	%fd67, {%r25, %r26};
	mov.b32 	%r27, -2147483648;
	mov.b64 	%fd68, {%r27, %r26};
	sub.f64 	%fd69, %fd67, %fd68;
	fma.rn.f64 	%fd70, %fd69, 0d3FE62E42FEFA39EF, %fd64;
	fma.rn.f64 	%fd71, %fd69, 0dBFE62E42FEFA39EF, %fd70;
	sub.f64 	%fd72, %fd71, %fd64;
	sub.f64 	%fd73, %fd66, %fd72;
	fma.rn.f64 	%fd74, %fd69, 0d3C7ABC9E3B39803F, %fd73;
	add.f64 	%fd75, %fd70, %fd74;
	sub.f64 	%fd76, %fd70, %fd75;
	add.f64 	%fd77, %fd74, %fd76;
	mov.f64 	%fd78, 0d4000000000000000;
	{
	.reg .b32 %temp; 
	mov.b64 	{%temp, %r28}, %fd78;
	}
	{
	.reg .b32 %temp; 
	mov.b64 	{%r29, %temp}, %fd78;
	}
	shl.b32 	%r30, %r28, 1;
	setp.gt.u32 	%p3, %r30, -33554433;
	and.b32  	%r31, %r28, -15728641;
	selp.b32 	%r32, %r31, %r28, %p3;
	mov.b64 	%fd79, {%r29, %r32};
	mul.rn.f64 	%fd80, %fd75, %fd79;
	neg.f64 	%fd81, %fd80;
	fma.rn.f64 	%fd82, %fd75, %fd79, %fd81;
	fma.rn.f64 	%fd83, %fd77, %fd79, %fd82;
	add.f64 	%fd4, %fd80, %fd83;
	sub.f64 	%fd84, %fd80, %fd4;
	add.f64 	%fd5, %fd83, %fd84;
	fma.rn.f64 	%fd85, %fd4, 0d3FF71547652B82FE, 0d4338000000000000;
	{
	.reg .b32 %temp; 
	mov.b64 	{%r13, %temp}, %fd85;
	}
	mov.f64 	%fd86, 0dC338000000000000;
	add.rn.f64 	%fd87, %fd85, %fd86;
	fma.rn.f64 	%fd88, %fd87, 0dBFE62E42FEFA39EF, %fd4;
	fma.rn.f64 	%fd89, %fd87, 0dBC7ABC9E3B39803F, %fd88;
	fma.rn.f64 	%fd90, %fd89, 0d3E5ADE1569CE2BDF, 0d3E928AF3FCA213EA;
	fma.rn.f64 	%fd91, %fd90, %fd89, 0d3EC71DEE62401315;
	fma.rn.f64 	%fd92, %fd91, %fd89, 0d3EFA01997C89EB71;
	fma.rn.f64 	%fd93, %fd92, %fd89, 0d3F2A01A014761F65;
	fma.rn.f64 	%fd94, %fd93, %fd89, 0d3F56C16C1852B7AF;
	fma.rn.f64 	%fd95, %fd94, %fd89, 0d3F81111111122322;
	fma.rn.f64 	%fd96, %fd95, %fd89, 0d3FA55555555502A1;
	fma.rn.f64 	%fd97, %fd96, %fd89, 0d3FC5555555555511;
	fma.rn.f64 	%fd98, %fd97, %fd89, 0d3FE000000000000B;
	fma.rn.f64 	%fd99, %fd98, %fd89, 0d3FF0000000000000;
	fma.rn.f64 	%fd100, %fd99, %fd89, 0d3FF0000000000000;
	{
	.reg .b32 %temp; 
	mov.b64 	{%r14, %temp}, %fd100;
	}
	{
	.reg .b32 %temp; 
	mov.b64 	{%temp, %r15}, %fd100;
	}
	shl.b32 	%r33, %r13, 20;
	add.s32 	%r34, %r33, %r15;
	mov.b64 	%fd108, {%r14, %r34};
	{
	.reg .b32 %temp; 
	mov.b64 	{%temp, %r35}, %fd4;
	}
	mov.b32 	%f2, %r35;
	abs.f32 	%f1, %f2;
	setp.lt.f32 	%p4, %f1, 0f4086232B;
	@%p4 bra 	$L__BB3_7;
	setp.lt.f64 	%p5, %fd4, 0d0000000000000000;
	add.f64 	%fd101, %fd4, 0d7FF0000000000000;
	selp.f64 	%fd108, 0d0000000000000000, %fd101, %p5;
	setp.geu.f32 	%p6, %f1, 0f40874800;
	@%p6 bra 	$L__BB3_7;
	shr.u32 	%r36, %r13, 31;
	add.s32 	%r37, %r13, %r36;
	shr.s32 	%r38, %r37, 1;
	shl.b32 	%r39, %r38, 20;
	add.s32 	%r40, %r15, %r39;
	mov.b64 	%fd102, {%r14, %r40};
	sub.s32 	%r41, %r13, %r38;
	shl.b32 	%r42, %r41, 20;
	add.s32 	%r43, %r42, 1072693248;
	mov.b32 	%r44, 0;
	mov.b64 	%fd103, {%r44, %r43};
	mul.f64 	%fd108, %fd103, %fd102;
$L__BB3_7:
	abs.f64 	%fd104, %fd108;
	setp.eq.f64 	%p7, %fd104, 0d7FF0000000000000;
	fma.rn.f64 	%fd105, %fd108, %fd5, %fd108;
	selp.f64 	%fd106, %fd108, %fd105, %p7;
	st.param.f64 	[func_retval0], %fd106;
	ret;

}


// ===== COMPILED SASS (sm_100) =====

	.target	sm_100

	.elftype	@"ET_EXEC"


//--------------------- .note.nv.tkinfo           --------------------------
	.section	.note.nv.tkinfo,"",@"SHT_NOTE"
	.sectionflags	@"SHF_NOTE_NV_TKINFO"
	.tkinfo
        /*0018*/ 	.word	0x00000002
        /*0030*/ 	.string	""
        /*0030*/ 	.string	"ptxas"
        /*0030*/ 	.string	"Cuda compilation tools, release 13.0, V13.0.88"
        /*0030*/ 	.string	"Build cuda_13.0.r13.0/compiler.36424714_0"
        /*0030*/ 	.string	"-arch sm_100 -m 64 "



//--------------------- .note.nv.cuinfo           --------------------------
	.section	.note.nv.cuinfo,"",@"SHT_NOTE"
	.sectionflags	@"SHF_NOTE_NV_CUINFO"
        /*0018*/ 	.short	0x0002
        /*001a*/ 	.short	0x0064
        /*001c*/ 	.short	0x0082
	.zero		2


//--------------------- .nv.info                  --------------------------
	.section	.nv.info,"",@"SHT_CUDA_INFO"
	.align	4


	//----- nvinfo : EIATTR_REGCOUNT
	.align		4
        /*0000*/ 	.byte	0x04, 0x2f
        /*0002*/ 	.short	(.L_1 - .L_0)
	.align		4
.L_0:
        /*0004*/ 	.word	index@(_Z27surface_redistance_step_1stPdPKdS1_S1_S1_S1_S1_S1_S1_S1_S1_S1_S1_iiidddi)
        /*0008*/ 	.word	0x00000052


	//----- nvinfo : EIATTR_FRAME_SIZE
	.align		4
.L_1:
        /*000c*/ 	.byte	0x04, 0x11
        /*000e*/ 	.short	(.L_3 - .L_2)
	.align		4
.L_2:
        /*0010*/ 	.word	index@($_Z27surface_redistance_step_1stPdPKdS1_S1_S1_S1_S1_S1_S1_S1_S1_S1_S1_iiidddi$__internal_accurate_pow)
        /*0014*/ 	.word	0x00000000


	//----- nvinfo : EIATTR_FRAME_SIZE
	.align		4
.L_3:
        /*0018*/ 	.byte	0x04, 0x11
        /*001a*/ 	.short	(.L_5 - .L_4)
	.align		4
.L_4:
        /*001c*/ 	.word	index@($__internal_5_$__cuda_sm20_dsqrt_rn_f64_mediumpath_v1)
        /*0020*/ 	.word	0x00000000


	//----- nvinfo : EIATTR_FRAME_SIZE
	.align		4
.L_5:
        /*0024*/ 	.byte	0x04, 0x11
        /*0026*/ 	.short	(.L_7 - .L_6)
	.align		4
.L_6:
        /*0028*/ 	.word	index@($__internal_4_$__cuda_sm20_div_rn_f64_full)
        /*002c*/ 	.word	0x00000000


	//----- nvinfo : EIATTR_FRAME_SIZE
	.align		4
.L_7:
        /*0030*/ 	.byte	0x04, 0x11
        /*0032*/ 	.short	(.L_9 - .L_8)
	.align		4
.L_8:
        /*0034*/ 	.word	index@(_Z27surface_redistance_step_1stPdPKdS1_S1_S1_S1_S1_S1_S1_S1_S1_S1_S1_iiidddi)
        /*0038*/ 	.word	0x00000000


	//----- nvinfo : EIATTR_REGCOUNT
	.align		4
.L_9:
        /*003c*/ 	.byte	0x04, 0x2f
        /*003e*/ 	.short	(.L_11 - .L_10)
	.align		4
.L_10:
        /*0040*/ 	.word	index@(_Z23surface_redistance_stepPdPKdS1_S1_S1_S1_S1_S1_S1_S1_S1_S1_S1_iiidddi)
        /*0044*/ 	.word	0x0000005c


	//----- nvinfo : EIATTR_FRAME_SIZE
	.align		4
.L_11:
        /*0048*/ 	.byte	0x04, 0x11
        /*004a*/ 	.short	(.L_13 - .L_12)
	.align		4
.L_12:
        /*004c*/ 	.word	index@($_Z23surface_redistance_stepPdPKdS1_S1_S1_S1_S1_S1_S1_S1_S1_S1_S1_iiidddi$__internal_accurate_pow)
        /*0050*/ 	.word	0x00000000


	//----- nvinfo : EIATTR_FRAME_SIZE
	.align		4
.L_13:
        /*0054*/ 	.byte	0x04, 0x11
        /*0056*/ 	.short	(.L_15 - .L_14)
	.align		4
.L_14:
        /*0058*/ 	.word	index@($__internal_3_$__cuda_sm20_dsqrt_rn_f64_mediumpath_v1)
        /*005c*/ 	.word	0x00000000


	//----- nvinfo : EIATTR_FRAME_SIZE
	.align		4
.L_15:
        /*0060*/ 	.byte	0x04, 0x11
        /*0062*/ 	.short	(.L_17 - .L_16)
	.align		4
.L_16:
        /*0064*/ 	.word	index@($__internal_2_$__cuda_sm20_div_rn_f64_full)
        /*0068*/ 	.word	0x00000000


	//----- nvinfo : EIATTR_FRAME_SIZE
	.align		4
.L_17:
        /*006c*/ 	.byte	0x04, 0x11
        /*006e*/ 	.short	(.L_19 - .L_18)
	.align		4
.L_18:
        /*0070*/ 	.word	index@(_Z23surface_redistance_stepPdPKdS1_S1_S1_S1_S1_S1_S1_S1_S1_S1_S1_iiidddi)
        /*0074*/ 	.word	0x00000000


	//----- nvinfo : EIATTR_REGCOUNT
	.align		4
.L_19:
        /*0078*/ 	.byte	0x04, 0x2f
        /*007a*/ 	.short	(.L_21 - .L_20)
	.align		4
.L_20:
        /*007c*/ 	.word	index@(_Z37surface_redistance_step_noboundaryfixPdPKdS1_S1_S1_S1_S1_S1_S1_S1_S1_S1_S1_iiidddi)
        /*0080*/ 	.word	0x0000005c


	//----- nvinfo : EIATTR_FRAME_SIZE
	.align		4
.L_21:
        /*0084*/ 	.byte	0x04, 0x11
        /*0086*/ 	.short	(.L_23 - .L_22)
	.align		4
.L_22:
        /*0088*/ 	.word	index@($_Z37surface_redistance_step_noboundaryfixPdPKdS1_S1_S1_S1_S1_S1_S1_S1_S1_S1_S1_iiidddi$__internal_accurate_pow)
        /*008c*/ 	.word	0x00000000


	//----- nvinfo : EIATTR_FRAME_SIZE
	.align		4
.L_23:
        /*0090*/ 	.byte	0x04, 0x11
        /*0092*/ 	.short	(.L_25 - .L_24)
	.align		4
.L_24:
        /*0094*/ 	.word	index@($__internal_1_$__cuda_sm20_dsqrt_rn_f64_mediumpath_v1)
        /*0098*/ 	.word	0x00000000


	//----- nvinfo : EIATTR_FRAME_SIZE
	.align		4
.L_25:
        /*009c*/ 	.byte	0x04, 0x11
        /*009e*/ 	.short	(.L_27 - .L_26)
	.align		4
.L_26:
        /*00a0*/ 	.word	index@($__internal_0_$__cuda_sm20_div_rn_f64_full)
        /*00a4*/ 	.word	0x00000000


	//----- nvinfo : EIATTR_FRAME_SIZE
	.align		4
.L_27:
        /*00a8*/ 	.byte	0x04, 0x11
        /*00aa*/ 	.short	(.L_29 - .L_28)
	.align		4
.L_28:
        /*00ac*/ 	.word	index@(_Z37surface_redistance_step_noboundaryfixPdPKdS1_S1_S1_S1_S1_S1_S1_S1_S1_S1_S1_iiidddi)
        /*00b0*/ 	.word	0x00000000


	//----- nvinfo : EIATTR_MIN_STACK_SIZE
	.align		4
.L_29:
        /*00b4*/ 	.byte	0x04, 0x12
        /*00b6*/ 	.short	(.L_31 - .L_30)
	.align		4
.L_30:
        /*00b8*/ 	.word	index@(_Z37surface_redistance_step_noboundaryfixPdPKdS1_S1_S1_S1_S1_S1_S1_S1_S1_S1_S1_iiidddi)
        /*00bc*/ 	.word	0x00000000


	//----- nvinfo : EIATTR_MIN_STACK_SIZE
	.align		4
.L_31:
        /*00c0*/ 	.byte	0x04, 0x12
        /*00c2*/ 	.short	(.L_33 - .L_32)
	.align		4
.L_32:
        /*00c4*/ 	.word	index@(_Z23surface_redistance_stepPdPKdS1_S1_S1_S1_S1_S1_S1_S1_S1_S1_S1_iiidddi)
        /*00c8*/ 	.word	0x00000000


	//----- nvinfo : EIATTR_MIN_STACK_SIZE
	.align		4
.L_33:
        /*00cc*/ 	.byte	0x04, 0x12
        /*00ce*/ 	.short	(.L_35 - .L_34)
	.align		4
.L_34:
        /*00d0*/ 	.word	index@(_Z27surface_redistance_step_1stPdPKdS1_S1_S1_S1_S1_S1_S1_S1_S1_S1_S1_iiidddi)
        /*00d4*/ 	.word	0x00000000
.L_35:


//--------------------- .nv.compat                --------------------------
	.section	.nv.compat,"",@"SHT_CUDA_COMPAT_INFO"
	.align	4
        /*0000*/ 	.byte	0x02, 0x09, 0x00, 0x00, 0x02, 0x02, 0x01, 0x00, 0x02, 0x05, 0x05, 0x00, 0x03, 0x07, 0x01, 0x01
        /*0010*/ 	.byte	0x02, 0x03, 0x00, 0x00, 0x02, 0x06, 0x01, 0x00, 0x04, 0x0b, 0x08, 0x00, 0x01, 0x00, 0x00, 0x00
        /*0020*/ 	.byte	0x00, 0x00, 0x00, 0x00


//--------------------- .nv.info._Z37surface_redistance_step_noboundaryfixPdPKdS1_S1_S1_S1_S1_S1_S1_S1_S1_S1_S1_iiidddi --------------------------
	.section	.nv.info._Z37surface_redistance_step_noboundaryfixPdPKdS1_S1_S1_S1_S1_S1_S1_S1_S1_S1_S1_iiidddi,"",@"SHT_CUDA_INFO"
	.sectionflags	@""
	.align	4


	//----- nvinfo : EIATTR_CUDA_API_VERSION
	.align		4
        /*0000*/ 	.byte	0x04, 0x37
        /*0002*/ 	.short	(.L_37 - .L_36)
.L_36:
        /*0004*/ 	.word	0x00000082


	//----- nvinfo : EIATTR_KPARAM_INFO
	.align		4
.L_37:
        /*0008*/ 	.byte	0x04, 0x17
        /*000a*/ 	.short	(.L_39 - .L_38)
.L_38:
        /*000c*/ 	.word	0x00000000
        /*0010*/ 	.short	0x0013
        /*0012*/ 	.short	0x0090
        /*0014*/ 	.byte	0x00, 0xf0, 0x11, 0x00


	//----- nvinfo : EIATTR_KPARAM_INFO
	.align		4
.L_39:
        /*0018*/ 	.byte	0x04, 0x17
        /*001a*/ 	.short	(.L_41 - .L_40)
.L_40:
        /*001c*/ 	.word	0x00000000
        /*0020*/ 	.short	0x0012
        /*0022*/ 	.short	0x0088
        /*0024*/ 	.byte	0x00, 0xf0, 0x21, 0x00


	//----- nvinfo : EIATTR_KPARAM_INFO
	.align		4
.L_41:
        /*0028*/ 	.byte	0x04, 0x17
        /*002a*/ 	.short	(.L_43 - .L_42)
.L_42:
        /*002c*/ 	.word	0x00000000
        /*0030*/ 	.short	0x0011
        /*0032*/ 	.short	0x0080
        /*0034*/ 	.byte	0x00, 0xf0, 0x21, 0x00


	//----- nvinfo : EIATTR_KPARAM_INFO
	.align		4
.L_43:
        /*0038*/ 	.byte	0x04, 0x17
        /*003a*/ 	.short	(.L_45 - .L_44)
.L_44:
        /*003c*/ 	.word	0x00000000
        /*0040*/ 	.short	0x0010
        /*0042*/ 	.short	0x0078
        /*0044*/ 	.byte	0x00, 0xf0, 0x21, 0x00


	//----- nvinfo : EIATTR_KPARAM_INFO
	.align		4
.L_45:
        /*0048*/ 	.byte	0x04, 0x17
        /*004a*/ 	.short	(.L_47 - .L_46)
.L_46:
        /*004c*/ 	.word	0x00000000
        /*0050*/ 	.short	0x000f
        /*0052*/ 	.short	0x0070
        /*0054*/ 	.byte	0x00, 0xf0, 0x11, 0x00


	//----- nvinfo : EIATTR_KPARAM_INFO
	.align		4
.L_47:
        /*0058*/ 	.byte	0x04, 0x17
        /*005a*/ 	.short	(.L_49 - .L_48)
.L_48:
        /*005c*/ 	.word	0x00000000
        /*0060*/ 	.short	0x000e
        /*0062*/ 	.short	0x006c
        /*0064*/ 	.byte	0x00, 0xf0, 0x11, 0x00


	//----- nvinfo : EIATTR_KPARAM_INFO
	.align		4
.L_49:
        /*0068*/ 	.byte	0x04, 0x17
        /*006a*/ 	.short	(.L_51 - .L_50)
.L_50:
        /*006c*/ 	.word	0x00000000
        /*0070*/ 	.short	0x000d
        /*0072*/ 	.short	0x0068
        /*0074*/ 	.byte	0x00, 0xf0, 0x11, 0x00


	//----- nvinfo : EIATTR_KPARAM_INFO
	.align		4
.L_51:
        /*0078*/ 	.byte	0x04, 0x17
        /*007a*/ 	.short	(.L_53 - .L_52)
.L_52:
        /*007c*/ 	.word	0x00000000
        /*0080*/ 	.short	0x000c
        /*0082*/ 	.short	0x0060
        /*0084*/ 	.byte	0x00, 0xf5, 0x21, 0x00


	//----- nvinfo : EIATTR_KPARAM_INFO
	.align		4
.L_53:
        /*0088*/ 	.byte	0x04, 0x17
        /*008a*/ 	.short	(.L_55 - .L_54)
.L_54:
        /*008c*/ 	.word	0x00000000
        /*0090*/ 	.short	0x000b
        /*0092*/ 	.short	0x0058
        /*0094*/ 	.byte	0x00, 0xf5, 0x21, 0x00


	//----- nvinfo : EIATTR_KPARAM_INFO
	.align		4
.L_55:
        /*0098*/ 	.byte	0x04, 0x17
        /*009a*/ 	.short	(.L_57 - .L_56)
.L_56:
        /*009c*/ 	.word	0x00000000
        /*00a0*/ 	.short	0x000a
        /*00a2*/ 	.short	0x0050
        /*00a4*/ 	.byte	0x00, 0xf5, 0x21, 0x00


	//----- nvinfo : EIATTR_KPARAM_INFO
	.align		4
.L_57:
        /*00a8*/ 	.byte	0x04, 0x17
        /*00aa*/ 	.short	(.L_59 - .L_58)
.L_58:
        /*00ac*/ 	.word	0x00000000
        /*00b0*/ 	.short	0x0009
        /*00b2*/ 	.short	0x0048
        /*00b4*/ 	.byte	0x00, 0xf5, 0x21, 0x00


	//----- nvinfo : EIATTR_KPARAM_INFO
	.align		4
.L_59:
        /*00b8*/ 	.byte	0x04, 0x17
        /*00ba*/ 	.short	(.L_61 - .L_60)
.L_60:
        /*00bc*/ 	.word	0x00000000
        /*00c0*/ 	.short	0x0008
        /*00c2*/ 	.short	0x0040
        /*00c4*/ 	.byte	0x00, 0xf5, 0x21, 0x00


	//----- nvinfo : EIATTR_KPARAM_INFO
	.align		4
.L_61:
        /*00c8*/ 	.byte	0x04, 0x17
        /*00ca*/ 	.short	(.L_63 - .L_62)
.L_62:
        /*00cc*/ 	.word	0x00000000
        /*00d0*/ 	.short	0x0007
        /*00d2*/ 	.short	0x0038
        /*00d4*/ 	.byte	0x00, 0xf5, 0x21, 0x00


	//----- nvinfo : EIATTR_KPARAM_INFO
	.align		4
.L_63:
        /*00d8*/ 	.byte	0x04, 0x17
        /*00da*/ 	.short	(.L_65 - .L_64)
.L_64:
        /*00dc*/ 	.word	0x00000000
        /*00e0*/ 	.short	0x0006
        /*00e2*/ 	.short	0x0030
        /*00e4*/ 	.byte	0x00, 0xf5, 0x21, 0x00


	//----- nvinfo : EIATTR_KPARAM_INFO
	.align		4
.L_65:
        /*00e8*/ 	.byte	0x04, 0x17
        /*00ea*/ 	.short	(.L_67 - .L_66)
.L_66:
        /*00ec*/ 	.word	0x00000000
        /*00f0*/ 	.short	0x0005
        /*00f2*/ 	.short	0x0028
        /*00f4*/ 	.byte	0x00, 0xf5, 0x21, 0x00


	//----- nvinfo : EIATTR_KPARAM_INFO
	.align		4
.L_67:
        /*00f8*/ 	.byte	0x04, 0x17
        /*00fa*/ 	.short	(.L_69 - .L_68)
.L_68:
        /*00fc*/ 	.word	0x00000000
        /*0100*/ 	.short	0x0004
        /*0102*/ 	.short	0x0020
        /*0104*/ 	.byte	0x00, 0xf5, 0x21, 0x00


	//----- nvinfo : EIATTR_KPARAM_INFO
	.align		4
.L_69:
        /*0108*/ 	.byte	0x04, 0x17
        /*010a*/ 	.short	(.L_71 - .L_70)
.L_70:
        /*010c*/ 	.word	0x00000000
        /*0110*/ 	.short	0x0003
        /*0112*/ 	.short	0x0018
        /*0114*/ 	.byte	0x00, 0xf5, 0x21, 0x00


	//----- nvinfo : EIATTR_KPARAM_INFO
	.align		4
.L_71:
        /*0118*/ 	.byte	0x04, 0x17
        /*011a*/ 	.short	(.L_73 - .L_72)
.L_72:
        /*011c*/ 	.word	0x00000000
        /*0120*/ 	.short	0x0002
        /*0122*/ 	.short	0x0010
        /*0124*/ 	.byte	0x00, 0xf5, 0x21, 0x00


	//----- nvinfo : EIATTR_KPARAM_INFO
	.align		4
.L_73:
        /*0128*/ 	.byte	0x04, 0x17
        /*012a*/ 	.short	(.L_75 - .L_74)
.L_74:
        /*012c*/ 	.word	0x00000000
        /*0130*/ 	.short	0x0001
        /*0132*/ 	.short	0x0008
        /*0134*/ 	.byte	0x00, 0xf5, 0x21, 0x00


	//----- nvinfo : EIATTR_KPARAM_INFO
	.align		4
.L_75:
        /*0138*/ 	.byte	0x04, 0x17
        /*013a*/ 	.short	(.L_77 - .L_76)
.L_76:
        /*013c*/ 	.word	0x00000000
        /*0140*/ 	.short	0x0000
        /*0142*/ 	.short	0x0000
        /*0144*/ 	.byte	0x00, 0xf5, 0x21, 0x00


	//----- nvinfo : EIATTR_SPARSE_MMA_MASK
	.align		4
.L_77:
        /*0148*/ 	.byte	0x03, 0x50
        /*014a*/ 	.short	0x0000


	//----- nvinfo : EIATTR_MAXREG_COUNT
	.align		4
        /*014c*/ 	.byte	0x03, 0x1b
        /*014e*/ 	.short	0x00ff


	//----- nvinfo : EIATTR_MERCURY_ISA_VERSION
	.align		4
        /*0150*/ 	.byte	0x03, 0x5f
        /*0152*/ 	.short	0x0101


	//----- nvinfo : EIATTR_VRC_CTA_INIT_COUNT
	.align		4
        /*0154*/ 	.byte	0x02, 0x4a
	.zero		1
	.zero		1


	//----- nvinfo : EIATTR_EXIT_INSTR_OFFSETS
	.align		4
        /*0158*/ 	.byte	0x04, 0x1c
        /*015a*/ 	.short	(.L_79 - .L_78)


	//   ....[0]....
.L_78:
        /*015c*/ 	.word	0x00000120


	//   ....[1]....
        /*0160*/ 	.word	0x0000b3f0


	//----- nvinfo : EIATTR_CRS_STACK_SIZE
	.align		4
.L_79:
        /*0164*/ 	.byte	0x04, 0x1e
        /*0166*/ 	.short	(.L_81 - .L_80)
.L_80:
        /*0168*/ 	.word	0x00000000


	//----- nvinfo : EIATTR_CBANK_PARAM_SIZE
	.align		4
.L_81:
        /*016c*/ 	.byte	0x03, 0x19
        /*016e*/ 	.short	0x0094


	//----- nvinfo : EIATTR_PARAM_CBANK
	.align		4
        /*0170*/ 	.byte	0x04, 0x0a
        /*0172*/ 	.short	(.L_83 - .L_82)
	.align		4
.L_82:
        /*0174*/ 	.word	index@(.nv.constant0._Z37surface_redistance_step_noboundaryfixPdPKdS1_S1_S1_S1_S1_S1_S1_S1_S1_S1_S1_iiidddi)
        /*0178*/ 	.short	0x0380
        /*017a*/ 	.short	0x0094


	//----- nvinfo : EIATTR_SW_WAR
	.align		4
.L_83:
        /*017c*/ 	.byte	0x04, 0x36
        /*017e*/ 	.short	(.L_85 - .L_84)
.L_84:
        /*0180*/ 	.word	0x00000008
.L_85:


//--------------------- .nv.info._Z23surface_redistance_stepPdPKdS1_S1_S1_S1_S1_S1_S1_S1_S1_S1_S1_iiidddi --------------------------
	.section	.nv.info._Z23surface_redistance_stepPdPKdS1_S1_S1_S1_S1_S1_S1_S1_S1_S1_S1_iiidddi,"",@"SHT_CUDA_INFO"
	.sectionflags	@""
	.align	4


	//----- nvinfo : EIATTR_CUDA_API_VERSION
	.align		4
        /*0000*/ 	.byte	0x04, 0x37
        /*0002*/ 	.short	(.L_87 - .L_86)
.L_86:
        /*0004*/ 	.word	0x00000082


	//----- nvinfo : EIATTR_KPARAM_INFO
	.align		4
.L_87:
        /*0008*/ 	.byte	0x04, 0x17
        /*000a*/ 	.short	(.L_89 - .L_88)
.L_88:
        /*000c*/ 	.word	0x00000000
        /*0010*/ 	.short	0x0013
        /*0012*/ 	.short	0x0090
        /*0014*/ 	.byte	0x00, 0xf0, 0x11, 0x00


	//----- nvinfo : EIATTR_KPARAM_INFO
	.align		4
.L_89:
        /*0018*/ 	.byte	0x04, 0x17
        /*001a*/ 	.short	(.L_91 - .L_90)
.L_90:
        /*001c*/ 	.word	0x00000000
        /*0020*/ 	.short	0x0012
        /*0022*/ 	.short	0x0088
        /*0024*/ 	.byte	0x00, 0xf0, 0x21, 0x00


	//----- nvinfo : EIATTR_KPARAM_INFO
	.align		4
.L_91:
        /*0028*/ 	.byte	0x04, 0x17
        /*002a*/ 	.short	(.L_93 - .L_92)
.L_92:
        /*002c*/ 	.word	0x00000000
        /*0030*/ 	.short	0x0011
        /*0032*/ 	.short	0x0080
        /*0034*/ 	.byte	0x00, 0xf0, 0x21, 0x00


	//----- nvinfo : EIATTR_KPARAM_INFO
	.align		4
.L_93:
        /*0038*/ 	.byte	0x04, 0x17
        /*003a*/ 	.short	(.L_95 - .L_94)
.L_94:
        /*003c*/ 	.word	0x00000000
        /*0040*/ 	.short	0x0010
        /*0042*/ 	.short	0x0078
        /*0044*/ 	.byte	0x00, 0xf0, 0x21, 0x00


	//----- nvinfo : EIATTR_KPARAM_INFO
	.align		4
.L_95:
        /*0048*/ 	.byte	0x04, 0x17
        /*004a*/ 	.short	(.L_97 - .L_96)
.L_96:
        /*004c*/ 	.word	0x00000000
        /*0050*/ 	.short	0x000f
        /*0052*/ 	.short	0x0070
        /*0054*/ 	.byte	0x00, 0xf0, 0x11, 0x00


	//----- nvinfo : EIATTR_KPARAM_INFO
	.align		4
.L_97:
        /*0058*/ 	.byte	0x04, 0x17
        /*005a*/ 	.short	(.L_99 - .L_98)
.L_98:
        /*005c*/ 	.word	0x00000000
        /*0060*/ 	.short	0x000e
        /*0062*/ 	.short	0x006c
        /*0064*/ 	.byte	0x00, 0xf0, 0x11, 0x00


	//----- nvinfo : EIATTR_KPARAM_INFO
	.align		4
.L_99:
        /*0068*/ 	.byte	0x04, 0x17
        /*006a*/ 	.short	(.L_101 - .L_100)
.L_100:
        /*006c*/ 	.word	0x00000000
        /*0070*/ 	.short	0x000d
        /*0072*/ 	.short	0x0068
        /*0074*/ 	.byte	0x00, 0xf0, 0x11, 0x00


	//----- nvinfo : EIATTR_KPARAM_INFO
	.align		4
.L_101:
        /*0078*/ 	.byte	0x04, 0x17
        /*007a*/ 	.short	(.L_103 - .L_102)
.L_102:
        /*007c*/ 	.word	0x00000000
        /*0080*/ 	.short	0x000c
        /*0082*/ 	.short	0x0060
        /*0084*/ 	.byte	0x00, 0xf5, 0x21, 0x00


	//----- nvinfo : EIATTR_KPARAM_INFO
	.align		4
.L_103:
        /*0088*/ 	.byte	0x04, 0x17
        /*008a*/ 	.short	(.L_105 - .L_104)
.L_104:
        /*008c*/ 	.word	0x00000000
        /*0090*/ 	.short	0x000b
        /*0092*/ 	.short	0x0058
        /*0094*/ 	.byte	0x00, 0xf5, 0x21, 0x00


	//----- nvinfo : EIATTR_KPARAM_INFO
	.align		4
.L_105:
        /*0098*/ 	.byte	0x04, 0x17
        /*009a*/ 	.short	(.L_107 - .L_106)
.L_106:
        /*009c*/ 	.word	0x00000000
        /*00a0*/ 	.short	0x000a
        /*00a2*/ 	.short	0x0050
        /*00a4*/ 	.byte	0x00, 0xf5, 0x21, 0x00


	//----- nvinfo : EIATTR_KPARAM_INFO
	.align		4
.L_107:
        /*00a8*/ 	.byte	0x04, 0x17
        /*00aa*/ 	.short	(.L_109 - .L_108)
.L_108:
        /*00ac*/ 	.word	0x00000000
        /*00b0*/ 	.short	0x0009
        /*00b2*/ 	.short	0x0048
        /*00b4*/ 	.byte	0x00, 0xf5, 0x21, 0x00


	//----- nvinfo : EIATTR_KPARAM_INFO
	.align		4
.L_109:
        /*00b8*/ 	.byte	0x04, 0x17
        /*00ba*/ 	.short	(.L_111 - .L_110)
.L_110:
        /*00bc*/ 	.word	0x00000000
        /*00c0*/ 	.short	0x0008
        /*00c2*/ 	.short	0x0040
        /*00c4*/ 	.byte	0x00, 0xf5, 0x21, 0x00


	//----- nvinfo : EIATTR_KPARAM_INFO
	.align		4
.L_111:
        /*00c8*/ 	.byte	0x04, 0x17
        /*00ca*/ 	.short	(.L_113 - .L_112)
.L_112:
        /*00cc*/ 	.word	0x00000000
        /*00d0*/ 	.short	0x0007
        /*00d2*/ 	.short	0x0038
        /*00d4*/ 	.byte	0x00, 0xf5, 0x21, 0x00


	//----- nvinfo : EIATTR_KPARAM_INFO
	.align		4
.L_113:
        /*00d8*/ 	.byte	0x04, 0x17
        /*00da*/ 	.short	(.L_115 - .L_114)
.L_114:
        /*00dc*/ 	.word	0x00000000
        /*00e0*/ 	.short	0x0006
        /*00e2*/ 	.short	0x0030
        /*00e4*/ 	.byte	0x00, 0xf5, 0x21, 0x00


	//----- nvinfo : EIATTR_KPARAM_INFO
	.align		4
.L_115:
        /*00e8*/ 	.byte	0x04, 0x17
        /*00ea*/ 	.short	(.L_117 - .L_116)
.L_116:
        /*00ec*/ 	.word	0x00000000
        /*00f0*/ 	.short	0x0005
        /*00f2*/ 	.short	0x0028
        /*00f4*/ 	.byte	0x00, 0xf5, 0x21, 0x00


	//----- nvinfo : EIATTR_KPARAM_INFO
	.align		4
.L_117:
        /*00f8*/ 	.byte	0x04, 0x17
        /*00fa*/ 	.short	(.L_119 - .L_118)
.L_118:
        /*00fc*/ 	.word	0x00000000
        /*0100*/ 	.short	0x0004
        /*0102*/ 	.short	0x0020
        /*0104*/ 	.byte	0x00, 0xf5, 0x21, 0x00


	//----- nvinfo : EIATTR_KPARAM_INFO
	.align		4
.L_119:
        /*0108*/ 	.byte	0x04, 0x17
        /*010a*/ 	.short	(.L_121 - .L_120)
.L_120:
        /*010c*/ 	.word	0x00000000
        /*0110*/ 	.short	0x0003
        /*0112*/ 	.short	0x0018
        /*0114*/ 	.byte	0x00, 0xf5, 0x21, 0x00


	//----- nvinfo : EIATTR_KPARAM_INFO
	.align		4
.L_121:
        /*0118*/ 	.byte	0x04, 0x17
        /*011a*/ 	.short	(.L_123 - .L_122)
.L_122:
        /*011c*/ 	.word	0x00000000
        /*0120*/ 	.short	0x0002
        /*0122*/ 	.short	0x0010
        /*0124*/ 	.byte	0x00, 0xf5, 0x21, 0x00


	//----- nvinfo : EIATTR_KPARAM_INFO
	.align		4
.L_123:
        /*0128*/ 	.byte	0x04, 0x17
        /*012a*/ 	.short	(.L_125 - .L_124)
.L_124:
        /*012c*/ 	.word	0x00000000
        /*0130*/ 	.short	0x0001
        /*0132*/ 	.short	0x0008
        /*0134*/ 	.byte	0x00, 0xf5, 0x21, 0x00


	//----- nvinfo : EIATTR_KPARAM_INFO
	.align		4
.L_125:
        /*0138*/ 	.byte	0x04, 0x17
        /*013a*/ 	.short	(.L_127 - .L_126)
.L_126:
        /*013c*/ 	.word	0x00000000
        /*0140*/ 	.short	0x0000
        /*0142*/ 	.short	0x0000
        /*0144*/ 	.byte	0x00, 0xf5, 0x21, 0x00


	//----- nvinfo : EIATTR_SPARSE_MMA_MASK
	.align		4
.L_127:
        /*0148*/ 	.byte	0x03, 0x50
        /*014a*/ 	.short	0x0000


	//----- nvinfo : EIATTR_MAXREG_COUNT
	.align		4
        /*014c*/ 	.byte	0x03, 0x1b
        /*014e*/ 	.short	0x00ff


	//----- nvinfo : EIATTR_MERCURY_ISA_VERSION
	.align		4
        /*0150*/ 	.byte	0x03, 0x5f
        /*0152*/ 	.short	0x0101


	//----- nvinfo : EIATTR_VRC_CTA_INIT_COUNT
	.align		4
        /*0154*/ 	.byte	0x02, 0x4a
	.zero		1
	.zero		1


	//----- nvinfo : EIATTR_EXIT_INSTR_OFFSETS
	.align		4
        /*0158*/ 	.byte	0x04, 0x1c
        /*015a*/ 	.short	(.L_129 - .L_128)


	//   ....[0]....
.L_128:
        /*015c*/ 	.word	0x00000120


	//   ....[1]....
        /*0160*/ 	.word	0x0000b4f0


	//----- nvinfo : EIATTR_CRS_STACK_SIZE
	.align		4
.L_129:
        /*0164*/ 	.byte	0x04, 0x1e
        /*0166*/ 	.short	(.L_131 - .L_130)
.L_130:
        /*0168*/ 	.word	0x00000000


	//----- nvinfo : EIATTR_CBANK_PARAM_SIZE
	.align		4
.L_131:
        /*016c*/ 	.byte	0x03, 0x19
        /*016e*/ 	.short	0x0094


	//----- nvinfo : EIATTR_PARAM_CBANK
	.align		4
        /*0170*/ 	.byte	0x04, 0x0a
        /*0172*/ 	.short	(.L_133 - .L_132)
	.align		4
.L_132:
        /*0174*/ 	.word	index@(.nv.constant0._Z23surface_redistance_stepPdPKdS1_S1_S1_S1_S1_S1_S1_S1_S1_S1_S1_iiidddi)
        /*0178*/ 	.short	0x0380
        /*017a*/ 	.short	0x0094


	//----- nvinfo : EIATTR_SW_WAR
	.align		4
.L_133:
        /*017c*/ 	.byte	0x04, 0x36
        /*017e*/ 	.short	(.L_135 - .L_134)
.L_134:
        /*0180*/ 	.word	0x00000008
.L_135:


//--------------------- .nv.info._Z27surface_redistance_step_1stPdPKdS1_S1_S1_S1_S1_S1_S1_S1_S1_S1_S1_iiidddi --------------------------
	.section	.nv.info._Z27surface_redistance_step_1stPdPKdS1_S1_S1_S1_S1_S1_S1_S1_S1_S1_S1_iiidddi,"",@"SHT_CUDA_INFO"
	.sectionflags	@""
	.align	4


	//----- nvinfo : EIATTR_CUDA_API_VERSION
	.align		4
        /*0000*/ 	.byte	0x04, 0x37
        /*0002*/ 	.short	(.L_137 - .L_136)
.L_136:
        /*0004*/ 	.word	0x00000082


	//----- nvinfo : EIATTR_KPARAM_INFO
	.align		4
.L_137:
        /*0008*/ 	.byte	0x04, 0x17
        /*000a*/ 	.short	(.L_139 - .L_138)
.L_138:
        /*000c*/ 	.word	0x00000000
        /*0010*/ 	.short	0x0013
        /*0012*/ 	.short	0x0090
        /*0014*/ 	.byte	0x00, 0xf0, 0x11, 0x00


	//----- nvinfo : EIATTR_KPARAM_INFO
	.align		4
.L_139:
        /*0018*/ 	.byte	0x04, 0x17
        /*001a*/ 	.short	(.L_141 - .L_140)
.L_140:
        /*001c*/ 	.word	0x00000000
        /*0020*/ 	.short	0x0012
        /*0022*/ 	.short	0x0088
        /*0024*/ 	.byte	0x00, 0xf0, 0x21, 0x00


	//----- nvinfo : EIATTR_KPARAM_INFO
	.align		4
.L_141:
        /*0028*/ 	.byte	0x04, 0x17
        /*002a*/ 	.short	(.L_143 - .L_142)
.L_142:
        /*002c*/ 	.word	0x00000000
        /*0030*/ 	.short	0x0011
        /*0032*/ 	.short	0x0080
        /*0034*/ 	.byte	0x00, 0xf0, 0x21, 0x00


	//----- nvinfo : EIATTR_KPARAM_INFO
	.align		4
.L_143:
        /*0038*/ 	.byte	0x04, 0x17
        /*003a*/ 	.short	(.L_145 - .L_144)
.L_144:
        /*003c*/ 	.word	0x00000000
        /*0040*/ 	.short	0x0010
        /*0042*/ 	.short	0x0078
        /*0044*/ 	.byte	0x00, 0xf0, 0x21, 0x00


	//----- nvinfo : EIATTR_KPARAM_INFO
	.align		4
.L_145:
        /*0048*/ 	.byte	0x04, 0x17
        /*004a*/ 	.short	(.L_147 - .L_146)
.L_146:
        /*004c*/ 	.word	0x00000000
        /*0050*/ 	.short	0x000f
        /*0052*/ 	.short	0x0070
        /*0054*/ 	.byte	0x00, 0xf0, 0x11, 0x00


	//----- nvinfo : EIATTR_KPARAM_INFO
	.align		4
.L_147:
        /*0058*/ 	.byte	0x04, 0x17
        /*005a*/ 	.short	(.L_149 - .L_148)
.L_148:
        /*005c*/ 	.word	0x00000000
        /*0060*/ 	.short	0x000e
        /*0062*/ 	.short	0x006c
        /*0064*/ 	.byte	0x00, 0xf0, 0x11, 0x00


	//----- nvinfo : EIATTR_KPARAM_INFO
	.align		4
.L_149:
        /*0068*/ 	.byte	0x04, 0x17
        /*006a*/ 	.short	(.L_151 - .L_150)
.L_150:
        /*006c*/ 	.word	0x00000000
        /*0070*/ 	.short	0x000d
        /*0072*/ 	.short	0x0068
        /*0074*/ 	.byte	0x00, 0xf0, 0x11, 0x00


	//----- nvinfo : EIATTR_KPARAM_INFO
	.align		4
.L_151:
        /*0078*/ 	.byte	0x04, 0x17
        /*007a*/ 	.short	(.L_153 - .L_152)
.L_152:
        /*007c*/ 	.word	0x00000000
        /*0080*/ 	.short	0x000c
        /*0082*/ 	.short	0x0060
        /*0084*/ 	.byte	0x00, 0xf5, 0x21, 0x00


	//----- nvinfo : EIATTR_KPARAM_INFO
	.align		4
.L_153:
        /*0088*/ 	.byte	0x04, 0x17
        /*008a*/ 	.short	(.L_155 - .L_154)
.L_154:
        /*008c*/ 	.word	0x00000000
        /*0090*/ 	.short	0x000b
        /*0092*/ 	.short	0x0058
        /*0094*/ 	.byte	0x00, 0xf5, 0x21, 0x00


	//----- nvinfo : EIATTR_KPARAM_INFO
	.align		4
.L_155:
        /*0098*/ 	.byte	0x04, 0x17
        /*009a*/ 	.short	(.L_157 - .L_156)
.L_156:
        /*009c*/ 	.word	0x00000000
        /*00a0*/ 	.short	0x000a
        /*00a2*/ 	.short	0x0050
        /*00a4*/ 	.byte	0x00, 0xf5, 0x21, 0x00


	//----- nvinfo : EIATTR_KPARAM_INFO
	.align		4
.L_157:
        /*00a8*/ 	.byte	0x04, 0x17
        /*00aa*/ 	.short	(.L_159 - .L_158)
.L_158:
        /*00ac*/ 	.word	0x00000000
        /*00b0*/ 	.short	0x0009
        /*00b2*/ 	.short	0x0048
        /*00b4*/ 	.byte	0x00, 0xf5, 0x21, 0x00


	//----- nvinfo : EIATTR_KPARAM_INFO
	.align		4
.L_159:
        /*00b8*/ 	.byte	0x04, 0x17
        /*00ba*/ 	.short	(.L_161 - .L_160)
.L_160:
        /*00bc*/ 	.word	0x00000000
        /*00c0*/ 	.short	0x0008
        /*00c2*/ 	.short	0x0040
        /*00c4*/ 	.byte	0x00, 0xf5, 0x21, 0x00


	//----- nvinfo : EIATTR_KPARAM_INFO
	.align		4
.L_161:
        /*00c8*/ 	.byte	0x04, 0x17
        /*00ca*/ 	.short	(.L_163 - .L_162)
.L_162:
        /*00cc*/ 	.word	0x00000000
        /*00d0*/ 	.short	0x0007
        /*00d2*/ 	.short	0x0038
        /*00d4*/ 	.byte	0x00, 0xf5, 0x21, 0x00


	//----- nvinfo : EIATTR_KPARAM_INFO
	.align		4
.L_163:
        /*00d8*/ 	.byte	0x04, 0x17
        /*00da*/ 	.short	(.L_165 - .L_164)
.L_164:
        /*00dc*/ 	.word	0x00000000
        /*00e0*/ 	.short	0x0006
        /*00e2*/ 	.short	0x0030
        /*00e4*/ 	.byte	0x00, 0xf5, 0x21, 0x00


	//----- nvinfo : EIATTR_KPARAM_INFO
	.align		4
.L_165:
        /*00e8*/ 	.byte	0x04, 0x17
        /*00ea*/ 	.short	(.L_167 - .L_166)
.L_166:
        /*00ec*/ 	.word	0x00000000
        /*00f0*/ 	.short	0x0005
        /*00f2*/ 	.short	0x0028
        /*00f4*/ 	.byte	0x00, 0xf5, 0x21, 0x00


	//----- nvinfo : EIATTR_KPARAM_INFO
	.align		4
.L_167:
        /*00f8*/ 	.byte	0x04, 0x17
        /*00fa*/ 	.short	(.L_169 - .L_168)
.L_168:
        /*00fc*/ 	.word	0x00000000
        /*0100*/ 	.short	0x0004
        /*0102*/ 	.short	0x0020
        /*0104*/ 	.byte	0x00, 0xf5, 0x21, 0x00


	//----- nvinfo : EIATTR_KPARAM_INFO
	.align		4
.L_169:
        /*0108*/ 	.byte	0x04, 0x17
        /*010a*/ 	.short	(.L_171 - .L_170)
.L_170:
        /*010c*/ 	.word	0x00000000
        /*0110*/ 	.short	0x0003
        /*0112*/ 	.short	0x0018
        /*0114*/ 	.byte	0x00, 0xf5, 0x21, 0x00


	//----- nvinfo : EIATTR_KPARAM_INFO
	.align		4
.L_171:
        /*0118*/ 	.byte	0x04, 0x17
        /*011a*/ 	.short	(.L_173 - .L_172)
.L_172:
        /*011c*/ 	.word	0x00000000
        /*0120*/ 	.short	0x0002
        /*0122*/ 	.short	0x0010
        /*0124*/ 	.byte	0x00, 0xf5, 0x21, 0x00


	//----- nvinfo : EIATTR_KPARAM_INFO
	.align		4
.L_173:
        /*0128*/ 	.byte	0x04, 0x17
        /*012a*/ 	.short	(.L_175 - .L_174)
.L_174:
        /*012c*/ 	.word	0x00000000
        /*0130*/ 	.short	0x0001
        /*0132*/ 	.short	0x0008
        /*0134*/ 	.byte	0x00, 0xf5, 0x21, 0x00


	//----- nvinfo : EIATTR_KPARAM_INFO
	.align		4
.L_175:
        /*0138*/ 	.byte	0x04, 0x17
        /*013a*/ 	.short	(.L_177 - .L_176)
.L_176:
        /*013c*/ 	.word	0x00000000
        /*0140*/ 	.short	0x0000
        /*0142*/ 	.short	0x0000
        /*0144*/ 	.byte	0x00, 0xf5, 0x21, 0x00


	//----- nvinfo : EIATTR_SPARSE_MMA_MASK
	.align		4
.L_177:
        /*0148*/ 	.byte	0x03, 0x50
        /*014a*/ 	.short	0x0000


	//----- nvinfo : EIATTR_MAXREG_COUNT
	.align		4
        /*014c*/ 	.byte	0x03, 0x1b
        /*014e*/ 	.short	0x00ff


	//----- nvinfo : EIATTR_MERCURY_ISA_VERSION
	.align		4
        /*0150*/ 	.byte	0x03, 0x5f
        /*0152*/ 	.short	0x0101


	//----- nvinfo : EIATTR_VRC_CTA_INIT_COUNT
	.align		4
        /*0154*/ 	.byte	0x02, 0x4a
	.zero		1
	.zero		1


	//----- nvinfo : EIATTR_EXIT_INSTR_OFFSETS
	.align		4
        /*0158*/ 	.byte	0x04, 0x1c
        /*015a*/ 	.short	(.L_179 - .L_178)


	//   ....[0]....
.L_178:
        /*015c*/ 	.word	0x00000120


	//   ....[1]....
        /*0160*/ 	.word	0x00009d80


	//----- nvinfo : EIATTR_CRS_STACK_SIZE
	.align		4
.L_179:
        /*0164*/ 	.byte	0x04, 0x1e
        /*0166*/ 	.short	(.L_181 - .L_180)
.L_180:
        /*0168*/ 	.word	0x00000000


	//----- nvinfo : EIATTR_CBANK_PARAM_SIZE
	.align		4
.L_181:
        /*016c*/ 	.byte	0x03, 0x19
        /*016e*/ 	.short	0x0094


	//----- nvinfo : EIATTR_PARAM_CBANK
	.align		4
        /*0170*/ 	.byte	0x04, 0x0a
        /*0172*/ 	.short	(.L_183 - .L_182)
	.align		4
.L_182:
        /*0174*/ 	.word	index@(.nv.constant0._Z27surface_redistance_step_1stPdPKdS1_S1_S1_S1_S1_S1_S1_S1_S1_S1_S1_iiidddi)
        /*0178*/ 	.short	0x0380
        /*017a*/ 	.short	0x0094


	//----- nvinfo : EIATTR_SW_WAR
	.align		4
.L_183:
        /*017c*/ 	.byte	0x04, 0x36
        /*017e*/ 	.short	(.L_185 - .L_184)
.L_184:
        /*0180*/ 	.word	0x00000008
.L_185:


//--------------------- .nv.callgraph             --------------------------
	.section	.nv.callgraph,"",@"SHT_CUDA_CALLGRAPH"
	.align	4
	.sectionentsize	8
	.align		4
        /*0000*/ 	.word	0x00000000
	.align		4
        /*0004*/ 	.word	0xffffffff
	.align		4
        /*0008*/ 	.word	0x00000000
	.align		4
        /*000c*/ 	.word	0xfffffffe
	.align		4
        /*0010*/ 	.word	0x00000000
	.align		4
        /*0014*/ 	.word	0xfffffffd
	.align		4
        /*0018*/ 	.word	0x00000000
	.align		4
        /*001c*/ 	.word	0xfffffffc


//--------------------- .text._Z37surface_redistance_step_noboundaryfixPdPKdS1_S1_S1_S1_S1_S1_S1_S1_S1_S1_S1_iiidddi --------------------------
	.section	.text._Z37surface_redistance_step_noboundaryfixPdPKdS1_S1_S1_S1_S1_S1_S1_S1_S1_S1_S1_iiidddi,"ax",@progbits
	.align	128
        .global         _Z37surface_redistance_step_noboundaryfixPdPKdS1_S1_S1_S1_S1_S1_S1_S1_S1_S1_S1_iiidddi
        .type           _Z37surface_redistance_step_noboundaryfixPdPKdS1_S1_S1_S1_S1_S1_S1_S1_S1_S1_S1_iiidddi,@function
        .size           _Z37surface_redistance_step_noboundaryfixPdPKdS1_S1_S1_S1_S1_S1_S1_S1_S1_S1_S1_iiidddi,(.L_x_432 - _Z37surface_redistance_step_noboundaryfixPdPKdS1_S1_S1_S1_S1_S1_S1_S1_S1_S1_S1_iiidddi)
        .other          _Z37surface_redistance_step_noboundaryfixPdPKdS1_S1_S1_S1_S1_S1_S1_S1_S1_S1_S1_iiidddi,@"STO_CUDA_ENTRY STV_DEFAULT"
_Z37surface_redistance_step_noboundaryfixPdPKdS1_S1_S1_S1_S1_S1_S1_S1_S1_S1_S1_iiidddi:
.text._Z37surface_redistance_step_noboundaryfixPdPKdS1_S1_S1_S1_S1_S1_S1_S1_S1_S1_S1_iiidddi:
[----:B------:R-:W-:Y:S01]  /*0000*/  LDC R1, c[0x0][0x37c] ;  /* 0x0000df00ff017b82 */ /* 0x000fe20000000800 */
[----:B------:R-:W0:Y:S07]  /*0010*/  S2R R5, SR_TID.Y ;  /* 0x0000000000057919 */ /* 0x000e2e0000002200 */
[----:B------:R-:W1:Y:S01]  /*0020*/  LDC R24, c[0x0][0x360] ;  /* 0x0000d800ff187b82 */ /* 0x000e620000000800 */
[----:B------:R-:W2:Y:S01]  /*0030*/  LDCU.64 UR8, c[0x0][0x3e8] ;  /* 0x00007d00ff0877ac */ /* 0x000ea20008000a00 */
[----:B------:R-:W1:Y:S01]  /*0040*/  S2R R3, SR_TID.X ;  /* 0x0000000000037919 */ /* 0x000e620000002100 */
[----:B------:R-:W3:Y:S01]  /*0050*/  LDCU UR4, c[0x0][0x3f0] ;  /* 0x00007e00ff0477ac */ /* 0x000ee20008000800 */
[----:B------:R-:W4:Y:S04]  /*0060*/  S2R R7, SR_TID.Z ;  /* 0x0000000000077919 */ /* 0x000f280000002300 */
[----:B------:R-:W0:Y:S08]  /*0070*/  S2UR UR6, SR_CTAID.Y ;  /* 0x00000000000679c3 */ /* 0x000e300000002600 */
[----:B------:R-:W0:Y:S08]  /*0080*/  LDC R0, c[0x0][0x364] ;  /* 0x0000d900ff007b82 */ /* 0x000e300000000800 */
[----:B------:R-:W1:Y:S08]  /*0090*/  S2UR UR5, SR_CTAID.X ;  /* 0x00000000000579c3 */ /* 0x000e700000002500 */
[----:B------:R-:W4:Y:S08]  /*00a0*/  S2UR UR7, SR_CTAID.Z ;  /* 0x00000000000779c3 */ /* 0x000f300000002700 */
[----:B------:R-:W4:Y:S01]  /*00b0*/  LDC R20, c[0x0][0x368] ;  /* 0x0000da00ff147b82 */ /* 0x000f220000000800 */
[----:B0-----:R-:W-:-:S05]  /*00c0*/  IMAD R0, R0, UR6, R5 ;  /* 0x0000000600007c24 */ /* 0x001fca000f8e0205 */
[----:B--2---:R-:W-:Y:S01]  /*00d0*/  ISETP.GE.AND P0, PT, R0, UR9, PT ;  /* 0x0000000900007c0c */ /* 0x004fe2000bf06270 */
[----:B-1----:R-:W-:-:S05]  /*00e0*/  IMAD R24, R24, UR5, R3 ;  /* 0x0000000518187c24 */ /* 0x002fca000f8e0203 */
[----:B------:R-:W-:Y:S01]  /*00f0*/  ISETP.GE.OR P0, PT, R24, UR8, P0 ;  /* 0x0000000818007c0c */ /* 0x000fe20008706670 */
[----:B----4-:R-:W-:-:S05]  /*0100*/  IMAD R20, R20, UR7, R7 ;  /* 0x0000000714147c24 */ /* 0x010fca000f8e0207 */
[----:B---3--:R-:W-:-:S13]  /*0110*/  ISETP.GE.OR P0, PT, R20, UR4, P0 ;  /* 0x0000000414007c0c */ /* 0x008fda0008706670 */
[----:B------:R-:W-:Y:S05]  /*0120*/  @P0 EXIT ;  /* 0x000000000000094d */ /* 0x000fea0003800000 */
[----:B------:R-:W0:Y:S01]  /*0130*/  I2F.F64.U32 R4, R0 ;  /* 0x0000000000047312 */ /* 0x000e220000201800 */
[----:B------:R-:W-:Y:S01]  /*0140*/  UIADD3 UR5, UPT, UPT, UR9, -0x1, URZ ;  /* 0xffffffff09057890 */ /* 0x000fe2000fffe0ff */
[----:B------:R-:W-:Y:S01]  /*0150*/  IMAD.MOV.U32 R6, RZ, RZ, RZ ;  /* 0x000000ffff067224 */ /* 0x000fe200078e00ff */
[----:B------:R-:W-:Y:S01]  /*0160*/  UIADD3 UR4, UPT, UPT, UR4, -0x1, URZ ;  /* 0xffffffff04047890 */ /* 0x000fe2000fffe0ff */
[C---:B------:R-:W-:Y:S01]  /*0170*/  VIADD R10, R0.reuse, 0x1 ;  /* 0x00000001000a7836 */ /* 0x040fe20000000000 */
[----:B------:R-:W-:Y:S01]  /*0180*/  IADD3 R14, PT, PT, R0, -0x1, RZ ;  /* 0xffffffff000e7810 */ /* 0x000fe20007ffe0ff */
[----:B------:R-:W-:Y:S01]  /*0190*/  IMAD.MOV.U32 R16, RZ, RZ, RZ ;  /* 0x000000ffff107224 */ /* 0x000fe200078e00ff */
[----:B------:R-:W1:Y:S03]  /*01a0*/  LDCU.64 UR6, c[0x0][0x3f8] ;  /* 0x00007f00ff0677ac */ /* 0x000e660008000a00 */
[----:B------:R-:W2:Y:S01]  /*01b0*/  I2F.F64.U32 R2, UR5 ;  /* 0x0000000500027d12 */ /* 0x000ea20008201800 */
[----:B0-----:R-:W-:Y:S01]  /*01c0*/  DSETP.MAX.AND P0, P1, RZ, R4, PT ;  /* 0x00000004ff00722a */ /* 0x001fe2000390f000 */
[----:B------:R-:W-:-:S02]  /*01d0*/  IMAD.MOV.U32 R9, RZ, RZ, R5 ;  /* 0x000000ffff097224 */ /* 0x000fc400078e0005 */
[----:B------:R-:W-:Y:S02]  /*01e0*/  IMAD.MOV.U32 R7, RZ, RZ, R4 ;  /* 0x000000ffff077224 */ /* 0x000fe400078e0004 */
[----:B------:R-:W-:Y:S01]  /*01f0*/  IMAD.MOV.U32 R4, RZ, RZ, RZ ;  /* 0x000000ffff047224 */ /* 0x000fe200078e00ff */
[----:B------:R-:W-:-:S04]  /*0200*/  FSEL R11, R6, R9, P0 ;  /* 0x00000009060b7208 */ /* 0x000fc80000000000 */
[----:B------:R-:W-:Y:S02]  /*0210*/  SEL R4, R4, R7, P0 ;  /* 0x0000000704047207 */ /* 0x000fe40000000000 */
[----:B------:R-:W0:Y:S02]  /*0220*/  I2F.F64 R6, R24 ;  /* 0x0000001800067312 */ /* 0x000e240000201c00 */
[----:B------:R-:W-:-:S05]  /*0230*/  @P1 LOP3.LUT R11, R9, 0x80000, RZ, 0xfc, !PT ;  /* 0x00080000090b1812 */ /* 0x000fca00078efcff */
[----:B------:R-:W-:Y:S01]  /*0240*/  IMAD.MOV.U32 R5, RZ, RZ, R11 ;  /* 0x000000ffff057224 */ /* 0x000fe200078e000b */
[----:B------:R-:W3:Y:S05]  /*0250*/  I2F.F64.U32 R8, R20 ;  /* 0x0000001400087312 */ /* 0x000eea0000201800 */
[----:B--2---:R-:W-:Y:S01]  /*0260*/  DSETP.GT.AND P0, PT, R4, R2, PT ;  /* 0x000000020400722a */ /* 0x004fe20003f04000 */
[----:B0-----:R-:W-:Y:S02]  /*0270*/  IMAD.MOV.U32 R23, RZ, RZ, R7 ;  /* 0x000000ffff177224 */ /* 0x001fe400078e0007 */
[----:B------:R-:W0:Y:S03]  /*0280*/  I2F.F64.U32 R10, R10 ;  /* 0x0000000a000a7312 */ /* 0x000e260000201800 */
[----:B------:R-:W-:-:S02]  /*0290*/  FSEL R12, R2, R4, P0 ;  /* 0x00000004020c7208 */ /* 0x000fc40000000000 */
[----:B------:R-:W-:Y:S01]  /*02a0*/  FSEL R13, R3, R5, P0 ;  /* 0x00000005030d7208 */ /* 0x000fe20000000000 */
[----:B---3--:R-:W-:Y:S01]  /*02b0*/  DSETP.MAX.AND P0, P1, RZ, R8, PT ;  /* 0x00000008ff00722a */ /* 0x008fe2000390f000 */
[----:B------:R-:W-:Y:S01]  /*02c0*/  MOV R17, R9 ;  /* 0x0000000900117202 */ /* 0x000fe20000000f00 */
[----:B------:R-:W2:Y:S01]  /*02d0*/  I2F.F64.U32 R4, UR4 ;  /* 0x0000000400047d12 */ /* 0x000ea20008201800 */
[----:B------:R-:W-:Y:S01]  /*02e0*/  IMAD.MOV.U32 R15, RZ, RZ, R8 ;  /* 0x000000ffff0f7224 */ /* 0x000fe200078e0008 */
[----:B------:R-:W-:Y:S01]  /*02f0*/  UIADD3 UR4, UPT, UPT, UR8, -0x1, URZ ;  /* 0xffffffff08047890 */ /* 0x000fe2000fffe0ff */
[----:B------:R-:W-:Y:S02]  /*0300*/  VIADD R9, R0, 0x2 ;  /* 0x0000000200097836 */ /* 0x000fe40000000000 */
[----:B------:R-:W-:Y:S01]  /*0310*/  IMAD.MOV.U32 R8, RZ, RZ, RZ ;  /* 0x000000ffff087224 */ /* 0x000fe200078e00ff */
[----:B0-----:R-:W-:Y:S01]  /*0320*/  DSETP.MAX.AND P2, P3, RZ, R10, PT ;  /* 0x0000000aff00722a */ /* 0x001fe20003b4f000 */
[----:B------:R-:W-:Y:S01]  /*0330*/  IMAD.MOV.U32 R18, RZ, RZ, R10 ;  /* 0x000000ffff127224 */ /* 0x000fe200078e000a */
[----:B------:R-:W-:Y:S01]  /*0340*/  F2I.F64.TRUNC R19, R12 ;  /* 0x0000000c00137311 */ /* 0x000fe2000030d100 */
[----:B------:R-:W-:Y:S01]  /*0350*/  IMAD.MOV.U32 R10, RZ, RZ, RZ ;  /* 0x000000ffff0a7224 */ /* 0x000fe200078e00ff */
[----:B------:R-:W-:Y:S01]  /*0360*/  SEL R8, R8, R15, P0 ;  /* 0x0000000f08087207 */ /* 0x000fe20000000000 */
[----:B------:R-:W-:-:S02]  /*0370*/  IMAD.MOV.U32 R21, RZ, RZ, R11 ;  /* 0x000000ffff157224 */ /* 0x000fc400078e000b */
[----:B------:R-:W-:Y:S01]  /*0380*/  IMAD.MOV.U32 R15, RZ, RZ, RZ ;  /* 0x000000ffff0f7224 */ /* 0x000fe200078e00ff */
[----:B------:R-:W-:Y:S02]  /*0390*/  FSEL R11, R10, R17, P0 ;  /* 0x000000110a0b7208 */ /* 0x000fe40000000000 */
[----:B------:R-:W-:Y:S01]  /*03a0*/  @P1 LOP3.LUT R11, R17, 0x80000, RZ, 0xfc, !PT ;  /* 0x00080000110b1812 */ /* 0x000fe200078efcff */
[----:B------:R0:W3:Y:S01]  /*03b0*/  I2F.F64.U32 R12, R9 ;  /* 0x00000009000c7312 */ /* 0x0000e20000201800 */
[----:B------:R-:W-:Y:S01]  /*03c0*/  FSEL R25, R16, R21, P2 ;  /* 0x0000001510197208 */ /* 0x000fe20001000000 */
[----:B------:R-:W-:Y:S01]  /*03d0*/  VIADD R16, R0, 0xfffffffe ;  /* 0xfffffffe00107836 */ /* 0x000fe20000000000 */
[----:B------:R-:W-:Y:S01]  /*03e0*/  SEL R10, R15, R18, P2 ;  /* 0x000000120f0a7207 */ /* 0x000fe20001000000 */
[----:B------:R-:W-:Y:S01]  /*03f0*/  DSETP.MAX.AND P0, P1, RZ, R6, PT ;  /* 0x00000006ff00722a */ /* 0x000fe2000390f000 */
[----:B------:R-:W-:Y:S01]  /*0400*/  @P3 LOP3.LUT R25, R21, 0x80000, RZ, 0xfc, !PT ;  /* 0x0008000015193812 */ /* 0x000fe200078efcff */
[----:B------:R-:W-:-:S02]  /*0410*/  IMAD.MOV.U32 R21, RZ, RZ, R6 ;  /* 0x000000ffff157224 */ /* 0x000fc400078e0006 */
[----:B0-----:R-:W-:Y:S01]  /*0420*/  IMAD.MOV.U32 R9, RZ, RZ, R11 ;  /* 0x000000ffff097224 */ /* 0x001fe200078e000b */
[----:B------:R-:W0:Y:S01]  /*0430*/  I2F.F64 R14, R14 ;  /* 0x0000000e000e7312 */ /* 0x000e220000201c00 */
[----:B------:R-:W-:Y:S02]  /*0440*/  IMAD.MOV.U32 R6, RZ, RZ, RZ ;  /* 0x000000ffff067224 */ /* 0x000fe400078e00ff */
[----:B------:R-:W-:Y:S02]  /*0450*/  IMAD.MOV.U32 R11, RZ, RZ, R25 ;  /* 0x000000ffff0b7224 */ /* 0x000fe400078e0019 */
[----:B--2---:R-:W-:Y:S01]  /*0460*/  DSETP.GT.AND P2, PT, R8, R4, PT ;  /* 0x000000040800722a */ /* 0x004fe20003f44000 */
[----:B---3--:R-:W-:Y:S02]  /*0470*/  IMAD.MOV.U32 R7, RZ, RZ, R12 ;  /* 0x000000ffff077224 */ /* 0x008fe400078e000c */
[----:B------:R-:W2:Y:S01]  /*0480*/  I2F.F64 R16, R16 ;  /* 0x0000001000107312 */ /* 0x000ea20000201c00 */
[----:B------:R-:W-:-:S02]  /*0490*/  DSETP.GT.AND P3, PT, R10, R2, PT ;  /* 0x000000020a00722a */ /* 0x000fc40003f64000 */
[----:B------:R-:W-:Y:S02]  /*04a0*/  FSEL R8, R4, R8, P2 ;  /* 0x0000000804087208 */ /* 0x000fe40001000000 */
[----:B------:R-:W-:Y:S01]  /*04b0*/  FSEL R9, R5, R9, P2 ;  /* 0x0000000905097208 */ /* 0x000fe20001000000 */
[----:B------:R-:W-:Y:S01]  /*04c0*/  DSETP.MAX.AND P2, P6, RZ, R12, PT ;  /* 0x0000000cff00722a */ /* 0x000fe20003e4f000 */
[----:B------:R-:W-:Y:S01]  /*04d0*/  FSEL R10, R2, R10, P3 ;  /* 0x0000000a020a7208 */ /* 0x000fe20001800000 */
[----:B0-----:R-:W-:Y:S01]  /*04e0*/  DSETP.MAX.AND P4, P5, RZ, R14, PT ;  /* 0x0000000eff00722a */ /* 0x001fe20003d8f000 */
[----:B------:R-:W-:Y:S01]  /*04f0*/  IMAD.MOV.U32 R12, RZ, RZ, R15 ;  /* 0x000000ffff0c7224 */ /* 0x000fe200078e000f */
[----:B------:R0:W-:Y:S01]  /*0500*/  F2I.F64.TRUNC R0, R8 ;  /* 0x0000000800007311 */ /* 0x0001e2000030d100 */
[----:B------:R-:W-:Y:S02]  /*0510*/  FSEL R11, R3, R11, P3 ;  /* 0x0000000b030b7208 */ /* 0x000fe40001800000 */
[----:B------:R-:W-:-:S02]  /*0520*/  FSEL R25, R6, R13, P2 ;  /* 0x0000000d06197208 */ /* 0x000fc40001000000 */
[----:B------:R-:W-:Y:S01]  /*0530*/  SEL R6, R6, R7, P2 ;  /* 0x0000000706067207 */ /* 0x000fe20001000000 */
[----:B------:R-:W-:Y:S01]  /*0540*/  IMAD.MOV.U32 R7, RZ, RZ, RZ ;  /* 0x000000ffff077224 */ /* 0x000fe200078e00ff */
[----:B------:R-:W-:Y:S01]  /*0550*/  MOV R27, R14 ;  /* 0x0000000e001b7202 */ /* 0x000fe20000000f00 */
[----:B--2---:R-:W-:Y:S01]  /*0560*/  DSETP.MAX.AND P3, P2, RZ, R16, PT ;  /* 0x00000010ff00722a */ /* 0x004fe20003a6f000 */
[----:B------:R2:W3:Y:S01]  /*0570*/  F2I.F64.TRUNC R15, R10 ;  /* 0x0000000a000f7311 */ /* 0x0004e2000030d100 */
[----:B------:R-:W-:Y:S01]  /*0580*/  @P6 LOP3.LUT R25, R13, 0x80000, RZ, 0xfc, !PT ;  /* 0x000800000d196812 */ /* 0x000fe200078efcff */
[----:B0-----:R-:W-:Y:S01]  /*0590*/  IMAD.MOV.U32 R8, RZ, RZ, RZ ;  /* 0x000000ffff087224 */ /* 0x001fe200078e00ff */
[----:B------:R-:W-:Y:S01]  /*05a0*/  FSEL R9, R7, R12, P4 ;  /* 0x0000000c07097208 */ /* 0x000fe20002000000 */
[----:B------:R-:W-:Y:S01]  /*05b0*/  IMAD.MOV.U32 R29, RZ, RZ, R16 ;  /* 0x000000ffff1d7224 */ /* 0x000fe200078e0010 */
[----:B------:R-:W-:Y:S01]  /*05c0*/  @P5 LOP3.LUT R9, R12, 0x80000, RZ, 0xfc, !PT ;  /* 0x000800000c095812 */ /* 0x000fe200078efcff */
[----:B------:R-:W-:Y:S01]  /*05d0*/  IMAD.MOV.U32 R7, RZ, RZ, R25 ;  /* 0x000000ffff077224 */ /* 0x000fe200078e0019 */
[----:B------:R-:W-:Y:S01]  /*05e0*/  SEL R8, R8, R27, P4 ;  /* 0x0000001b08087207 */ /* 0x000fe20002000000 */
[----:B------:R-:W0:Y:S01]  /*05f0*/  I2F.F64 R30, UR4 ;  /* 0x00000004001e7d12 */ /* 0x000e220008201c00 */
[----:B------:R-:W4:Y:S01]  /*0600*/  LDCU.64 UR4, c[0x0][0x358] ;  /* 0x00006b00ff0477ac */ /* 0x000f220008000a00 */
[----:B--2---:R-:W-:-:S02]  /*0610*/  IMAD.MOV.U32 R10, RZ, RZ, RZ ;  /* 0x000000ffff0a7224 */ /* 0x004fc400078e00ff */
[--C-:B------:R-:W-:Y:S02]  /*0620*/  DSETP.GT.AND P4, PT, R6, R2.reuse, PT ;  /* 0x000000020600722a */ /* 0x100fe40003f84000 */
[----:B------:R-:W-:Y:S01]  /*0630*/  DSETP.GT.AND P5, PT, R8, R2, PT ;  /* 0x000000020800722a */ /* 0x000fe20003fa4000 */
[----:B------:R-:W-:Y:S01]  /*0640*/  FSEL R11, R10, R17, P3 ;  /* 0x000000110a0b7208 */ /* 0x000fe20001800000 */
[----:B---3--:R-:W-:Y:S01]  /*0650*/  IMAD R15, R0, UR9, R15 ;  /* 0x00000009000f7c24 */ /* 0x008fe2000f8e020f */
[----:B------:R-:W-:Y:S02]  /*0660*/  SEL R10, R10, R29, P3 ;  /* 0x0000001d0a0a7207 */ /* 0x000fe40001800000 */
[----:B------:R-:W-:Y:S01]  /*0670*/  FSEL R12, R2, R6, P4 ;  /* 0x00000006020c7208 */ /* 0x000fe20002000000 */
[----:B------:R-:W-:Y:S01]  /*0680*/  IMAD.MOV.U32 R6, RZ, RZ, RZ ;  /* 0x000000ffff067224 */ /* 0x000fe200078e00ff */
[----:B------:R-:W-:Y:S02]  /*0690*/  @P2 LOP3.LUT R11, R17, 0x80000, RZ, 0xfc, !PT ;  /* 0x00080000110b2812 */ /* 0x000fe400078efcff */
[----:B------:R-:W-:-:S02]  /*06a0*/  FSEL R13, R3, R7, P4 ;  /* 0x00000007030d7208 */ /* 0x000fc40002000000 */
[C---:B------:R-:W-:Y:S02]  /*06b0*/  FSEL R7, R6.reuse, R23, P0 ;  /* 0x0000001706077208 */ /* 0x040fe40000000000 */
[----:B------:R-:W-:Y:S01]  /*06c0*/  SEL R6, R6, R21, P0 ;  /* 0x0000001506067207 */ /* 0x000fe20000000000 */
[----:B------:R-:W-:Y:S01]  /*06d0*/  DSETP.GT.AND P2, PT, R10, R2, PT ;  /* 0x000000020a00722a */ /* 0x000fe20003f44000 */
[----:B------:R-:W-:Y:S01]  /*06e0*/  @P1 LOP3.LUT R7, R23, 0x80000, RZ, 0xfc, !PT ;  /* 0x0008000017071812 */ /* 0x000fe200078efcff */
[----:B------:R-:W2:Y:S01]  /*06f0*/  F2I.F64.TRUNC R13, R12 ;  /* 0x0000000c000d7311 */ /* 0x000ea2000030d100 */
[C---:B------:R-:W-:Y:S01]  /*0700*/  FSEL R9, R3.reuse, R9, P5 ;  /* 0x0000000903097208 */ /* 0x040fe20002800000 */
[----:B------:R-:W-:Y:S01]  /*0710*/  IMAD R21, R0, UR9, R19 ;  /* 0x0000000900157c24 */ /* 0x000fe2000f8e0213 */
[----:B------:R-:W-:Y:S02]  /*0720*/  FSEL R8, R2, R8, P5 ;  /* 0x0000000802087208 */ /* 0x000fe40002800000 */
[----:B0-----:R-:W-:Y:S01]  /*0730*/  DSETP.GT.AND P0, PT, R6, R30, PT ;  /* 0x0000001e0600722a */ /* 0x001fe20003f04000 */
[----:B------:R-:W-:-:S02]  /*0740*/  FSEL R11, R3, R11, P2 ;  /* 0x0000000b030b7208 */ /* 0x000fc40001000000 */
[----:B------:R-:W-:Y:S01]  /*0750*/  FSEL R10, R2, R10, P2 ;  /* 0x0000000a020a7208 */ /* 0x000fe20001000000 */
[----:B------:R-:W0:Y:S02]  /*0760*/  F2I.F64.TRUNC R9, R8 ;  /* 0x0000000800097311 */ /* 0x000e24000030d100 */
[----:B------:R-:W-:Y:S02]  /*0770*/  FSEL R2, R30, R6, P0 ;  /* 0x000000061e027208 */ /* 0x000fe40000000000 */
[----:B------:R-:W-:Y:S02]  /*0780*/  FSEL R3, R31, R7, P0 ;  /* 0x000000071f037208 */ /* 0x000fe40000000000 */
[----:B------:R-:W3:Y:S01]  /*0790*/  LDC.64 R6, c[0x0][0x388] ;  /* 0x0000e200ff067b82 */ /* 0x000ee20000000a00 */
[C---:B--2---:R-:W-:Y:S01]  /*07a0*/  IMAD R13, R0.reuse, UR9, R13 ;  /* 0x00000009000d7c24 */ /* 0x044fe2000f8e020d */
[----:B------:R-:W2:Y:S01]  /*07b0*/  F2I.F64.TRUNC R11, R10 ;  /* 0x0000000a000b7311 */ /* 0x000ea2000030d100 */
[----:B0-----:R-:W-:-:S07]  /*07c0*/  IMAD R9, R0, UR9, R9 ;  /* 0x0000000900097c24 */ /* 0x001fce000f8e0209 */
[----:B------:R-:W0:Y:S01]  /*07d0*/  F2I.F64.TRUNC R18, R2 ;  /* 0x0000000200127311 */ /* 0x000e22000030d100 */
[----:B--2---:R-:W-:Y:S02]  /*07e0*/  IMAD R17, R0, UR9, R11 ;  /* 0x0000000900117c24 */ /* 0x004fe4000f8e020b */
[--C-:B0-----:R-:W-:Y:S02]  /*07f0*/  IMAD R29, R9, UR8, R18.reuse ;  /* 0x00000008091d7c24 */ /* 0x101fe4000f8e0212 */
[--C-:B------:R-:W-:Y:S02]  /*0800*/  IMAD R0, R21, UR8, R18.reuse ;  /* 0x0000000815007c24 */ /* 0x100fe4000f8e0212 */
[--C-:B------:R-:W-:Y:S02]  /*0810*/  IMAD R15, R15, UR8, R18.reuse ;  /* 0x000000080f0f7c24 */ /* 0x100fe4000f8e0212 */
[--C-:B------:R-:W-:Y:S02]  /*0820*/  IMAD R17, R17, UR8, R18.reuse ;  /* 0x0000000811117c24 */ /* 0x100fe4000f8e0212 */
[----:B------:R-:W-:-:S02]  /*0830*/  IMAD R9, R13, UR8, R18 ;  /* 0x000000080d097c24 */ /* 0x000fc4000f8e0212 */
[----:B---3--:R-:W-:-:S04]  /*0840*/  IMAD.WIDE R2, R0, 0x8, R6 ;  /* 0x0000000800027825 */ /* 0x008fc800078e0206 */
[--C-:B------:R-:W-:Y:S02]  /*0850*/  IMAD.WIDE R36, R17, 0x8, R6.reuse ;  /* 0x0000000811247825 */ /* 0x100fe400078e0206 */
[----:B----4-:R-:W5:Y:S02]  /*0860*/  LDG.E.64 R2, desc[UR4][R2.64] ;  /* 0x0000000402027981 */ /* 0x010f64000c1e1b00 */
[--C-:B------:R-:W-:Y:S02]  /*0870*/  IMAD.WIDE R28, R29, 0x8, R6.reuse ;  /* 0x000000081d1c7825 */ /* 0x100fe400078e0206 */
[----:B------:R-:W5:Y:S02]  /*0880*/  LDG.E.64 R36, desc[UR4][R36.64] ;  /* 0x0000000424247981 */ /* 0x000f64000c1e1b00 */
[--C-:B------:R-:W-:Y:S02]  /*0890*/  IMAD.WIDE R34, R15, 0x8, R6.reuse ;  /* 0x000000080f227825 */ /* 0x100fe400078e0206 */
[----:B------:R-:W5:Y:S02]  /*08a0*/  LDG.E.64 R28, desc[UR4][R28.64] ;  /* 0x000000041c1c7981 */ /* 0x000f64000c1e1b00 */
[----:B------:R-:W-:-:S02]  /*08b0*/  IMAD.WIDE R8, R9, 0x8, R6 ;  /* 0x0000000809087825 */ /* 0x000fc400078e0206 */
[----:B------:R-:W5:Y:S04]  /*08c0*/  LDG.E.64 R34, desc[UR4][R34.64] ;  /* 0x0000000422227981 */ /* 0x000f68000c1e1b00 */
[----:B------:R-:W5:Y:S01]  /*08d0*/  LDG.E.64 R8, desc[UR4][R8.64] ;  /* 0x0000000408087981 */ /* 0x000f62000c1e1b00 */
[----:B-1----:R-:W-:-:S10]  /*08e0*/  DADD R6, -RZ, |UR6| ;  /* 0x40000006ff067e29 */ /* 0x002fd40008000100 */
[----:B------:R-:W-:Y:S02]  /*08f0*/  MOV R14, R6 ;  /* 0x00000006000e7202 */ /* 0x000fe40000000f00 */
[----:B------:R-:W-:-:S07]  /*0900*/  MOV R6, 0x920 ;  /* 0x0000092000067802 */ /* 0x000fce0000000f00 */
[----:B-----5:R-:W-:Y:S05]  /*0910*/  CALL.REL.NOINC `($_Z37surface_redistance_step_noboundaryfixPdPKdS1_S1_S1_S1_S1_S1_S1_S1_S1_S1_S1_iiidddi$__internal_accurate_pow) ;  /* 0x000000b000f47944 */ /* 0x020fea0003c00000 */
[----:B------:R-:W0:Y:S02]  /*0920*/  LDC.64 R12, c[0x0][0x3f8] ;  /* 0x0000fe00ff0c7b82 */ /* 0x000e240000000a00 */
[C---:B0-----:R-:W-:Y:S02]  /*0930*/  DADD R6, R12.reuse, 2 ;  /* 0x400000000c067429 */ /* 0x041fe40000000000 */
[C---:B------:R-:W-:Y:S02]  /*0940*/  DSETP.NEU.AND P0, PT, R12.reuse, RZ, PT ;  /* 0x000000ff0c00722a */ /* 0x040fe40003f0d000 */
[----:B------:R-:W-:-:S06]  /*0950*/  DSETP.NEU.AND P2, PT, R12, 1, PT ;  /* 0x3ff000000c00742a */ /* 0x000fcc0003f4d000 */
[----:B------:R-:W-:Y:S01]  /*0960*/  LOP3.LUT R6, R7, 0x7ff00000, RZ, 0xc0, !PT ;  /* 0x7ff0000007067812 */ /* 0x000fe200078ec0ff */
[----:B------:R-:W-:-:S03]  /*0970*/  IMAD.MOV.U32 R7, RZ, RZ, R11 ;  /* 0x000000ffff077224 */ /* 0x000fc600078e000b */
[----:B------:R-:W-:Y:S01]  /*0980*/  ISETP.NE.AND P1, PT, R6, 0x7ff00000, PT ;  /* 0x7ff000000600780c */ /* 0x000fe20003f25270 */
[----:B------:R-:W-:Y:S01]  /*0990*/  IMAD.MOV.U32 R6, RZ, RZ, R10 ;  /* 0x000000ffff067224 */ /* 0x000fe200078e000a */
[----:B------:R-:W-:-:S11]  /*09a0*/  @!P0 CS2R R6, SRZ ;  /* 0x0000000000068805 */ /* 0x000fd6000001ff00 */
[----:B------:R-:W-:Y:S05]  /*09b0*/  @P1 BRA `(.L_x_0) ;  /* 0x0000000000181947 */ /* 0x000fea0003800000 */
[----:B------:R-:W-:-:S14]  /*09c0*/  DSETP.NAN.AND P0, PT, R12, R12, PT ;  /* 0x0000000c0c00722a */ /* 0x000fdc0003f08000 */
[----:B------:R-:W-:Y:S01]  /*09d0*/  @P0 DADD R6, R12, 2 ;  /* 0x400000000c060429 */ /* 0x000fe20000000000 */
[----:B------:R-:W-:Y:S10]  /*09e0*/  @P0 BRA `(.L_x_0) ;  /* 0x00000000000c0947 */ /* 0x000ff40003800000 */
[----:B------:R-:W-:-:S14]  /*09f0*/  DSETP.NEU.AND P0, PT, |R12|, +INF , PT ;  /* 0x7ff000000c00742a */ /* 0x000fdc0003f0d200 */
[----:B------:R-:W-:Y:S02]  /*0a00*/  @!P0 IMAD.MOV.U32 R6, RZ, RZ, 0x0 ;  /* 0x00000000ff068424 */ /* 0x000fe400078e00ff */
[----:B------:R-:W-:-:S07]  /*0a10*/  @!P0 IMAD.MOV.U32 R7, RZ, RZ, 0x7ff00000 ;  /* 0x7ff00000ff078424 */ /* 0x000fce00078e00ff */
.L_x_0:
[----:B------:R-:W-:Y:S01]  /*0a20*/  FSEL R27, R7, 1.875, P2 ;  /* 0x3ff00000071b7808 */ /* 0x000fe20001000000 */
[----:B------:R-:W-:Y:S01]  /*0a30*/  DADD R10, R34, R34 ;  /* 0x00000000220a7229 */ /* 0x000fe20000000022 */
[----:B------:R-:W-:Y:S01]  /*0a40*/  FSEL R26, R6, RZ, P2 ;  /* 0x000000ff061a7208 */ /* 0x000fe20001000000 */
[C---:B------:R-:W-:Y:S01]  /*0a50*/  DADD R22, R2.reuse, R2 ;  /* 0x0000000002167229 */ /* 0x040fe20000000002 */
[----:B------:R-:W0:Y:S01]  /*0a60*/  MUFU.RCP64H R7, R27 ;  /* 0x0000001b00077308 */ /* 0x000e220000001800 */
[----:B------:R-:W-:Y:S01]  /*0a70*/  IMAD.MOV.U32 R6, RZ, RZ, 0x1 ;  /* 0x00000001ff067424 */ /* 0x000fe200078e00ff */
[----:B------:R-:W-:Y:S03]  /*0a80*/  BSSY.RECONVERGENT B1, `(.L_x_1) ;  /* 0x0000020000017945 */ /* 0x000fe60003800200 */
[----:B------:R-:W-:Y:S02]  /*0a90*/  DADD R10, R2, -R10 ;  /* 0x00000000020a7229 */ /* 0x000fe4000000080a */
[----:B------:R-:W-:-:S06]  /*0aa0*/  DADD R32, R28, -R22 ;  /* 0x000000001c207229 */ /* 0x000fcc0000000816 */
[----:B------:R-:W-:Y:S02]  /*0ab0*/  DADD R8, R8, R10 ;  /* 0x0000000008087229 */ /* 0x000fe4000000000a */
[----:B------:R-:W-:Y:S02]  /*0ac0*/  DADD R32, R34, R32 ;  /* 0x0000000022207229 */ /* 0x000fe40000000020 */
[----:B0-----:R-:W-:-:S06]  /*0ad0*/  DFMA R10, -R26, R6, 1 ;  /* 0x3ff000001a0a742b */ /* 0x001fcc0000000106 */
[----:B------:R-:W-:Y:S02]  /*0ae0*/  DSETP.GEU.AND P0, PT, |R32|, |R8|, PT ;  /* 0x400000082000722a */ /* 0x000fe40003f0e200 */
[----:B------:R-:W-:-:S04]  /*0af0*/  DFMA R10, R10, R10, R10 ;  /* 0x0000000a0a0a722b */ /* 0x000fc8000000000a */
[----:B------:R-:W-:Y:S02]  /*0b00*/  FSEL R12, R32, R8, !P0 ;  /* 0x00000008200c7208 */ /* 0x000fe40004000000 */
[----:B------:R-:W-:Y:S01]  /*0b10*/  FSEL R13, R33, R9, !P0 ;  /* 0x00000009210d7208 */ /* 0x000fe20004000000 */
[----:B------:R-:W-:Y:S02]  /*0b20*/  DMUL R8, R32, R8 ;  /* 0x0000000820087228 */ /* 0x000fe40000000000 */
[----:B------:R-:W-:-:S03]  /*0b30*/  DFMA R10, R6, R10, R6 ;  /* 0x0000000a060a722b */ /* 0x000fc60000000006 */
[----:B------:R-:W-:-:S03]  /*0b40*/  DMUL R6, R12, 0.5 ;  /* 0x3fe000000c067828 */ /* 0x000fc60000000000 */
[----:B------:R-:W-:Y:S02]  /*0b50*/  DSETP.GEU.AND P0, PT, R8, RZ, PT ;  /* 0x000000ff0800722a */ /* 0x000fe40003f0e000 */
[----:B------:R-:W-:-:S05]  /*0b60*/  DFMA R12, -R26, R10, 1 ;  /* 0x3ff000001a0c742b */ /* 0x000fca000000010a */
[----:B------:R-:W-:Y:S02]  /*0b70*/  FSEL R8, R6, RZ, P0 ;  /* 0x000000ff06087208 */ /* 0x000fe40000000000 */
[----:B------:R-:W-:Y:S01]  /*0b80*/  FSEL R9, R7, RZ, P0 ;  /* 0x000000ff07097208 */ /* 0x000fe20000000000 */
[----:B------:R-:W-:-:S03]  /*0b90*/  DFMA R12, R10, R12, R10 ;  /* 0x0000000c0a0c722b */ /* 0x000fc6000000000a */
[----:B------:R-:W-:-:S05]  /*0ba0*/  FSETP.GEU.AND P1, PT, |R9|, 6.5827683646048100446e-37, PT ;  /* 0x036000000900780b */ /* 0x000fca0003f2e200 */
[----:B------:R-:W-:-:S08]  /*0bb0*/  DMUL R56, R12, R8 ;  /* 0x000000080c387228 */ /* 0x000fd00000000000 */
[----:B------:R-:W-:-:S08]  /*0bc0*/  DFMA R6, -R26, R56, R8 ;  /* 0x000000381a06722b */ /* 0x000fd00000000108 */
[----:B------:R-:W-:-:S10]  /*0bd0*/  DFMA R56, R12, R6, R56 ;  /* 0x000000060c38722b */ /* 0x000fd40000000038 */
[----:B------:R-:W-:-:S05]  /*0be0*/  FFMA R6, RZ, R27, R57 ;  /* 0x0000001bff067223 */ /* 0x000fca0000000039 */
[----:B------:R-:W-:-:S13]  /*0bf0*/  FSETP.GT.AND P0, PT, |R6|, 1.469367938527859385e-39, PT ;  /* 0x001000000600780b */ /* 0x000fda0003f04200 */
[----:B------:R-:W-:Y:S05]  /*0c00*/  @P0 BRA P1, `(.L_x_2) ;  /* 0x00000000001c0947 */ /* 0x000fea0000800000 */
[----:B------:R-:W-:Y:S01]  /*0c10*/  IMAD.MOV.U32 R10, RZ, RZ, R8 ;  /* 0x000000ffff0a7224 */ /* 0x000fe200078e0008 */
[----:B------:R-:W-:Y:S01]  /*0c20*/  MOV R7, R27 ;  /* 0x0000001b00077202 */ /* 0x000fe20000000f00 */
[----:B------:R-:W-:Y:S01]  /*0c30*/  IMAD.MOV.U32 R8, RZ, RZ, R26 ;  /* 0x000000ffff087224 */ /* 0x000fe200078e001a */
[----:B------:R-:W-:-:S07]  /*0c40*/  MOV R6, 0xc60 ;  /* 0x00000c6000067802 */ /* 0x000fce0000000f00 */
[----:B------:R-:W-:Y:S05]  /*0c50*/  CALL.REL.NOINC `($__internal_0_$__cuda_sm20_div_rn_f64_full) ;  /* 0x000000a400e87944 */ /* 0x000fea0003c00000 */
[----:B------:R-:W-:Y:S02]  /*0c60*/  IMAD.MOV.U32 R56, RZ, RZ, R8 ;  /* 0x000000ffff387224 */ /* 0x000fe400078e0008 */
[----:B------:R-:W-:-:S07]  /*0c70*/  IMAD.MOV.U32 R57, RZ, RZ, R7 ;  /* 0x000000ffff397224 */ /* 0x000fce00078e0007 */
.L_x_2:
[----:B------:R-:W-:Y:S05]  /*0c80*/  BSYNC.RECONVERGENT B1 ;  /* 0x0000000000017941 */ /* 0x000fea0003800200 */
.L_x_1:
[----:B------:R-:W0:Y:S01]  /*0c90*/  LDCU UR6, c[0x0][0x3fc] ;  /* 0x00007f80ff0677ac */ /* 0x000e220008000800 */
[----:B------:R-:W1:Y:S01]  /*0ca0*/  LDC.64 R12, c[0x0][0x3f8] ;  /* 0x0000fe00ff0c7b82 */ /* 0x000e620000000a00 */
[----:B------:R-:W-:Y:S01]  /*0cb0*/  IMAD.MOV.U32 R6, RZ, RZ, 0x1 ;  /* 0x00000001ff067424 */ /* 0x000fe200078e00ff */
[----:B------:R-:W-:Y:S01]  /*0cc0*/  BSSY.RECONVERGENT B1, `(.L_x_3) ;  /* 0x0000016000017945 */ /* 0x000fe20003800200 */
[----:B0-----:R-:W1:Y:S04]  /*0cd0*/  MUFU.RCP64H R7, UR6 ;  /* 0x0000000600077d08 */ /* 0x001e680008001800 */
[----:B-1----:R-:W-:-:S08]  /*0ce0*/  DFMA R8, R6, -R12, 1 ;  /* 0x3ff000000608742b */ /* 0x002fd0000000080c */
[----:B------:R-:W-:-:S08]  /*0cf0*/  DFMA R8, R8, R8, R8 ;  /* 0x000000080808722b */ /* 0x000fd00000000008 */
[----:B------:R-:W-:Y:S02]  /*0d00*/  DFMA R6, R6, R8, R6 ;  /* 0x000000080606722b */ /* 0x000fe40000000006 */
[----:B------:R-:W-:-:S06]  /*0d10*/  DADD R8, -R2, R34 ;  /* 0x0000000002087229 */ /* 0x000fcc0000000122 */
[----:B------:R-:W-:-:S04]  /*0d20*/  DFMA R10, R6, -R12, 1 ;  /* 0x3ff00000060a742b */ /* 0x000fc8000000080c */
[----:B------:R-:W-:-:S04]  /*0d30*/  FSETP.GEU.AND P1, PT, |R9|, 6.5827683646048100446e-37, PT ;  /* 0x036000000900780b */ /* 0x000fc80003f2e200 */
[----:B------:R-:W-:-:S08]  /*0d40*/  DFMA R6, R6, R10, R6 ;  /* 0x0000000a0606722b */ /* 0x000fd00000000006 */
[----:B------:R-:W-:-:S08]  /*0d50*/  DMUL R10, R8, R6 ;  /* 0x00000006080a7228 */ /* 0x000fd00000000000 */
[----:B------:R-:W-:-:S08]  /*0d60*/  DFMA R12, R10, -R12, R8 ;  /* 0x8000000c0a0c722b */ /* 0x000fd00000000008 */
[----:B------:R-:W-:-:S10]  /*0d70*/  DFMA R6, R6, R12, R10 ;  /* 0x0000000c0606722b */ /* 0x000fd4000000000a */
[----:B------:R-:W-:-:S05]  /*0d80*/  FFMA R10, RZ, UR6, R7 ;  /* 0x00000006ff0a7c23 */ /* 0x000fca0008000007 */
[----:B------:R-:W-:-:S13]  /*0d90*/  FSETP.GT.AND P0, PT, |R10|, 1.469367938527859385e-39, PT ;  /* 0x001000000a00780b */ /* 0x000fda0003f04200 */
[----:B------:R-:W-:Y:S05]  /*0da0*/  @P0 BRA P1, `(.L_x_4) ;  /* 0x00000000001c0947 */ /* 0x000fea0000800000 */
[----:B------:R-:W0:Y:S01]  /*0db0*/  LDCU.64 UR6, c[0x0][0x3f8] ;  /* 0x00007f00ff0677ac */ /* 0x000e220008000a00 */
[----:B------:R-:W-:Y:S01]  /*0dc0*/  IMAD.MOV.U32 R10, RZ, RZ, R8 ;  /* 0x000000ffff0a7224 */ /* 0x000fe200078e0008 */
[----:B------:R-:W-:Y:S01]  /*0dd0*/  MOV R6, 0xe10 ;  /* 0x00000e1000067802 */ /* 0x000fe20000000f00 */
[----:B0-----:R-:W-:Y:S02]  /*0de0*/  IMAD.U32 R8, RZ, RZ, UR6 ;  /* 0x00000006ff087e24 */ /* 0x001fe4000f8e00ff */
[----:B------:R-:W-:-:S07]  /*0df0*/  IMAD.U32 R7, RZ, RZ, UR7 ;  /* 0x00000007ff077e24 */ /* 0x000fce000f8e00ff */
[----:B------:R-:W-:Y:S05]  /*0e00*/  CALL.REL.NOINC `($__internal_0_$__cuda_sm20_div_rn_f64_full) ;  /* 0x000000a4007c7944 */ /* 0x000fea0003c00000 */
[----:B------:R-:W-:-:S07]  /*0e10*/  IMAD.MOV.U32 R6, RZ, RZ, R8 ;  /* 0x000000ffff067224 */ /* 0x000fce00078e0008 */
.L_x_4:
[----:B------:R-:W-:Y:S05]  /*0e20*/  BSYNC.RECONVERGENT B1 ;  /* 0x0000000000017941 */ /* 0x000fea0003800200 */
.L_x_3:
[----:B------:R-:W0:Y:S01]  /*0e30*/  MUFU.RCP64H R11, R27 ;  /* 0x0000001b000b7308 */ /* 0x000e220000001800 */
[----:B------:R-:W-:Y:S01]  /*0e40*/  DADD R8, R28, R28 ;  /* 0x000000001c087229 */ /* 0x000fe2000000001c */
[----:B------:R-:W-:Y:S01]  /*0e50*/  MOV R10, 0x1 ;  /* 0x00000001000a7802 */ /* 0x000fe20000000f00 */
[----:B------:R-:W1:Y:S01]  /*0e60*/  LDCU.64 UR6, c[0x0][0x3f8] ;  /* 0x00007f00ff0677ac */ /* 0x000e620008000a00 */
[----:B------:R-:W-:Y:S05]  /*0e70*/  BSSY.RECONVERGENT B1, `(.L_x_5) ;  /* 0x000001f000017945 */ /* 0x000fea0003800200 */
[----:B------:R-:W-:Y:S02]  /*0e80*/  DADD R8, R2, -R8 ;  /* 0x0000000002087229 */ /* 0x000fe40000000808 */
[----:B0-----:R-:W-:-:S06]  /*0e90*/  DFMA R12, -R26, R10, 1 ;  /* 0x3ff000001a0c742b */ /* 0x001fcc000000010a */
[----:B------:R-:W-:Y:S02]  /*0ea0*/  DADD R8, R36, R8 ;  /* 0x0000000024087229 */ /* 0x000fe40000000008 */
[----:B-1----:R-:W-:Y:S02]  /*0eb0*/  DFMA R56, -R56, UR6, R6 ;  /* 0x0000000638387c2b */ /* 0x002fe40008000106 */
[----:B------:R-:W-:-:S04]  /*0ec0*/  DFMA R12, R12, R12, R12 ;  /* 0x0000000c0c0c722b */ /* 0x000fc8000000000c */
[----:B------:R-:W-:-:S04]  /*0ed0*/  DSETP.GEU.AND P0, PT, |R32|, |R8|, PT ;  /* 0x400000082000722a */ /* 0x000fc80003f0e200 */
[----:B------:R-:W-:Y:S02]  /*0ee0*/  DFMA R12, R10, R12, R10 ;  /* 0x0000000c0a0c722b */ /* 0x000fe4000000000a */
[----:B------:R-:W-:Y:S02]  /*0ef0*/  FSEL R10, R32, R8, !P0 ;  /* 0x00000008200a7208 */ /* 0x000fe40004000000 */
[----:B------:R-:W-:Y:S01]  /*0f00*/  FSEL R11, R33, R9, !P0 ;  /* 0x00000009210b7208 */ /* 0x000fe20004000000 */
[----:B------:R-:W-:-:S03]  /*0f10*/  DMUL R8, R32, R8 ;  /* 0x0000000820087228 */ /* 0x000fc60000000000 */
[----:B------:R-:W-:Y:S02]  /*0f20*/  DFMA R14, -R26, R12, 1 ;  /* 0x3ff000001a0e742b */ /* 0x000fe4000000010c */
[----:B------:R-:W-:-:S03]  /*0f30*/  DMUL R10, R10, 0.5 ;  /* 0x3fe000000a0a7828 */ /* 0x000fc60000000000 */
[----:B------:R-:W-:-:S03]  /*0f40*/  DSETP.GEU.AND P0, PT, R8, RZ, PT ;  /* 0x000000ff0800722a */ /* 0x000fc60003f0e000 */
[----:B------:R-:W-:-:S04]  /*0f50*/  DFMA R14, R12, R14, R12 ;  /* 0x0000000e0c0e722b */ /* 0x000fc8000000000c */
[----:B------:R-:W-:Y:S02]  /*0f60*/  FSEL R10, R10, RZ, P0 ;  /* 0x000000ff0a0a7208 */ /* 0x000fe40000000000 */
[----:B------:R-:W-:-:S04]  /*0f70*/  FSEL R11, R11, RZ, P0 ;  /* 0x000000ff0b0b7208 */ /* 0x000fc80000000000 */
[----:B------:R-:W-:Y:S02]  /*0f80*/  FSETP.GEU.AND P1, PT, |R11|, 6.5827683646048100446e-37, PT ;  /* 0x036000000b00780b */ /* 0x000fe40003f2e200 */
[----:B------:R-:W-:-:S08]  /*0f90*/  DMUL R54, R14, R10 ;  /* 0x0000000a0e367228 */ /* 0x000fd00000000000 */
[----:B------:R-:W-:-:S08]  /*0fa0*/  DFMA R8, -R26, R54, R10 ;  /* 0x000000361a08722b */ /* 0x000fd0000000010a */
[----:B------:R-:W-:-:S10]  /*0fb0*/  DFMA R54, R14, R8, R54 ;  /* 0x000000080e36722b */ /* 0x000fd40000000036 */
[----:B------:R-:W-:-:S05]  /*0fc0*/  FFMA R8, RZ, R27, R55 ;  /* 0x0000001bff087223 */ /* 0x000fca0000000037 */
[----:B------:R-:W-:-:S13]  /*0fd0*/  FSETP.GT.AND P0, PT, |R8|, 1.469367938527859385e-39, PT ;  /* 0x001000000800780b */ /* 0x000fda0003f04200 */
[----:B------:R-:W-:Y:S05]  /*0fe0*/  @P0 BRA P1, `(.L_x_6) ;  /* 0x00000000001c0947 */ /* 0x000fea0000800000 */
[----:B------:R-:W-:Y:S01]  /*0ff0*/  IMAD.MOV.U32 R9, RZ, RZ, R11 ;  /* 0x000000ffff097224 */ /* 0x000fe200078e000b */
[----:B------:R-:W-:Y:S01]  /*1000*/  MOV R6, 0x1040 ;  /* 0x0000104000067802 */ /* 0x000fe20000000f00 */
[----:B------:R-:W-:Y:S02]  /*1010*/  IMAD.MOV.U32 R8, RZ, RZ, R26 ;  /* 0x000000ffff087224 */ /* 0x000fe400078e001a */
[----:B------:R-:W-:-:S07]  /*1020*/  IMAD.MOV.U32 R7, RZ, RZ, R27 ;  /* 0x000000ffff077224 */ /* 0x000fce00078e001b */
[----:B------:R-:W-:Y:S05]  /*1030*/  CALL.REL.NOINC `($__internal_0_$__cuda_sm20_div_rn_f64_full) ;  /* 0x000000a000f07944 */ /* 0x000fea0003c00000 */
[----:B------:R-:W-:Y:S02]  /*1040*/  IMAD.MOV.U32 R54, RZ, RZ, R8 ;  /* 0x000000ffff367224 */ /* 0x000fe400078e0008 */
[----:B------:R-:W-:-:S07]  /*1050*/  IMAD.MOV.U32 R55, RZ, RZ, R7 ;  /* 0x000000ffff377224 */ /* 0x000fce00078e0007 */
.L_x_6:
[----:B------:R-:W-:Y:S05]  /*1060*/  BSYNC.RECONVERGENT B1 ;  /* 0x0000000000017941 */ /* 0x000fea0003800200 */
.L_x_5:
        /* <DEDUP_REMOVED lines=20> */
[----:B------:R-:W-:Y:S02]  /*11b0*/  MOV R6, 0x11f0 ;  /* 0x000011f000067802 */ /* 0x000fe40000000f00 */
[----:B0-----:R-:W-:Y:S01]  /*11c0*/  MOV R8, UR6 ;  /* 0x0000000600087c02 */ /* 0x001fe20008000f00 */
[----:B------:R-:W-:-:S07]  /*11d0*/  IMAD.U32 R7, RZ, RZ, UR7 ;  /* 0x00000007ff077e24 */ /* 0x000fce000f8e00ff */
[----:B------:R-:W-:Y:S05]  /*11e0*/  CALL.REL.NOINC `($__internal_0_$__cuda_sm20_div_rn_f64_full) ;  /* 0x000000a000847944 */ /* 0x000fea0003c00000 */
[----:B------:R-:W-:-:S07]  /*11f0*/  IMAD.MOV.U32 R6, RZ, RZ, R8 ;  /* 0x000000ffff067224 */ /* 0x000fce00078e0008 */
.L_x_8:
[----:B------:R-:W-:Y:S05]  /*1200*/  BSYNC.RECONVERGENT B1 ;  /* 0x0000000000017941 */ /* 0x000fea0003800200 */
.L_x_7:
[C---:B------:R-:W-:Y:S01]  /*1210*/  VIADD R8, R24.reuse, 0x1 ;  /* 0x0000000118087836 */ /* 0x040fe20000000000 */
[----:B------:R-:W0:Y:S01]  /*1220*/  LDCU UR6, c[0x0][0x3e8] ;  /* 0x00007d00ff0677ac */ /* 0x000e220008000800 */
[C---:B------:R-:W-:Y:S02]  /*1230*/  VIADD R10, R24.reuse, 0x2 ;  /* 0x00000002180a7836 */ /* 0x040fe40000000000 */
[C---:B------:R-:W-:Y:S01]  /*1240*/  VIADD R12, R24.reuse, 0xffffffff ;  /* 0xffffffff180c7836 */ /* 0x040fe20000000000 */
[----:B------:R-:W1:Y:S01]  /*1250*/  LDCU.64 UR8, c[0x0][0x3f8] ;  /* 0x00007f00ff0877ac */ /* 0x000e620008000a00 */
[----:B------:R-:W2:Y:S01]  /*1260*/  I2F.F64 R8, R8 ;  /* 0x0000000800087312 */ /* 0x000ea20000201c00 */
[----:B------:R-:W-:-:S07]  /*1270*/  VIADD R14, R24, 0xfffffffe ;  /* 0xfffffffe180e7836 */ /* 0x000fce0000000000 */
[----:B------:R-:W3:Y:S01]  /*1280*/  I2F.F64 R10, R10 ;  /* 0x0000000a000a7312 */ /* 0x000ee20000201c00 */
[----:B--2---:R-:W-:-:S07]  /*1290*/  DSETP.MAX.AND P3, P4, RZ, R8, PT ;  /* 0x00000008ff00722a */ /* 0x004fce0003c6f000 */
[----:B------:R-:W2:Y:S01]  /*12a0*/  I2F.F64 R12, R12 ;  /* 0x0000000c000c7312 */ /* 0x000ea20000201c00 */
[----:B------:R-:W-:Y:S02]  /*12b0*/  IMAD.MOV.U32 R17, RZ, RZ, R8 ;  /* 0x000000ffff117224 */ /* 0x000fe400078e0008 */
[----:B------:R-:W-:Y:S01]  /*12c0*/  IMAD.MOV.U32 R8, RZ, RZ, RZ ;  /* 0x000000ffff087224 */ /* 0x000fe200078e00ff */
[----:B---3--:R-:W-:-:S04]  /*12d0*/  DSETP.MAX.AND P0, P1, RZ, R10, PT ;  /* 0x0000000aff00722a */ /* 0x008fc8000390f000 */
[----:B------:R-:W3:Y:S01]  /*12e0*/  I2F.F64 R14, R14 ;  /* 0x0000000e000e7312 */ /* 0x000ee20000201c00 */
[----:B------:R-:W-:Y:S01]  /*12f0*/  IMAD.MOV.U32 R27, RZ, RZ, R11 ;  /* 0x000000ffff1b7224 */ /* 0x000fe200078e000b */
[C---:B------:R-:W-:Y:S02]  /*1300*/  FSEL R11, R8.reuse, R9, P3 ;  /* 0x00000009080b7208 */ /* 0x040fe40001800000 */
[----:B------:R-:W-:Y:S01]  /*1310*/  MOV R25, R10 ;  /* 0x0000000a00197202 */ /* 0x000fe20000000f00 */
[----:B------:R-:W-:Y:S01]  /*1320*/  IMAD.MOV.U32 R10, RZ, RZ, RZ ;  /* 0x000000ffff0a7224 */ /* 0x000fe200078e00ff */
[----:B------:R-:W-:Y:S01]  /*1330*/  @P4 LOP3.LUT R11, R9, 0x80000, RZ, 0xfc, !PT ;  /* 0x00080000090b4812 */ /* 0x000fe200078efcff */
[----:B--2---:R-:W-:Y:S01]  /*1340*/  DSETP.MAX.AND P5, P2, RZ, R12, PT ;  /* 0x0000000cff00722a */ /* 0x004fe20003aaf000 */
[----:B------:R-:W-:Y:S01]  /*1350*/  IMAD.MOV.U32 R29, RZ, RZ, R12 ;  /* 0x000000ffff1d7224 */ /* 0x000fe200078e000c */
[----:B------:R-:W-:Y:S01]  /*1360*/  SEL R8, R8, R17, P3 ;  /* 0x0000001108087207 */ /* 0x000fe20001800000 */
[----:B------:R-:W-:-:S02]  /*1370*/  IMAD.MOV.U32 R9, RZ, RZ, RZ ;  /* 0x000000ffff097224 */ /* 0x000fc400078e00ff */
[----:B------:R-:W-:Y:S01]  /*1380*/  IMAD.MOV.U32 R12, RZ, RZ, RZ ;  /* 0x000000ffff0c7224 */ /* 0x000fe200078e00ff */
[----:B------:R-:W-:Y:S02]  /*1390*/  SEL R10, R10, R29, P5 ;  /* 0x0000001d0a0a7207 */ /* 0x000fe40002800000 */
[----:B------:R-:W-:Y:S01]  /*13a0*/  FSEL R17, R9, R13, P5 ;  /* 0x0000000d09117208 */ /* 0x000fe20002800000 */
[----:B---3--:R-:W-:Y:S01]  /*13b0*/  DSETP.MAX.AND P4, P5, RZ, R14, PT ;  /* 0x0000000eff00722a */ /* 0x008fe20003d8f000 */
[----:B------:R-:W-:Y:S01]  /*13c0*/  IMAD.MOV.U32 R9, RZ, RZ, R11 ;  /* 0x000000ffff097224 */ /* 0x000fe200078e000b */
[----:B------:R-:W-:Y:S01]  /*13d0*/  MOV R16, R15 ;  /* 0x0000000f00107202 */ /* 0x000fe20000000f00 */
[----:B------:R-:W-:Y:S02]  /*13e0*/  IMAD.MOV.U32 R11, RZ, RZ, RZ ;  /* 0x000000ffff0b7224 */ /* 0x000fe400078e00ff */
[----:B------:R-:W-:Y:S01]  /*13f0*/  @P2 LOP3.LUT R17, R13, 0x80000, RZ, 0xfc, !PT ;  /* 0x000800000d112812 */ /* 0x000fe200078efcff */
[----:B------:R-:W-:Y:S01]  /*1400*/  IMAD.MOV.U32 R13, RZ, RZ, R14 ;  /* 0x000000ffff0d7224 */ /* 0x000fe200078e000e */
[----:B------:R-:W-:Y:S01]  /*1410*/  DSETP.GT.AND P2, PT, R8, R30, PT ;  /* 0x0000001e0800722a */ /* 0x000fe20003f44000 */
[----:B------:R-:W-:-:S02]  /*1420*/  FSEL R29, R11, R16, P4 ;  /* 0x000000100b1d7208 */ /* 0x000fc40002000000 */
[----:B------:R-:W-:Y:S01]  /*1430*/  IMAD.MOV.U32 R11, RZ, RZ, R17 ;  /* 0x000000ffff0b7224 */ /* 0x000fe200078e0011 */
[----:B------:R-:W-:Y:S02]  /*1440*/  SEL R12, R12, R13, P4 ;  /* 0x0000000d0c0c7207 */ /* 0x000fe40002000000 */
[----:B------:R-:W-:Y:S01]  /*1450*/  FSEL R14, R30, R8, P2 ;  /* 0x000000081e0e7208 */ /* 0x000fe20001000000 */
[----:B------:R-:W-:Y:S01]  /*1460*/  IMAD.MOV.U32 R8, RZ, RZ, RZ ;  /* 0x000000ffff087224 */ /* 0x000fe200078e00ff */
[----:B------:R-:W-:Y:S01]  /*1470*/  @P5 LOP3.LUT R29, R16, 0x80000, RZ, 0xfc, !PT ;  /* 0x00080000101d5812 */ /* 0x000fe200078efcff */
[----:B------:R-:W-:Y:S01]  /*1480*/  DSETP.GT.AND P3, PT, R10, R30, PT ;  /* 0x0000001e0a00722a */ /* 0x000fe20003f64000 */
[----:B------:R-:W-:Y:S02]  /*1490*/  FSEL R15, R31, R9, P2 ;  /* 0x000000091f0f7208 */ /* 0x000fe40001000000 */
[C---:B------:R-:W-:Y:S01]  /*14a0*/  FSEL R9, R8.reuse, R27, P0 ;  /* 0x0000001b08097208 */ /* 0x040fe20000000000 */
[----:B------:R-:W-:Y:S01]  /*14b0*/  IMAD.MOV.U32 R13, RZ, RZ, R29 ;  /* 0x000000ffff0d7224 */ /* 0x000fe200078e001d */
[----:B------:R-:W-:Y:S01]  /*14c0*/  SEL R8, R8, R25, P0 ;  /* 0x0000001908087207 */ /* 0x000fe20000000000 */
[----:B------:R2:W0:Y:S01]  /*14d0*/  F2I.F64.TRUNC R24, R14 ;  /* 0x0000000e00187311 */ /* 0x000422000030d100 */
[----:B------:R-:W-:-:S02]  /*14e0*/  @P1 LOP3.LUT R9, R27, 0x80000, RZ, 0xfc, !PT ;  /* 0x000800001b091812 */ /* 0x000fc400078efcff */
[C---:B------:R-:W-:Y:S01]  /*14f0*/  FSEL R16, R30.reuse, R10, P3 ;  /* 0x0000000a1e107208 */ /* 0x040fe20001800000 */
[--C-:B------:R-:W-:Y:S01]  /*1500*/  DSETP.GT.AND P2, PT, R12, R30.reuse, PT ;  /* 0x0000001e0c00722a */ /* 0x100fe20003f44000 */
[C---:B------:R-:W-:Y:S02]  /*1510*/  FSEL R17, R31.reuse, R11, P3 ;  /* 0x0000000b1f117208 */ /* 0x040fe40001800000 */
[----:B------:R-:W-:Y:S02]  /*1520*/  DSETP.GT.AND P0, PT, R8, R30, PT ;  /* 0x0000001e0800722a */ /* 0x000fe40003f04000 */
[----:B------:R-:W3:Y:S01]  /*1530*/  F2I.F64.TRUNC R16, R16 ;  /* 0x0000001000107311 */ /* 0x000ee2000030d100 */
[C---:B------:R-:W-:Y:S01]  /*1540*/  FSEL R12, R30.reuse, R12, P2 ;  /* 0x0000000c1e0c7208 */ /* 0x040fe20001000000 */
[----:B--2---:R-:W2:Y:S01]  /*1550*/  LDC.64 R14, c[0x0][0x388] ;  /* 0x0000e200ff0e7b82 */ /* 0x004ea20000000a00 */
[----:B------:R-:W-:Y:S02]  /*1560*/  FSEL R13, R31, R13, P2 ;  /* 0x0000000d1f0d7208 */ /* 0x000fe40001000000 */
[----:B------:R-:W-:Y:S01]  /*1570*/  FSEL R10, R30, R8, P0 ;  /* 0x000000081e0a7208 */ /* 0x000fe20000000000 */
[----:B0-----:R-:W-:Y:S01]  /*1580*/  IMAD R29, R21, UR6, R24 ;  /* 0x00000006151d7c24 */ /* 0x001fe2000f8e0218 */
[----:B------:R-:W-:Y:S01]  /*1590*/  FSEL R11, R31, R9, P0 ;  /* 0x000000091f0b7208 */ /* 0x000fe20000000000 */
[----:B------:R-:W0:Y:S01]  /*15a0*/  F2I.F64.TRUNC R12, R12 ;  /* 0x0000000c000c7311 */ /* 0x000e22000030d100 */
[----:B---3--:R-:W-:-:S07]  /*15b0*/  IMAD R25, R21, UR6, R16 ;  /* 0x0000000615197c24 */ /* 0x008fce000f8e0210 */
[----:B------:R-:W3:Y:S01]  /*15c0*/  F2I.F64.TRUNC R10, R10 ;  /* 0x0000000a000a7311 */ /* 0x000ee2000030d100 */
[----:B0-----:R-:W-:Y:S02]  /*15d0*/  IMAD R31, R21, UR6, R12 ;  /* 0x00000006151f7c24 */ /* 0x001fe4000f8e020c */
[----:B--2---:R-:W-:-:S04]  /*15e0*/  IMAD.WIDE R24, R25, 0x8, R14 ;  /* 0x0000000819187825 */ /* 0x004fc800078e020e */
[----:B------:R-:W-:Y:S02]  /*15f0*/  IMAD.WIDE R30, R31, 0x8, R14 ;  /* 0x000000081f1e7825 */ /* 0x000fe400078e020e */
[----:B------:R-:W5:Y:S02]  /*1600*/  LDG.E.64 R24, desc[UR4][R24.64] ;  /* 0x0000000418187981 */ /* 0x000f64000c1e1b00 */
[----:B---3--:R-:W-:Y:S01]  /*1610*/  IMAD R9, R21, UR6, R10 ;  /* 0x0000000615097c24 */ /* 0x008fe2000f8e020a */
[----:B------:R-:W0:Y:S01]  /*1620*/  LDCU.64 UR6, c[0x0][0x400] ;  /* 0x00008000ff0677ac */ /* 0x000e220008000a00 */
[--C-:B------:R-:W-:Y:S01]  /*1630*/  IMAD.WIDE R28, R29, 0x8, R14.reuse ;  /* 0x000000081d1c7825 */ /* 0x100fe200078e020e */
[----:B------:R-:W5:Y:S03]  /*1640*/  LDG.E.64 R30, desc[UR4][R30.64] ;  /* 0x000000041e1e7981 */ /* 0x000f66000c1e1b00 */
[----:B------:R-:W-:-:S02]  /*1650*/  IMAD.WIDE R8, R9, 0x8, R14 ;  /* 0x0000000809087825 */ /* 0x000fc400078e020e */
[----:B------:R-:W5:Y:S04]  /*1660*/  LDG.E.64 R28, desc[UR4][R28.64] ;  /* 0x000000041c1c7981 */ /* 0x000f68000c1e1b00 */
[----:B------:R-:W5:Y:S01]  /*1670*/  LDG.E.64 R8, desc[UR4][R8.64] ;  /* 0x0000000408087981 */ /* 0x000f62000c1e1b00 */
[----:B0-----:R-:W-:Y:S02]  /*1680*/  DADD R10, -RZ, |UR6| ;  /* 0x40000006ff0a7e29 */ /* 0x001fe40008000100 */
[----:B-1----:R-:W-:Y:S01]  /*1690*/  DFMA R54, R54, UR8, R6 ;  /* 0x0000000836367c2b */ /* 0x002fe20008000006 */
[----:B------:R-:W-:-:S07]  /*16a0*/  MOV R6, 0x16e0 ;  /* 0x000016e000067802 */ /* 0x000fce0000000f00 */
[----:B------:R-:W-:Y:S02]  /*16b0*/  IMAD.MOV.U32 R14, RZ, RZ, R10 ;  /* 0x000000ffff0e7224 */ /* 0x000fe400078e000a */
[----:B------:R-:W-:-:S07]  /*16c0*/  IMAD.MOV.U32 R7, RZ, RZ, R11 ;  /* 0x000000ffff077224 */ /* 0x000fce00078e000b */
[----:B-----5:R-:W-:Y:S05]  /*16d0*/  CALL.REL.NOINC `($_Z37surface_redistance_step_noboundaryfixPdPKdS1_S1_S1_S1_S1_S1_S1_S1_S1_S1_S1_iiidddi$__internal_accurate_pow) ;  /* 0x000000a400847944 */ /* 0x020fea0003c00000 */
[----:B------:R-:W0:Y:S02]  /*16e0*/  LDC.64 R12, c[0x0][0x400] ;  /* 0x00010000ff0c7b82 */ /* 0x000e240000000a00 */
[C---:B0-----:R-:W-:Y:S02]  /*16f0*/  DADD R6, R12.reuse, 2 ;  /* 0x400000000c067429 */ /* 0x041fe40000000000 */
[C---:B------:R-:W-:Y:S02]  /*1700*/  DSETP.NEU.AND P0, PT, R12.reuse, RZ, PT ;  /* 0x000000ff0c00722a */ /* 0x040fe40003f0d000 */
[----:B------:R-:W-:-:S06]  /*1710*/  DSETP.NEU.AND P2, PT, R12, 1, PT ;  /* 0x3ff000000c00742a */ /* 0x000fcc0003f4d000 */
[----:B------:R-:W-:Y:S01]  /*1720*/  LOP3.LUT R6, R7, 0x7ff00000, RZ, 0xc0, !PT ;  /* 0x7ff0000007067812 */ /* 0x000fe200078ec0ff */
[----:B------:R-:W-:-:S03]  /*1730*/  IMAD.MOV.U32 R7, RZ, RZ, R11 ;  /* 0x000000ffff077224 */ /* 0x000fc600078e000b */
[----:B------:R-:W-:Y:S02]  /*1740*/  ISETP.NE.AND P1, PT, R6, 0x7ff00000, PT ;  /* 0x7ff000000600780c */ /* 0x000fe40003f25270 */
[----:B------:R-:W-:Y:S02]  /*1750*/  MOV R6, R10 ;  /* 0x0000000a00067202 */ /* 0x000fe40000000f00 */
[----:B------:R-:W-:-:S09]  /*1760*/  @!P0 CS2R R6, SRZ ;  /* 0x0000000000068805 */ /* 0x000fd2000001ff00 */
[----:B------:R-:W-:Y:S05]  /*1770*/  @P1 BRA `(.L_x_9) ;  /* 0x0000000000181947 */ /* 0x000fea0003800000 */
[----:B------:R-:W-:-:S14]  /*1780*/  DSETP.NAN.AND P0, PT, R12, R12, PT ;  /* 0x0000000c0c00722a */ /* 0x000fdc0003f08000 */
[----:B------:R-:W-:Y:S01]  /*1790*/  @P0 DADD R6, R12, 2 ;  /* 0x400000000c060429 */ /* 0x000fe20000000000 */
[----:B------:R-:W-:Y:S10]  /*17a0*/  @P0 BRA `(.L_x_9) ;  /* 0x00000000000c0947 */ /* 0x000ff40003800000 */
[----:B------:R-:W-:-:S14]  /*17b0*/  DSETP.NEU.AND P0, PT, |R12|, +INF , PT ;  /* 0x7ff000000c00742a */ /* 0x000fdc0003f0d200 */
[----:B------:R-:W-:Y:S02]  /*17c0*/  @!P0 IMAD.MOV.U32 R6, RZ, RZ, 0x0 ;  /* 0x00000000ff068424 */ /* 0x000fe400078e00ff */
[----:B------:R-:W-:-:S07]  /*17d0*/  @!P0 IMAD.MOV.U32 R7, RZ, RZ, 0x7ff00000 ;  /* 0x7ff00000ff078424 */ /* 0x000fce00078e00ff */
.L_x_9:
[----:B------:R-:W-:Y:S01]  /*17e0*/  FSEL R27, R7, 1.875, P2 ;  /* 0x3ff00000071b7808 */ /* 0x000fe20001000000 */
[----:B------:R-:W-:Y:S01]  /*17f0*/  DADD R10, R28, R28 ;  /* 0x000000001c0a7229 */ /* 0x000fe2000000001c */
[----:B------:R-:W-:Y:S01]  /*1800*/  FSEL R26, R6, RZ, P2 ;  /* 0x000000ff061a7208 */ /* 0x000fe20001000000 */
[----:B------:R-:W-:Y:S01]  /*1810*/  IMAD.MOV.U32 R6, RZ, RZ, 0x1 ;  /* 0x00000001ff067424 */ /* 0x000fe200078e00ff */
[----:B------:R-:W0:Y:S01]  /*1820*/  MUFU.RCP64H R7, R27 ;  /* 0x0000001b00077308 */ /* 0x000e220000001800 */
[----:B------:R-:W-:Y:S01]  /*1830*/  DADD R22, R24, -R22 ;  /* 0x0000000018167229 */ /* 0x000fe20000000816 */
[----:B------:R-:W-:Y:S03]  /*1840*/  BSSY.RECONVERGENT B1, `(.L_x_10) ;  /* 0x000001f000017945 */ /* 0x000fe60003800200 */
[----:B------:R-:W-:-:S04]  /*1850*/  DADD R10, R2, -R10 ;  /* 0x00000000020a7229 */ /* 0x000fc8000000080a */
[----:B------:R-:W-:-:S04]  /*1860*/  DADD R22, R28, R22 ;  /* 0x000000001c167229 */ /* 0x000fc80000000016 */
        /* <DEDUP_REMOVED lines=26> */
[----:B------:R-:W-:Y:S01]  /*1a10*/  MOV R52, R8 ;  /* 0x0000000800347202 */ /* 0x000fe20000000f00 */
[----:B------:R-:W-:-:S07]  /*1a20*/  IMAD.MOV.U32 R53, RZ, RZ, R7 ;  /* 0x000000ffff357224 */ /* 0x000fce00078e0007 */
.L_x_11:
[----:B------:R-:W-:Y:S05]  /*1a30*/  BSYNC.RECONVERGENT B1 ;  /* 0x0000000000017941 */ /* 0x000fea0003800200 */
.L_x_10:
        /* <DEDUP_REMOVED lines=25> */
.L_x_13:
[----:B------:R-:W-:Y:S05]  /*1bd0*/  BSYNC.RECONVERGENT B1 ;  /* 0x0000000000017941 */ /* 0x000fea0003800200 */
.L_x_12:
[----:B------:R-:W0:Y:S01]  /*1be0*/  MUFU.RCP64H R11, R27 ;  /* 0x0000001b000b7308 */ /* 0x000e220000001800 */
[----:B------:R-:W-:Y:S01]  /*1bf0*/  DADD R8, R24, R24 ;  /* 0x0000000018087229 */ /* 0x000fe20000000018 */
[----:B------:R-:W-:Y:S01]  /*1c00*/  IMAD.MOV.U32 R10, RZ, RZ, 0x1 ;  /* 0x00000001ff0a7424 */ /* 0x000fe200078e00ff */
        /* <DEDUP_REMOVED lines=25> */
[----:B------:R-:W-:Y:S01]  /*1da0*/  MOV R9, R11 ;  /* 0x0000000b00097202 */ /* 0x000fe20000000f00 */
[----:B------:R-:W-:Y:S01]  /*1db0*/  IMAD.MOV.U32 R8, RZ, RZ, R26 ;  /* 0x000000ffff087224 */ /* 0x000fe200078e001a */
[----:B------:R-:W-:Y:S01]  /*1dc0*/  MOV R6, 0x1df0 ;  /* 0x00001df000067802 */ /* 0x000fe20000000f00 */
[----:B------:R-:W-:-:S07]  /*1dd0*/  IMAD.MOV.U32 R7, RZ, RZ, R27 ;  /* 0x000000ffff077224 */ /* 0x000fce00078e001b */
[----:B------:R-:W-:Y:S05]  /*1de0*/  CALL.REL.NOINC `($__internal_0_$__cuda_sm20_div_rn_f64_full) ;  /* 0x0000009400847944 */ /* 0x000fea0003c00000 */
[----:B------:R-:W-:Y:S02]  /*1df0*/  IMAD.MOV.U32 R50, RZ, RZ, R8 ;  /* 0x000000ffff327224 */ /* 0x000fe400078e0008 */
[----:B------:R-:W-:-:S07]  /*1e00*/  IMAD.MOV.U32 R51, RZ, RZ, R7 ;  /* 0x000000ffff337224 */ /* 0x000fce00078e0007 */
.L_x_15:
[----:B------:R-:W-:Y:S05]  /*1e10*/  BSYNC.RECONVERGENT B1 ;  /* 0x0000000000017941 */ /* 0x000fea0003800200 */
.L_x_14:
        /* <DEDUP_REMOVED lines=8> */
[----:B------:R-:W-:-:S06]  /*1ea0*/  DADD R8, R2, -R24 ;  /* 0x0000000002087229 */ /* 0x000fcc0000000818 */
        /* <DEDUP_REMOVED lines=12> */
[----:B0-----:R-:W-:Y:S01]  /*1f70*/  IMAD.U32 R8, RZ, RZ, UR6 ;  /* 0x00000006ff087e24 */ /* 0x001fe2000f8e00ff */
[----:B------:R-:W-:-:S07]  /*1f80*/  MOV R7, UR7 ;  /* 0x0000000700077c02 */ /* 0x000fce0008000f00 */
[----:B------:R-:W-:Y:S05]  /*1f90*/  CALL.REL.NOINC `($__internal_0_$__cuda_sm20_div_rn_f64_full) ;  /* 0x0000009400187944 */ /* 0x000fea0003c00000 */
[----:B------:R-:W-:-:S07]  /*1fa0*/  IMAD.MOV.U32 R6, RZ, RZ, R8 ;  /* 0x000000ffff067224 */ /* 0x000fce00078e0008 */
.L_x_17:
[----:B------:R-:W-:Y:S05]  /*1fb0*/  BSYNC.RECONVERGENT B1 ;  /* 0x0000000000017941 */ /* 0x000fea0003800200 */
.L_x_16:
[C---:B------:R-:W-:Y:S01]  /*1fc0*/  VIADD R8, R20.reuse, 0x1 ;  /* 0x0000000114087836 */ /* 0x040fe20000000000 */
[----:B------:R-:W0:Y:S01]  /*1fd0*/  LDCU.64 UR6, c[0x0][0x3e8] ;  /* 0x00007d00ff0677ac */ /* 0x000e220008000a00 */
[C---:B------:R-:W-:Y:S02]  /*1fe0*/  VIADD R10, R20.reuse, 0x2 ;  /* 0x00000002140a7836 */ /* 0x040fe40000000000 */
[C---:B------:R-:W-:Y:S01]  /*1ff0*/  VIADD R14, R20.reuse, 0xfffffffe ;  /* 0xfffffffe140e7836 */ /* 0x040fe20000000000 */
[----:B------:R-:W1:Y:S01]  /*2000*/  LDCU.128 UR8, c[0x0][0x400] ;  /* 0x00008000ff0877ac */ /* 0x000e620008000c00 */
[----:B------:R-:W2:Y:S01]  /*2010*/  I2F.F64.U32 R8, R8 ;  /* 0x0000000800087312 */ /* 0x000ea20000201800 */
[----:B------:R-:W-:-:S07]  /*2020*/  VIADD R12, R20, 0xffffffff ;  /* 0xffffffff140c7836 */ /* 0x000fce0000000000 */
[----:B------:R-:W3:Y:S01]  /*2030*/  I2F.F64.U32 R10, R10 ;  /* 0x0000000a000a7312 */ /* 0x000ee20000201800 */
[----:B--2---:R-:W-:-:S07]  /*2040*/  DSETP.MAX.AND P2, P5, RZ, R8, PT ;  /* 0x00000008ff00722a */ /* 0x004fce0003d4f000 */
[----:B------:R-:W2:Y:S01]  /*2050*/  I2F.F64 R14, R14 ;  /* 0x0000000e000e7312 */ /* 0x000ea20000201c00 */
[----:B------:R-:W-:Y:S02]  /*2060*/  IMAD.MOV.U32 R17, RZ, RZ, R8 ;  /* 0x000000ffff117224 */ /* 0x000fe400078e0008 */
[----:B------:R-:W-:Y:S01]  /*2070*/  IMAD.MOV.U32 R16, RZ, RZ, R9 ;  /* 0x000000ffff107224 */ /* 0x000fe200078e0009 */
[----:B------:R-:W-:Y:S01]  /*2080*/  CS2R R8, SRZ ;  /* 0x0000000000087805 */ /* 0x000fe2000001ff00 */
[----:B---3--:R-:W-:-:S03]  /*2090*/  DSETP.MAX.AND P6, P4, RZ, R10, PT ;  /* 0x0000000aff00722a */ /* 0x008fc60003ccf000 */
[----:B------:R-:W3:Y:S01]  /*20a0*/  I2F.F64 R12, R12 ;  /* 0x0000000c000c7312 */ /* 0x000ee20000201c00 */
[----:B------:R-:W-:Y:S01]  /*20b0*/  MOV R21, R10 ;  /* 0x0000000a00157202 */ /* 0x000fe20000000f00 */
[----:B------:R-:W-:Y:S01]  /*20c0*/  IMAD.MOV.U32 R20, RZ, RZ, R11 ;  /* 0x000000ffff147224 */ /* 0x000fe200078e000b */
[----:B------:R-:W-:Y:S02]  /*20d0*/  FSEL R9, R9, R16, P2 ;  /* 0x0000001009097208 */ /* 0x000fe40001000000 */
[----:B------:R-:W-:Y:S02]  /*20e0*/  CS2R R10, SRZ ;  /* 0x00000000000a7805 */ /* 0x000fe4000001ff00 */
[----:B------:R-:W-:Y:S02]  /*20f0*/  SEL R8, R8, R17, P2 ;  /* 0x0000001108087207 */ /* 0x000fe40001000000 */
[----:B------:R-:W-:Y:S01]  /*2100*/  @P5 LOP3.LUT R9, R16, 0x80000, RZ, 0xfc, !PT ;  /* 0x0008000010095812 */ /* 0x000fe200078efcff */
[----:B--2---:R-:W-:Y:S01]  /*2110*/  DSETP.MAX.AND P3, P2, RZ, R14, PT ;  /* 0x0000000eff00722a */ /* 0x004fe20003a6f000 */
[----:B------:R-:W-:Y:S01]  /*2120*/  IMAD.MOV.U32 R22, RZ, RZ, R15 ;  /* 0x000000ffff167224 */ /* 0x000fe200078e000f */
[----:B------:R-:W-:Y:S01]  /*2130*/  FSEL R11, R11, R20, P6 ;  /* 0x000000140b0b7208 */ /* 0x000fe20003000000 */
[----:B------:R-:W2:Y:S01]  /*2140*/  LDC.64 R16, c[0x0][0x388] ;  /* 0x0000e200ff107b82 */ /* 0x000ea20000000a00 */
[----:B------:R-:W-:Y:S01]  /*2150*/  SEL R10, R10, R21, P6 ;  /* 0x000000150a0a7207 */ /* 0x000fe20003000000 */
[----:B------:R-:W-:Y:S01]  /*2160*/  DSETP.GT.AND P5, PT, R8, R4, PT ;  /* 0x000000040800722a */ /* 0x000fe20003fa4000 */
[----:B------:R-:W-:Y:S01]  /*2170*/  @P4 LOP3.LUT R11, R20, 0x80000, RZ, 0xfc, !PT ;  /* 0x00080000140b4812 */ /* 0x000fe200078efcff */
[----:B---3--:R-:W-:Y:S01]  /*2180*/  DSETP.MAX.AND P0, P1, RZ, R12, PT ;  /* 0x0000000cff00722a */ /* 0x008fe2000390f000 */
[----:B------:R-:W-:-:S02]  /*2190*/  IMAD.MOV.U32 R23, RZ, RZ, R12 ;  /* 0x000000ffff177224 */ /* 0x000fc400078e000c */
[----:B------:R-:W-:Y:S01]  /*21a0*/  IMAD.MOV.U32 R25, RZ, RZ, R13 ;  /* 0x000000ffff197224 */ /* 0x000fe200078e000d */
[----:B------:R-:W-:Y:S01]  /*21b0*/  FSEL R15, R5, R9, P5 ;  /* 0x00000009050f7208 */ /* 0x000fe20002800000 */
[----:B------:R-:W-:Y:S01]  /*21c0*/  IMAD.MOV.U32 R13, RZ, RZ, R14 ;  /* 0x000000ffff0d7224 */ /* 0x000fe200078e000e */
[----:B------:R-:W-:Y:S01]  /*21d0*/  FSEL R14, R4, R8, P5 ;  /* 0x00000008040e7208 */ /* 0x000fe20002800000 */
[----:B------:R-:W-:Y:S01]  /*21e0*/  IMAD.MOV.U32 R12, RZ, RZ, RZ ;  /* 0x000000ffff0c7224 */ /* 0x000fe200078e00ff */
[----:B------:R-:W-:Y:S02]  /*21f0*/  MOV R8, RZ ;  /* 0x000000ff00087202 */ /* 0x000fe40000000f00 */
[----:B------:R3:W0:Y:S02]  /*2200*/  F2I.F64.TRUNC R20, R14 ;  /* 0x0000000e00147311 */ /* 0x000624000030d100 */
[----:B------:R-:W-:Y:S01]  /*2210*/  SEL R12, R12, R13, P3 ;  /* 0x0000000d0c0c7207 */ /* 0x000fe20001800000 */
[----:B------:R-:W-:Y:S01]  /*2220*/  IMAD.MOV.U32 R13, RZ, RZ, RZ ;  /* 0x000000ffff0d7224 */ /* 0x000fe200078e00ff */
[----:B------:R-:W-:-:S02]  /*2230*/  FSEL R9, R8, R25, P0 ;  /* 0x0000001908097208 */ /* 0x000fc40000000000 */
[----:B------:R-:W-:Y:S02]  /*2240*/  SEL R8, R8, R23, P0 ;  /* 0x0000001708087207 */ /* 0x000fe40000000000 */
[----:B------:R-:W-:Y:S01]  /*2250*/  FSEL R13, R13, R22, P3 ;  /* 0x000000160d0d7208 */ /* 0x000fe20001800000 */
[----:B------:R-:W-:Y:S01]  /*2260*/  DSETP.GT.AND P3, PT, R10, R4, PT ;  /* 0x000000040a00722a */ /* 0x000fe20003f64000 */
[----:B------:R-:W-:Y:S02]  /*2270*/  @P2 LOP3.LUT R13, R22, 0x80000, RZ, 0xfc, !PT ;  /* 0x00080000160d2812 */ /* 0x000fe400078efcff */
[----:B------:R-:W-:-:S03]  /*2280*/  @P1 LOP3.LUT R9, R25, 0x80000, RZ, 0xfc, !PT ;  /* 0x0008000019091812 */ /* 0x000fc600078efcff */
[----:B------:R-:W-:Y:S01]  /*2290*/  FSEL R10, R4, R10, P3 ;  /* 0x0000000a040a7208 */ /* 0x000fe20001800000 */
[--C-:B------:R-:W-:Y:S01]  /*22a0*/  DSETP.GT.AND P2, PT, R12, R4.reuse, PT ;  /* 0x000000040c00722a */ /* 0x100fe20003f44000 */
[----:B------:R-:W-:Y:S01]  /*22b0*/  FSEL R11, R5, R11, P3 ;  /* 0x0000000b050b7208 */ /* 0x000fe20001800000 */
[----:B------:R-:W-:-:S03]  /*22c0*/  DSETP.GT.AND P0, PT, R8, R4, PT ;  /* 0x000000040800722a */ /* 0x000fc60003f04000 */
[----:B------:R-:W4:Y:S01]  /*22d0*/  F2I.F64.TRUNC R10, R10 ;  /* 0x0000000a000a7311 */ /* 0x000f22000030d100 */
[----:B---3--:R-:W-:Y:S01]  /*22e0*/  FSEL R15, R5, R13, P2 ;  /* 0x0000000d050f7208 */ /* 0x008fe20001000000 */
[----:B0-----:R-:W-:Y:S01]  /*22f0*/  IMAD R13, R20, UR7, R19 ;  /* 0x00000007140d7c24 */ /* 0x001fe2000f8e0213 */
[C---:B------:R-:W-:Y:S02]  /*2300*/  FSEL R14, R4.reuse, R12, P2 ;  /* 0x0000000c040e7208 */ /* 0x040fe40001000000 */
[----:B------:R-:W-:Y:S01]  /*2310*/  FSEL R12, R4, R8, P0 ;  /* 0x00000008040c7208 */ /* 0x000fe20000000000 */
[----:B------:R-:W-:Y:S01]  /*2320*/  IMAD R21, R13, UR6, R18 ;  /* 0x000000060d157c24 */ /* 0x000fe2000f8e0212 */
[----:B------:R-:W-:Y:S02]  /*2330*/  FSEL R13, R5, R9, P0 ;  /* 0x00000009050d7208 */ /* 0x000fe40000000000 */
[----:B------:R-:W0:Y:S01]  /*2340*/  F2I.F64.TRUNC R14, R14 ;  /* 0x0000000e000e7311 */ /* 0x000e22000030d100 */
[----:B--2---:R-:W-:-:S06]  /*2350*/  IMAD.WIDE R4, R21, 0x8, R16 ;  /* 0x0000000815047825 */ /* 0x004fcc00078e0210 */
[----:B------:R-:W2:Y:S01]  /*2360*/  LDG.E.64 R4, desc[UR4][R4.64] ;  /* 0x0000000404047981 */ /* 0x000ea2000c1e1b00 */
[----:B------:R-:W3:Y:S01]  /*2370*/  F2I.F64.TRUNC R12, R12 ;  /* 0x0000000c000c7311 */ /* 0x000ee2000030d100 */
[----:B----4-:R-:W-:-:S04]  /*2380*/  IMAD R9, R10, UR7, R19 ;  /* 0x000000070a097c24 */ /* 0x010fc8000f8e0213 */
[----:B------:R-:W-:Y:S02]  /*2390*/  IMAD R9, R9, UR6, R18 ;  /* 0x0000000609097c24 */ /* 0x000fe4000f8e0212 */
[----:B0-----:R-:W-:Y:S02]  /*23a0*/  IMAD R11, R14, UR7, R19 ;  /* 0x000000070e0b7c24 */ /* 0x001fe4000f8e0213 */
[----:B------:R-:W-:-:S04]  /*23b0*/  IMAD.WIDE R8, R9, 0x8, R16 ;  /* 0x0000000809087825 */ /* 0x000fc800078e0210 */
[----:B---3--:R-:W-:Y:S02]  /*23c0*/  IMAD R19, R12, UR7, R19 ;  /* 0x000000070c137c24 */ /* 0x008fe4000f8e0213 */
[----:B------:R-:W3:Y:S01]  /*23d0*/  LDG.E.64 R8, desc[UR4][R8.64] ;  /* 0x0000000408087981 */ /* 0x000ee2000c1e1b00 */
[--C-:B------:R-:W-:Y:S02]  /*23e0*/  IMAD R11, R11, UR6, R18.reuse ;  /* 0x000000060b0b7c24 */ /* 0x100fe4000f8e0212 */
[----:B------:R-:W-:Y:S02]  /*23f0*/  IMAD R19, R19, UR6, R18 ;  /* 0x0000000613137c24 */ /* 0x000fe4000f8e0212 */
[----:B------:R-:W-:-:S04]  /*2400*/  IMAD.WIDE R22, R11, 0x8, R16 ;  /* 0x000000080b167825 */ /* 0x000fc800078e0210 */
[----:B------:R-:W-:Y:S02]  /*2410*/  IMAD.WIDE R18, R19, 0x8, R16 ;  /* 0x0000000813127825 */ /* 0x000fe400078e0210 */
[----:B------:R-:W5:Y:S04]  /*2420*/  LDG.E.64 R22, desc[UR4][R22.64] ;  /* 0x0000000416167981 */ /* 0x000f68000c1e1b00 */
[----:B------:R-:W5:Y:S01]  /*2430*/  LDG.E.64 R18, desc[UR4][R18.64] ;  /* 0x0000000412127981 */ /* 0x000f62000c1e1b00 */
[----:B-1----:R-:W-:Y:S02]  /*2440*/  DADD R12, -RZ, |UR10| ;  /* 0x4000000aff0c7e29 */ /* 0x002fe40008000100 */
[----:B------:R-:W-:Y:S01]  /*2450*/  DFMA R50, R50, UR8, R6 ;  /* 0x0000000832327c2b */ /* 0x000fe20008000006 */
[----:B------:R-:W-:-:S07]  /*2460*/  MOV R6, 0x24d0 ;  /* 0x000024d000067802 */ /* 0x000fce0000000f00 */
[----:B------:R-:W-:Y:S02]  /*2470*/  IMAD.MOV.U32 R14, RZ, RZ, R12 ;  /* 0x000000ffff0e7224 */ /* 0x000fe400078e000c */
[----:B------:R-:W-:Y:S01]  /*2480*/  IMAD.MOV.U32 R7, RZ, RZ, R13 ;  /* 0x000000ffff077224 */ /* 0x000fe200078e000d */
[----:B--2---:R-:W-:-:S08]  /*2490*/  DADD R10, R4, R4 ;  /* 0x00000000040a7229 */ /* 0x004fd00000000004 */
[----:B------:R-:W-:-:S08]  /*24a0*/  DADD R10, R2, -R10 ;  /* 0x00000000020a7229 */ /* 0x000fd0000000080a */
[----:B---3--:R-:W-:-:S11]  /*24b0*/  DADD R8, R8, R10 ;  /* 0x0000000008087229 */ /* 0x008fd6000000000a */
        /* <DEDUP_REMOVED lines=17> */
.L_x_18:
[----:B------:R-:W-:Y:S01]  /*25d0*/  FSEL R21, R7, 1.875, P2 ;  /* 0x3ff0000007157808 */ /* 0x000fe20001000000 */
[----:B------:R-:W-:Y:S01]  /*25e0*/  DADD R24, R2, R2 ;  /* 0x0000000002187229 */ /* 0x000fe20000000002 */
[----:B------:R-:W-:Y:S01]  /*25f0*/  FSEL R20, R6, RZ, P2 ;  /* 0x000000ff06147208 */ /* 0x000fe20001000000 */
[----:B------:R-:W-:Y:S01]  /*2600*/  IMAD.MOV.U32 R6, RZ, RZ, 0x1 ;  /* 0x00000001ff067424 */ /* 0x000fe200078e00ff */
[----:B------:R-:W0:Y:S01]  /*2610*/  MUFU.RCP64H R7, R21 ;  /* 0x0000001500077308 */ /* 0x000e220000001800 */
[----:B------:R-:W-:Y:S04]  /*2620*/  BSSY.RECONVERGENT B1, `(.L_x_19) ;  /* 0x000001e000017945 */ /* 0x000fe80003800200 */
[----:B------:R-:W-:-:S08]  /*2630*/  DADD R24, R18, -R24 ;  /* 0x0000000012187229 */ /* 0x000fd00000000818 */
        /* <DEDUP_REMOVED lines=28> */
.L_x_20:
[----:B------:R-:W-:Y:S05]  /*2800*/  BSYNC.RECONVERGENT B1 ;  /* 0x0000000000017941 */ /* 0x000fea0003800200 */
.L_x_19:
        /* <DEDUP_REMOVED lines=25> */
.L_x_22:
[----:B------:R-:W-:Y:S05]  /*29a0*/  BSYNC.RECONVERGENT B1 ;  /* 0x0000000000017941 */ /* 0x000fea0003800200 */
.L_x_21:
        /* <DEDUP_REMOVED lines=35> */
.L_x_24:
[----:B------:R-:W-:Y:S05]  /*2be0*/  BSYNC.RECONVERGENT B1 ;  /* 0x0000000000017941 */ /* 0x000fea0003800200 */
.L_x_23:
[----:B------:R-:W0:Y:S01]  /*2bf0*/  LDCU UR6, c[0x0][0x40c] ;  /* 0x00008180ff0677ac */ /* 0x000e220008000800 */
[----:B------:R-:W1:Y:S01]  /*2c00*/  LDC.64 R10, c[0x0][0x408] ;  /* 0x00010200ff0a7b82 */ /* 0x000e620000000a00 */
[----:B------:R-:W-:Y:S01]  /*2c10*/  MOV R4, 0x1 ;  /* 0x0000000100047802 */ /* 0x000fe20000000f00 */
[----:B------:R-:W-:Y:S01]  /*2c20*/  DADD R8, R2, -R18 ;  /* 0x0000000002087229 */ /* 0x000fe20000000812 */
[----:B------:R-:W-:Y:S09]  /*2c30*/  BSSY.RECONVERGENT B1, `(.L_x_25) ;  /* 0x0000015000017945 */ /* 0x000ff20003800200 */
[----:B------:R-:W-:Y:S01]  /*2c40*/  FSETP.GEU.AND P1, PT, |R9|, 6.5827683646048100446e-37, PT ;  /* 0x036000000900780b */ /* 0x000fe20003f2e200 */
[----:B0-----:R-:W1:Y:S02]  /*2c50*/  MUFU.RCP64H R5, UR6 ;  /* 0x0000000600057d08 */ /* 0x001e640008001800 */
[----:B-1----:R-:W-:-:S08]  /*2c60*/  DFMA R6, R4, -R10, 1 ;  /* 0x3ff000000406742b */ /* 0x002fd0000000080a */
[----:B------:R-:W-:-:S08]  /*2c70*/  DFMA R6, R6, R6, R6 ;  /* 0x000000060606722b */ /* 0x000fd00000000006 */
[----:B------:R-:W-:-:S08]  /*2c80*/  DFMA R6, R4, R6, R4 ;  /* 0x000000060406722b */ /* 0x000fd00000000004 */
[----:B------:R-:W-:-:S08]  /*2c90*/  DFMA R4, R6, -R10, 1 ;  /* 0x3ff000000604742b */ /* 0x000fd0000000080a */
        /* <DEDUP_REMOVED lines=14> */
.L_x_26:
[----:B------:R-:W-:Y:S05]  /*2d80*/  BSYNC.RECONVERGENT B1 ;  /* 0x0000000000017941 */ /* 0x000fea0003800200 */
.L_x_25:
[----:B------:R-:W0:Y:S08]  /*2d90*/  LDC.64 R46, c[0x0][0x3a8] ;  /* 0x0000ea00ff2e7b82 */ /* 0x000e300000000a00 */
[----:B------:R-:W1:Y:S08]  /*2da0*/  LDC.64 R44, c[0x0][0x3a0] ;  /* 0x0000e800ff2c7b82 */ /* 0x000e700000000a00 */
[----:B------:R-:W2:Y:S08]  /*2db0*/  LDC.64 R42, c[0x0][0x3b0] ;  /* 0x0000ec00ff2a7b82 */ /* 0x000eb00000000a00 */
[----:B------:R-:W3:Y:S01]  /*2dc0*/  LDC.64 R40, c[0x0][0x390] ;  /* 0x0000e400ff287b82 */ /* 0x000ee20000000a00 */
[C---:B0-----:R-:W-:Y:S01]  /*2dd0*/  IMAD.WIDE R46, R0.reuse, 0x8, R46 ;  /* 0x00000008002e7825 */ /* 0x041fe200078e022e */
[----:B------:R-:W0:Y:S05]  /*2de0*/  LDCU.64 UR6, c[0x0][0x408] ;  /* 0x00008100ff0677ac */ /* 0x000e2a0008000a00 */
[----:B------:R-:W4:Y:S01]  /*2df0*/  LDG.E.64 R46, desc[UR4][R46.64] ;  /* 0x000000042e2e7981 */ /* 0x000f22000c1e1b00 */
[----:B-1----:R-:W-:-:S06]  /*2e00*/  IMAD.WIDE R44, R0, 0x8, R44 ;  /* 0x00000008002c7825 */ /* 0x002fcc00078e022c */
[----:B------:R-:W5:Y:S01]  /*2e10*/  LDG.E.64 R44, desc[UR4][R44.64] ;  /* 0x000000042c2c7981 */ /* 0x000f62000c1e1b00 */
[----:B--2---:R-:W-:-:S06]  /*2e20*/  IMAD.WIDE R42, R0, 0x8, R42 ;  /* 0x00000008002a7825 */ /* 0x004fcc00078e022a */
[----:B------:R-:W2:Y:S01]  /*2e30*/  LDG.E.64 R42, desc[UR4][R42.64] ;  /* 0x000000042a2a7981 */ /* 0x000ea2000c1e1b00 */
[----:B---3--:R-:W-:-:S06]  /*2e40*/  IMAD.WIDE R40, R0, 0x8, R40 ;  /* 0x0000000800287825 */ /* 0x008fcc00078e0228 */
[----:B------:R-:W3:Y:S01]  /*2e50*/  LDG.E.64 R40, desc[UR4][R40.64] ;  /* 0x0000000428287981 */ /* 0x000ee2000c1e1b00 */
[----:B------:R-:W-:Y:S01]  /*2e60*/  IMAD.MOV.U32 R10, RZ, RZ, 0x0 ;  /* 0x00000000ff0a7424 */ /* 0x000fe200078e00ff */
[----:B0-----:R-:W-:Y:S01]  /*2e70*/  DFMA R38, R38, UR6, R6 ;  /* 0x0000000626267c2b */ /* 0x001fe20008000006 */
[----:B------:R-:W-:Y:S01]  /*2e80*/  IMAD.MOV.U32 R11, RZ, RZ, 0x3fd80000 ;  /* 0x3fd80000ff0b7424 */ /* 0x000fe200078e00ff */
[----:B------:R-:W-:Y:S01]  /*2e90*/  BSSY.RECONVERGENT B1, `(.L_x_27) ;  /* 0x0000024000017945 */ /* 0x000fe20003800200 */
[----:B----4-:R-:W-:-:S08]  /*2ea0*/  DMUL R70, R52, R46 ;  /* 0x0000002e34467228 */ /* 0x010fd00000000000 */
[----:B-----5:R-:W-:-:S08]  /*2eb0*/  DFMA R24, R56, R44, R70 ;  /* 0x0000002c3818722b */ /* 0x020fd00000000046 */
[----:B--2---:R-:W-:-:S08]  /*2ec0*/  DFMA R2, R48, R42, R24 ;  /* 0x0000002a3002722b */ /* 0x004fd00000000018 */
[-C--:B------:R-:W-:Y:S02]  /*2ed0*/  DFMA R18, -R46, R2.reuse, R52 ;  /* 0x000000022e12722b */ /* 0x080fe40000000134 */
[-C--:B------:R-:W-:Y:S02]  /*2ee0*/  DFMA R26, -R44, R2.reuse, R56 ;  /* 0x000000022c1a722b */ /* 0x080fe40000000138 */
[----:B------:R-:W-:-:S04]  /*2ef0*/  DFMA R4, -R42, R2, R48 ;  /* 0x000000022a04722b */ /* 0x000fc80000000130 */
[C---:B---3--:R-:W-:Y:S02]  /*2f00*/  DMUL R18, R40.reuse, R18 ;  /* 0x0000001228127228 */ /* 0x048fe40000000000 */
[C---:B------:R-:W-:Y:S02]  /*2f10*/  DMUL R26, R40.reuse, R26 ;  /* 0x0000001a281a7228 */ /* 0x040fe40000000000 */
[----:B------:R-:W-:-:S04]  /*2f20*/  DMUL R4, R40, R4 ;  /* 0x0000000428047228 */ /* 0x000fc80000000000 */
[----:B------:R-:W-:-:S08]  /*2f30*/  DMUL R8, R18, R18 ;  /* 0x0000001212087228 */ /* 0x000fd00000000000 */
[----:B------:R-:W-:-:S08]  /*2f40*/  DFMA R8, R26, R26, R8 ;  /* 0x0000001a1a08722b */ /* 0x000fd00000000008 */
[----:B------:R-:W-:-:S06]  /*2f50*/  DFMA R12, R4, R4, R8 ;  /* 0x00000004040c722b */ /* 0x000fcc0000000008 */
[----:B------:R-:W0:Y:S04]  /*2f60*/  MUFU.RSQ64H R17, R13 ;  /* 0x0000000d00117308 */ /* 0x000e280000001c00 */
[----:B------:R-:W-:-:S05]  /*2f70*/  VIADD R16, R13, 0xfcb00000 ;  /* 0xfcb000000d107836 */ /* 0x000fca0000000000 */
[----:B------:R-:W-:Y:S01]  /*2f80*/  ISETP.GE.U32.AND P0, PT, R16, 0x7ca00000, PT ;  /* 0x7ca000001000780c */ /* 0x000fe20003f06070 */
[----:B0-----:R-:W-:-:S08]  /*2f90*/  DMUL R8, R16, R16 ;  /* 0x0000001010087228 */ /* 0x001fd00000000000 */
[----:B------:R-:W-:-:S08]  /*2fa0*/  DFMA R8, R12, -R8, 1 ;  /* 0x3ff000000c08742b */ /* 0x000fd00000000808 */
[----:B------:R-:W-:Y:S02]  /*2fb0*/  DFMA R10, R8, R10, 0.5 ;  /* 0x3fe00000080a742b */ /* 0x000fe4000000000a */
[----:B------:R-:W-:-:S08]  /*2fc0*/  DMUL R8, R16, R8 ;  /* 0x0000000810087228 */ /* 0x000fd00000000000 */
[----:B------:R-:W-:-:S08]  /*2fd0*/  DFMA R10, R10, R8, R16 ;  /* 0x000000080a0a722b */ /* 0x000fd00000000010 */
[----:B------:R-:W-:Y:S02]  /*2fe0*/  DMUL R14, R12, R10 ;  /* 0x0000000a0c0e7228 */ /* 0x000fe40000000000 */
[----:B------:R-:W-:Y:S01]  /*2ff0*/  IADD3 R9, PT, PT, R11, -0x100000, RZ ;  /* 0xfff000000b097810 */ /* 0x000fe20007ffe0ff */
[----:B------:R-:W-:-:S05]  /*3000*/  IMAD.MOV.U32 R8, RZ, RZ, R10 ;  /* 0x000000ffff087224 */ /* 0x000fca00078e000a */
[----:B------:R-:W-:-:S08]  /*3010*/  DFMA R20, R14, -R14, R12 ;  /* 0x8000000e0e14722b */ /* 0x000fd0000000000c */
[----:B------:R-:W-:Y:S01]  /*3020*/  DFMA R22, R20, R8, R14 ;  /* 0x000000081416722b */ /* 0x000fe2000000000e */
[----:B------:R-:W-:Y:S10]  /*3030*/  @!P0 BRA `(.L_x_28) ;  /* 0x0000000000248947 */ /* 0x000ff40003800000 */
[----:B------:R-:W-:Y:S01]  /*3040*/  IMAD.MOV.U32 R8, RZ, RZ, R10 ;  /* 0x000000ffff087224 */ /* 0x000fe200078e000a */
[----:B------:R-:W-:Y:S01]  /*3050*/  MOV R6, 0x30b0 ;  /* 0x000030b000067802 */ /* 0x000fe20000000f00 */
[----:B------:R-:W-:Y:S02]  /*3060*/  IMAD.MOV.U32 R10, RZ, RZ, R12 ;  /* 0x000000ffff0a7224 */ /* 0x000fe400078e000c */
[----:B------:R-:W-:Y:S02]  /*3070*/  IMAD.MOV.U32 R11, RZ, RZ, R13 ;  /* 0x000000ffff0b7224 */ /* 0x000fe400078e000d */
[----:B------:R-:W-:Y:S02]  /*3080*/  IMAD.MOV.U32 R12, RZ, RZ, R20 ;  /* 0x000000ffff0c7224 */ /* 0x000fe400078e0014 */
[----:B------:R-:W-:-:S07]  /*3090*/  IMAD.MOV.U32 R13, RZ, RZ, R21 ;  /* 0x000000ffff0d7224 */ /* 0x000fce00078e0015 */
[----:B------:R-:W-:Y:S05]  /*30a0*/  CALL.REL.NOINC `($__internal_1_$__cuda_sm20_dsqrt_rn_f64_mediumpath_v1) ;  /* 0x00000088006c7944 */ /* 0x000fea0003c00000 */
[----:B------:R-:W-:Y:S01]  /*30b0*/  IMAD.MOV.U32 R22, RZ, RZ, R8 ;  /* 0x000000ffff167224 */ /* 0x000fe200078e0008 */
[----:B------:R-:W-:-:S07]  /*30c0*/  MOV R23, R7 ;  /* 0x0000000700177202 */ /* 0x000fce0000000f00 */
.L_x_28:
[----:B------:R-:W-:Y:S05]  /*30d0*/  BSYNC.RECONVERGENT B1 ;  /* 0x0000000000017941 */ /* 0x000fea0003800200 */
.L_x_27:
[----:B------:R-:W0:Y:S01]  /*30e0*/  MUFU.RCP64H R7, R23 ;  /* 0x0000001700077308 */ /* 0x000e220000001800 */
[----:B------:R-:W-:Y:S01]  /*30f0*/  IMAD.MOV.U32 R6, RZ, RZ, 0x1 ;  /* 0x00000001ff067424 */ /* 0x000fe200078e00ff */
[----:B------:R-:W-:Y:S01]  /*3100*/  FSETP.GEU.AND P1, PT, |R27|, 6.5827683646048100446e-37, PT ;  /* 0x036000001b00780b */ /* 0x000fe20003f2e200 */
[----:B------:R-:W-:Y:S04]  /*3110*/  BSSY.RECONVERGENT B1, `(.L_x_29) ;  /* 0x0000014000017945 */ /* 0x000fe80003800200 */
[----:B0-----:R-:W-:-:S08]  /*3120*/  DFMA R8, R6, -R22, 1 ;  /* 0x3ff000000608742b */ /* 0x001fd00000000816 */
[----:B------:R-:W-:-:S08]  /*3130*/  DFMA R8, R8, R8, R8 ;  /* 0x000000080808722b */ /* 0x000fd00000000008 */
[----:B------:R-:W-:-:S08]  /*3140*/  DFMA R8, R6, R8, R6 ;  /* 0x000000080608722b */ /* 0x000fd00000000006 */
[----:B------:R-:W-:-:S08]  /*3150*/  DFMA R6, R8, -R22, 1 ;  /* 0x3ff000000806742b */ /* 0x000fd00000000816 */
[----:B------:R-:W-:-:S08]  /*3160*/  DFMA R6, R8, R6, R8 ;  /* 0x000000060806722b */ /* 0x000fd00000000008 */
[----:B------:R-:W-:-:S08]  /*3170*/  DMUL R20, R26, R6 ;  /* 0x000000061a147228 */ /* 0x000fd00000000000 */
[----:B------:R-:W-:-:S08]  /*3180*/  DFMA R8, R20, -R22, R26 ;  /* 0x800000161408722b */ /* 0x000fd0000000001a */
[----:B------:R-:W-:-:S10]  /*3190*/  DFMA R20, R6, R8, R20 ;  /* 0x000000080614722b */ /* 0x000fd40000000014 */
[----:B------:R-:W-:-:S05]  /*31a0*/  FFMA R6, RZ, R23, R21 ;  /* 0x00000017ff067223 */ /* 0x000fca0000000015 */
[----:B------:R-:W-:-:S13]  /*31b0*/  FSETP.GT.AND P0, PT, |R6|, 1.469367938527859385e-39, PT ;  /* 0x001000000600780b */ /* 0x000fda0003f04200 */
[----:B------:R-:W-:Y:S05]  /*31c0*/  @P0 BRA P1, `(.L_x_30) ;  /* 0x0000000000200947 */ /* 0x000fea0000800000 */
[----:B------:R-:W-:Y:S01]  /*31d0*/  IMAD.MOV.U32 R10, RZ, RZ, R26 ;  /* 0x000000ffff0a7224 */ /* 0x000fe200078e001a */
[----:B------:R-:W-:Y:S01]  /*31e0*/  MOV R6, 0x3230 ;  /* 0x0000323000067802 */ /* 0x000fe20000000f00 */
[----:B------:R-:W-:Y:S02]  /*31f0*/  IMAD.MOV.U32 R9, RZ, RZ, R27 ;  /* 0x000000ffff097224 */ /* 0x000fe400078e001b */
[----:B------:R-:W-:Y:S02]  /*3200*/  IMAD.MOV.U32 R8, RZ, RZ, R22 ;  /* 0x000000ffff087224 */ /* 0x000fe400078e0016 */
[----:B------:R-:W-:-:S07]  /*3210*/  IMAD.MOV.U32 R7, RZ, RZ, R23 ;  /* 0x000000ffff077224 */ /* 0x000fce00078e0017 */
[----:B------:R-:W-:Y:S05]  /*3220*/  CALL.REL.NOINC `($__internal_0_$__cuda_sm20_div_rn_f64_full) ;  /* 0x0000008000747944 */ /* 0x000fea0003c00000 */
[----:B------:R-:W-:Y:S02]  /*3230*/  IMAD.MOV.U32 R20, RZ, RZ, R8 ;  /* 0x000000ffff147224 */ /* 0x000fe400078e0008 */
[----:B------:R-:W-:-:S07]  /*3240*/  IMAD.MOV.U32 R21, RZ, RZ, R7 ;  /* 0x000000ffff157224 */ /* 0x000fce00078e0007 */
.L_x_30:
[----:B------:R-:W-:Y:S05]  /*3250*/  BSYNC.RECONVERGENT B1 ;  /* 0x0000000000017941 */ /* 0x000fea0003800200 */
.L_x_29:
[----:B------:R-:W0:Y:S01]  /*3260*/  MUFU.RCP64H R7, R23 ;  /* 0x0000001700077308 */ /* 0x000e220000001800 */
[----:B------:R-:W-:Y:S01]  /*3270*/  MOV R6, 0x1 ;  /* 0x0000000100067802 */ /* 0x000fe20000000f00 */
[----:B------:R-:W-:Y:S01]  /*3280*/  BSSY.RECONVERGENT B1, `(.L_x_31) ;  /* 0x0000015000017945 */ /* 0x000fe20003800200 */
[----:B------:R-:W-:-:S04]  /*3290*/  FSETP.GEU.AND P1, PT, |R19|, 6.5827683646048100446e-37, PT ;  /* 0x036000001300780b */ /* 0x000fc80003f2e200 */
        /* <DEDUP_REMOVED lines=19> */
.L_x_32:
[----:B------:R-:W-:Y:S05]  /*33d0*/  BSYNC.RECONVERGENT B1 ;  /* 0x0000000000017941 */ /* 0x000fea0003800200 */
.L_x_31:
        /* <DEDUP_REMOVED lines=15> */
[----:B------:R-:W-:Y:S01]  /*34d0*/  MOV R10, R4 ;  /* 0x00000004000a7202 */ /* 0x000fe20000000f00 */
[----:B------:R-:W-:Y:S01]  /*34e0*/  IMAD.MOV.U32 R9, RZ, RZ, R5 ;  /* 0x000000ffff097224 */ /* 0x000fe200078e0005 */
[----:B------:R-:W-:Y:S01]  /*34f0*/  MOV R6, 0x3530 ;  /* 0x0000353000067802 */ /* 0x000fe20000000f00 */
[----:B------:R-:W-:Y:S02]  /*3500*/  IMAD.MOV.U32 R8, RZ, RZ, R22 ;  /* 0x000000ffff087224 */ /* 0x000fe400078e0016 */
[----:B------:R-:W-:-:S07]  /*3510*/  IMAD.MOV.U32 R7, RZ, RZ, R23 ;  /* 0x000000ffff077224 */ /* 0x000fce00078e0017 */
[----:B------:R-:W-:Y:S05]  /*3520*/  CALL.REL.NOINC `($__internal_0_$__cuda_sm20_div_rn_f64_full) ;  /* 0x0000007c00b47944 */ /* 0x000fea0003c00000 */
[----:B------:R-:W-:Y:S02]  /*3530*/  IMAD.MOV.U32 R58, RZ, RZ, R8 ;  /* 0x000000ffff3a7224 */ /* 0x000fe400078e0008 */
[----:B------:R-:W-:-:S07]  /*3540*/  IMAD.MOV.U32 R59, RZ, RZ, R7 ;  /* 0x000000ffff3b7224 */ /* 0x000fce00078e0007 */
.L_x_34:
[----:B------:R-:W-:Y:S05]  /*3550*/  BSYNC.RECONVERGENT B1 ;  /* 0x0000000000017941 */ /* 0x000fea0003800200 */
.L_x_33:
[----:B------:R-:W-:Y:S01]  /*3560*/  DMUL R36, R52, R52 ;  /* 0x0000003434247228 */ /* 0x000fe20000000000 */
[----:B------:R-:W-:Y:S01]  /*3570*/  MOV R10, RZ ;  /* 0x000000ff000a7202 */ /* 0x000fe20000000f00 */
[----:B------:R-:W-:Y:S06]  /*3580*/  BSSY.RECONVERGENT B1, `(.L_x_35) ;  /* 0x000001f000017945 */ /* 0x000fec0003800200 */
[----:B------:R-:W-:-:S08]  /*3590*/  DFMA R32, R56, R56, R36 ;  /* 0x000000383820722b */ /* 0x000fd00000000024 */
[----:B------:R-:W-:-:S08]  /*35a0*/  DFMA R4, R48, R48, R32 ;  /* 0x000000303004722b */ /* 0x000fd00000000020 */
[----:B------:R-:W-:Y:S01]  /*35b0*/  DFMA R4, -R2, R2, R4 ;  /* 0x000000020204722b */ /* 0x000fe20000000104 */
[----:B------:R-:W-:-:S07]  /*35c0*/  IMAD.MOV.U32 R2, RZ, RZ, RZ ;  /* 0x000000ffff027224 */ /* 0x000fce00078e00ff */
[----:B------:R-:W-:Y:S02]  /*35d0*/  DSETP.MAX.AND P0, P1, RZ, R4, PT ;  /* 0x00000004ff00722a */ /* 0x000fe4000390f000 */
[----:B------:R-:W-:Y:S02]  /*35e0*/  IMAD.MOV.U32 R3, RZ, RZ, R5 ;  /* 0x000000ffff037224 */ /* 0x000fe400078e0005 */
[----:B------:R-:W-:Y:S02]  /*35f0*/  IMAD.MOV.U32 R5, RZ, RZ, 0x3fd80000 ;  /* 0x3fd80000ff057424 */ /* 0x000fe400078e00ff */
[----:B------:R-:W-:Y:S01]  /*3600*/  SEL R10, R10, R4, P0 ;  /* 0x000000040a0a7207 */ /* 0x000fe20000000000 */
[----:B------:R-:W-:Y:S01]  /*3610*/  IMAD.MOV.U32 R4, RZ, RZ, 0x0 ;  /* 0x00000000ff047424 */ /* 0x000fe200078e00ff */
[----:B------:R-:W-:-:S06]  /*3620*/  FSEL R11, R2, R3, P0 ;  /* 0x00000003020b7208 */ /* 0x000fcc0000000000 */
[----:B------:R-:W-:-:S04]  /*3630*/  @P1 LOP3.LUT R11, R3, 0x80000, RZ, 0xfc, !PT ;  /* 0x00080000030b1812 */ /* 0x000fc800078efcff */
[----:B------:R-:W0:Y:S01]  /*3640*/  MUFU.RSQ64H R17, R11 ;  /* 0x0000000b00117308 */ /* 0x000e220000001c00 */
        /* <DEDUP_REMOVED lines=8> */
[----:B------:R-:W-:Y:S02]  /*36d0*/  VIADD R3, R5, 0xfff00000 ;  /* 0xfff0000005037836 */ /* 0x000fe40000000000 */
[----:B------:R-:W-:-:S04]  /*36e0*/  IMAD.MOV.U32 R2, RZ, RZ, R4 ;  /* 0x000000ffff027224 */ /* 0x000fc800078e0004 */
[----:B------:R-:W-:-:S08]  /*36f0*/  DFMA R12, R14, -R14, R10 ;  /* 0x8000000e0e0c722b */ /* 0x000fd0000000000a */
[----:B------:R-:W-:Y:S01]  /*3700*/  DFMA R8, R12, R2, R14 ;  /* 0x000000020c08722b */ /* 0x000fe2000000000e */
[----:B------:R-:W-:Y:S10]  /*3710*/  @!P0 BRA `(.L_x_36) ;  /* 0x0000000000148947 */ /* 0x000ff40003800000 */
[----:B------:R-:W-:Y:S01]  /*3720*/  IMAD.MOV.U32 R8, RZ, RZ, R4 ;  /* 0x000000ffff087224 */ /* 0x000fe200078e0004 */
[----:B------:R-:W-:Y:S01]  /*3730*/  MOV R6, 0x3760 ;  /* 0x0000376000067802 */ /* 0x000fe20000000f00 */
[----:B------:R-:W-:-:S07]  /*3740*/  IMAD.MOV.U32 R9, RZ, RZ, R3 ;  /* 0x000000ffff097224 */ /* 0x000fce00078e0003 */
[----:B------:R-:W-:Y:S05]  /*3750*/  CALL.REL.NOINC `($__internal_1_$__cuda_sm20_dsqrt_rn_f64_mediumpath_v1) ;  /* 0x0000008000c07944 */ /* 0x000fea0003c00000 */
[----:B------:R-:W-:-:S07]  /*3760*/  MOV R9, R7 ;  /* 0x0000000700097202 */ /* 0x000fce0000000f00 */
.L_x_36:
[----:B------:R-:W-:Y:S05]  /*3770*/  BSYNC.RECONVERGENT B1 ;  /* 0x0000000000017941 */ /* 0x000fea0003800200 */
.L_x_35:
[----:B------:R-:W-:Y:S01]  /*3780*/  DFMA R24, R38, R42, R24 ;  /* 0x0000002a2618722b */ /* 0x000fe20000000018 */
[----:B------:R-:W-:Y:S01]  /*3790*/  IMAD.MOV.U32 R4, RZ, RZ, 0x0 ;  /* 0x00000000ff047424 */ /* 0x000fe200078e00ff */
[----:B------:R-:W-:Y:S01]  /*37a0*/  DADD R8, R8, -1 ;  /* 0xbff0000008087429 */ /* 0x000fe20000000000 */
[----:B------:R-:W-:Y:S01]  /*37b0*/  IMAD.MOV.U32 R5, RZ, RZ, 0x3fd80000 ;  /* 0x3fd80000ff057424 */ /* 0x000fe200078e00ff */
[----:B------:R-:W-:Y:S01]  /*37c0*/  DSETP.GEU.AND P3, PT, R20, RZ, PT ;  /* 0x000000ff1400722a */ /* 0x000fe20003f6e000 */
[----:B------:R-:W-:Y:S01]  /*37d0*/  BSSY.RECONVERGENT B1, `(.L_x_37) ;  /* 0x0000029000017945 */ /* 0x000fe20003800200 */
[----:B------:R-:W-:Y:S02]  /*37e0*/  DSETP.GEU.AND P1, PT, R60, RZ, PT ;  /* 0x000000ff3c00722a */ /* 0x000fe40003f2e000 */
[-C--:B------:R-:W-:Y:S02]  /*37f0*/  DFMA R22, -R46, R24.reuse, R52 ;  /* 0x000000182e16722b */ /* 0x080fe40000000134 */
[-C--:B------:R-:W-:Y:S01]  /*3800*/  DFMA R28, -R44, R24.reuse, R56 ;  /* 0x000000182c1c722b */ /* 0x080fe20000000138 */
[----:B------:R-:W-:Y:S01]  /*3810*/  FSEL R26, R20, RZ, P3 ;  /* 0x000000ff141a7208 */ /* 0x000fe20001800000 */
[----:B------:R-:W-:Y:S01]  /*3820*/  DFMA R18, -R42, R24, R38 ;  /* 0x000000182a12722b */ /* 0x000fe20000000126 */
[----:B------:R-:W-:Y:S01]  /*3830*/  FSEL R27, R21, RZ, P3 ;  /* 0x000000ff151b7208 */ /* 0x000fe20001800000 */
[----:B------:R-:W-:-:S02]  /*3840*/  DSETP.GEU.AND P2, PT, R58, RZ, PT ;  /* 0x000000ff3a00722a */ /* 0x000fc40003f4e000 */
[C---:B------:R-:W-:Y:S02]  /*3850*/  DMUL R22, R40.reuse, R22 ;  /* 0x0000001628167228 */ /* 0x040fe40000000000 */
[C---:B------:R-:W-:Y:S02]  /*3860*/  DMUL R28, R40.reuse, R28 ;  /* 0x0000001c281c7228 */ /* 0x040fe40000000000 */
[C---:B------:R-:W-:Y:S02]  /*3870*/  DMUL R18, R40.reuse, R18 ;  /* 0x0000001228127228 */ /* 0x040fe40000000000 */
[----:B------:R-:W-:Y:S02]  /*3880*/  DMUL R34, R40, R8 ;  /* 0x0000000828227228 */ /* 0x000fe40000000000 */
        /* <DEDUP_REMOVED lines=10> */
[----:B------:R-:W-:Y:S01]  /*3930*/  DFMA R12, R4, R2, R16 ;  /* 0x00000002040c722b */ /* 0x000fe20000000010 */
[----:B------:R-:W-:Y:S02]  /*3940*/  FSEL R4, R60, RZ, P1 ;  /* 0x000000ff3c047208 */ /* 0x000fe40000800000 */
[----:B------:R-:W-:Y:S02]  /*3950*/  FSEL R5, R61, RZ, P1 ;  /* 0x000000ff3d057208 */ /* 0x000fe40000800000 */
[----:B------:R-:W-:-:S03]  /*3960*/  FSEL R2, R58, RZ, P2 ;  /* 0x000000ff3a027208 */ /* 0x000fc60001000000 */
[----:B------:R-:W-:Y:S01]  /*3970*/  DMUL R14, R10, R12 ;  /* 0x0000000c0a0e7228 */ /* 0x000fe20000000000 */
[----:B------:R-:W-:Y:S01]  /*3980*/  FSEL R3, R59, RZ, P2 ;  /* 0x000000ff3b037208 */ /* 0x000fe20001000000 */
[----:B------:R-:W-:Y:S02]  /*3990*/  VIADD R7, R13, 0xfff00000 ;  /* 0xfff000000d077836 */ /* 0x000fe40000000000 */
[----:B------:R-:W-:-:S04]  /*39a0*/  IMAD.MOV.U32 R6, RZ, RZ, R12 ;  /* 0x000000ffff067224 */ /* 0x000fc800078e000c */
[----:B------:R-:W-:-:S08]  /*39b0*/  DFMA R30, R14, -R14, R10 ;  /* 0x8000000e0e1e722b */ /* 0x000fd0000000000a */
[----:B------:R-:W-:Y:S01]  /*39c0*/  DFMA R62, R30, R6, R14 ;  /* 0x000000061e3e722b */ /* 0x000fe2000000000e */
[----:B------:R-:W-:Y:S10]  /*39d0*/  @!P0 BRA `(.L_x_38) ;  /* 0x0000000000208947 */ /* 0x000ff40003800000 */
[----:B------:R-:W-:Y:S01]  /*39e0*/  IMAD.MOV.U32 R8, RZ, RZ, R12 ;  /* 0x000000ffff087224 */ /* 0x000fe200078e000c */
[----:B------:R-:W-:Y:S01]  /*39f0*/  MOV R13, R31 ;  /* 0x0000001f000d7202 */ /* 0x000fe20000000f00 */
[----:B------:R-:W-:Y:S01]  /*3a00*/  IMAD.MOV.U32 R12, RZ, RZ, R30 ;  /* 0x000000ffff0c7224 */ /* 0x000fe200078e001e */
[----:B------:R-:W-:Y:S01]  /*3a10*/  MOV R6, 0x3a40 ;  /* 0x00003a4000067802 */ /* 0x000fe20000000f00 */
[----:B------:R-:W-:-:S07]  /*3a20*/  IMAD.MOV.U32 R9, RZ, RZ, R7 ;  /* 0x000000ffff097224 */ /* 0x000fce00078e0007 */
[----:B------:R-:W-:Y:S05]  /*3a30*/  CALL.REL.NOINC `($__internal_1_$__cuda_sm20_dsqrt_rn_f64_mediumpath_v1) ;  /* 0x0000008000087944 */ /* 0x000fea0003c00000 */
[----:B------:R-:W-:Y:S02]  /*3a40*/  IMAD.MOV.U32 R62, RZ, RZ, R8 ;  /* 0x000000ffff3e7224 */ /* 0x000fe400078e0008 */
[----:B------:R-:W-:-:S07]  /*3a50*/  IMAD.MOV.U32 R63, RZ, RZ, R7 ;  /* 0x000000ffff3f7224 */ /* 0x000fce00078e0007 */
.L_x_38:
[----:B------:R-:W-:Y:S05]  /*3a60*/  BSYNC.RECONVERGENT B1 ;  /* 0x0000000000017941 */ /* 0x000fea0003800200 */
.L_x_37:
        /* <DEDUP_REMOVED lines=16> */
[----:B------:R-:W-:Y:S01]  /*3b70*/  MOV R7, R63 ;  /* 0x0000003f00077202 */ /* 0x000fe20000000f00 */
[----:B------:R-:W-:Y:S01]  /*3b80*/  IMAD.MOV.U32 R9, RZ, RZ, R29 ;  /* 0x000000ffff097224 */ /* 0x000fe200078e001d */
[----:B------:R-:W-:Y:S01]  /*3b90*/  MOV R6, 0x3bc0 ;  /* 0x00003bc000067802 */ /* 0x000fe20000000f00 */
[----:B------:R-:W-:-:S07]  /*3ba0*/  IMAD.MOV.U32 R8, RZ, RZ, R62 ;  /* 0x000000ffff087224 */ /* 0x000fce00078e003e */
[----:B------:R-:W-:Y:S05]  /*3bb0*/  CALL.REL.NOINC `($__internal_0_$__cuda_sm20_div_rn_f64_full) ;  /* 0x0000007800107944 */ /* 0x000fea0003c00000 */
[----:B------:R-:W-:Y:S02]  /*3bc0*/  IMAD.MOV.U32 R30, RZ, RZ, R8 ;  /* 0x000000ffff1e7224 */ /* 0x000fe400078e0008 */
[----:B------:R-:W-:-:S07]  /*3bd0*/  IMAD.MOV.U32 R31, RZ, RZ, R7 ;  /* 0x000000ffff1f7224 */ /* 0x000fce00078e0007 */
.L_x_40:
[----:B------:R-:W-:Y:S05]  /*3be0*/  BSYNC.RECONVERGENT B1 ;  /* 0x0000000000017941 */ /* 0x000fea0003800200 */
.L_x_39:
        /* <DEDUP_REMOVED lines=21> */
[----:B------:R-:W-:Y:S01]  /*3d40*/  MOV R28, R8 ;  /* 0x00000008001c7202 */ /* 0x000fe20000000f00 */
[----:B------:R-:W-:-:S07]  /*3d50*/  IMAD.MOV.U32 R29, RZ, RZ, R7 ;  /* 0x000000ffff1d7224 */ /* 0x000fce00078e0007 */
.L_x_42:
[----:B------:R-:W-:Y:S05]  /*3d60*/  BSYNC.RECONVERGENT B1 ;  /* 0x0000000000017941 */ /* 0x000fea0003800200 */
.L_x_41:
        /* <DEDUP_REMOVED lines=21> */
[----:B------:R-:W-:Y:S01]  /*3ec0*/  IMAD.MOV.U32 R66, RZ, RZ, R8 ;  /* 0x000000ffff427224 */ /* 0x000fe200078e0008 */
[----:B------:R-:W-:-:S07]  /*3ed0*/  MOV R67, R7 ;  /* 0x0000000700437202 */ /* 0x000fce0000000f00 */
.L_x_44:
[----:B------:R-:W-:Y:S05]  /*3ee0*/  BSYNC.RECONVERGENT B1 ;  /* 0x0000000000017941 */ /* 0x000fea0003800200 */
.L_x_43:
[----:B------:R-:W-:Y:S01]  /*3ef0*/  DFMA R32, R38, R38, R32 ;  /* 0x000000262620722b */ /* 0x000fe20000000020 */
[----:B------:R-:W-:Y:S01]  /*3f00*/  IMAD.MOV.U32 R6, RZ, RZ, RZ ;  /* 0x000000ffff067224 */ /* 0x000fe200078e00ff */
[----:B------:R-:W-:Y:S01]  /*3f10*/  BSSY.RECONVERGENT B1, `(.L_x_45) ;  /* 0x000001f000017945 */ /* 0x000fe20003800200 */
[----:B------:R-:W-:Y:S02]  /*3f20*/  IMAD.MOV.U32 R10, RZ, RZ, RZ ;  /* 0x000000ffff0a7224 */ /* 0x000fe400078e00ff */
[----:B------:R-:W-:Y:S02]  /*3f30*/  IMAD.MOV.U32 R8, RZ, RZ, 0x0 ;  /* 0x00000000ff087424 */ /* 0x000fe400078e00ff */
[----:B------:R-:W-:Y:S01]  /*3f40*/  IMAD.MOV.U32 R9, RZ, RZ, 0x3fd80000 ;  /* 0x3fd80000ff097424 */ /* 0x000fe200078e00ff */
[----:B------:R-:W-:-:S08]  /*3f50*/  DFMA R32, -R24, R24, R32 ;  /* 0x000000181820722b */ /* 0x000fd00000000120 */
[----:B------:R-:W-:Y:S02]  /*3f60*/  DSETP.MAX.AND P0, P4, RZ, R32, PT ;  /* 0x00000020ff00722a */ /* 0x000fe40003c0f000 */
[----:B------:R-:W-:-:S04]  /*3f70*/  IMAD.MOV.U32 R7, RZ, RZ, R33 ;  /* 0x000000ffff077224 */ /* 0x000fc800078e0021 */
[----:B------:R-:W-:Y:S02]  /*3f80*/  SEL R10, R10, R32, P0 ;  /* 0x000000200a0a7207 */ /* 0x000fe40000000000 */
        /* <DEDUP_REMOVED lines=11> */
[----:B------:R-:W-:Y:S01]  /*4040*/  VIADD R7, R13, 0xfff00000 ;  /* 0xfff000000d077836 */ /* 0x000fe20000000000 */
[----:B------:R-:W-:-:S05]  /*4050*/  MOV R6, R12 ;  /* 0x0000000c00067202 */ /* 0x000fca0000000f00 */
[----:B------:R-:W-:-:S08]  /*4060*/  DFMA R18, R14, -R14, R10 ;  /* 0x8000000e0e12722b */ /* 0x000fd0000000000a */
[----:B------:R-:W-:Y:S01]  /*4070*/  DFMA R8, R18, R6, R14 ;  /* 0x000000061208722b */ /* 0x000fe2000000000e */
[----:B------:R-:W-:Y:S10]  /*4080*/  @!P0 BRA `(.L_x_46) ;  /* 0x00000000001c8947 */ /* 0x000ff40003800000 */
[----:B------:R-:W-:Y:S01]  /*4090*/  IMAD.MOV.U32 R8, RZ, RZ, R12 ;  /* 0x000000ffff087224 */ /* 0x000fe200078e000c */
[----:B------:R-:W-:Y:S01]  /*40a0*/  MOV R6, 0x40f0 ;  /* 0x000040f000067802 */ /* 0x000fe20000000f00 */
[----:B------:R-:W-:Y:S02]  /*40b0*/  IMAD.MOV.U32 R12, RZ, RZ, R18 ;  /* 0x000000ffff0c7224 */ /* 0x000fe400078e0012 */
[----:B------:R-:W-:Y:S02]  /*40c0*/  IMAD.MOV.U32 R13, RZ, RZ, R19 ;  /* 0x000000ffff0d7224 */ /* 0x000fe400078e0013 */
[----:B------:R-:W-:-:S07]  /*40d0*/  IMAD.MOV.U32 R9, RZ, RZ, R7 ;  /* 0x000000ffff097224 */ /* 0x000fce00078e0007 */
[----:B------:R-:W-:Y:S05]  /*40e0*/  CALL.REL.NOINC `($__internal_1_$__cuda_sm20_dsqrt_rn_f64_mediumpath_v1) ;  /* 0x00000078005c7944 */ /* 0x000fea0003c00000 */
[----:B------:R-:W-:-:S07]  /*40f0*/  IMAD.MOV.U32 R9, RZ, RZ, R7 ;  /* 0x000000ffff097224 */ /* 0x000fce00078e0007 */
.L_x_46:
[----:B------:R-:W-:Y:S05]  /*4100*/  BSYNC.RECONVERGENT B1 ;  /* 0x0000000000017941 */ /* 0x000fea0003800200 */
.L_x_45:
[----:B------:R-:W-:Y:S01]  /*4110*/  DMUL R32, R50, R46 ;  /* 0x0000002e32207228 */ /* 0x000fe20000000000 */
[----:B------:R-:W-:Y:S01]  /*4120*/  MOV R75, R28 ;  /* 0x0000001c004b7202 */ /* 0x000fe20000000f00 */
[----:B------:R-:W-:Y:S01]  /*4130*/  DADD R12, -RZ, -|R20| ;  /* 0x00000000ff0c7229 */ /* 0x000fe20000000d14 */
[----:B------:R-:W-:Y:S01]  /*4140*/  IMAD.MOV.U32 R15, RZ, RZ, RZ ;  /* 0x000000ffff0f7224 */ /* 0x000fe200078e00ff */
[----:B------:R-:W-:Y:S01]  /*4150*/  DSETP.GEU.AND P6, PT, R30, RZ, PT ;  /* 0x000000ff1e00722a */ /* 0x000fe20003fce000 */
[----:B------:R-:W-:Y:S01]  /*4160*/  IMAD.MOV.U32 R74, RZ, RZ, RZ ;  /* 0x000000ffff4a7224 */ /* 0x000fe200078e00ff */
[----:B------:R-:W-:Y:S01]  /*4170*/  DSETP.GEU.AND P4, PT, R28, RZ, PT ;  /* 0x000000ff1c00722a */ /* 0x000fe20003f8e000 */
[----:B------:R-:W-:Y:S01]  /*4180*/  IMAD.MOV.U32 R79, RZ, RZ, R66 ;  /* 0x000000ffff4f7224 */ /* 0x000fe200078e0042 */
[----:B------:R-:W-:Y:S01]  /*4190*/  DFMA R22, R56, R44, R32 ;  /* 0x0000002c3816722b */ /* 0x000fe20000000020 */
[----:B------:R-:W-:Y:S01]  /*41a0*/  BSSY.RECONVERGENT B1, `(.L_x_47) ;  /* 0x0000058000017945 */ /* 0x000fe20003800200 */
[----:B------:R-:W-:Y:S01]  /*41b0*/  DADD R60, -RZ, -|R60| ;  /* 0x00000000ff3c7229 */ /* 0x000fe20000000d3c */
[----:B------:R-:W-:Y:S01]  /*41c0*/  FSEL R76, R30, RZ, P6 ;  /* 0x000000ff1e4c7208 */ /* 0x000fe20003000000 */
[----:B------:R-:W-:Y:S01]  /*41d0*/  DADD R68, -RZ, -|R58| ;  /* 0x00000000ff447229 */ /* 0x000fe20000000d3a */
[----:B------:R-:W-:Y:S01]  /*41e0*/  FSEL R77, R31, RZ, P6 ;  /* 0x000000ff1f4d7208 */ /* 0x000fe20003000000 */
[----:B------:R-:W-:Y:S01]  /*41f0*/  DSETP.MIN.AND P5, P0, RZ, R30, PT ;  /* 0x0000001eff00722a */ /* 0x000fe200038a0000 */
[----:B------:R-:W-:Y:S01]  /*4200*/  FSEL R12, R12, RZ, !P3 ;  /* 0x000000ff0c0c7208 */ /* 0x000fe20005800000 */
[----:B------:R-:W-:Y:S01]  /*4210*/  DFMA R18, R48, R42, R22 ;  /* 0x0000002a3012722b */ /* 0x000fe20000000016 */
[----:B------:R-:W-:Y:S01]  /*4220*/  FSEL R13, R13, -RZ, !P3 ;  /* 0x800000ff0d0d7208 */ /* 0x000fe20005800000 */
[----:B------:R-:W-:-:S02]  /*4230*/  DSETP.GEU.AND P6, PT, R66, RZ, PT ;  /* 0x000000ff4200722a */ /* 0x000fc40003fce000 */
[----:B------:R-:W-:Y:S01]  /*4240*/  FSEL R72, R60, RZ, !P1 ;  /* 0x000000ff3c487208 */ /* 0x000fe20004800000 */
[----:B------:R-:W-:Y:S01]  /*4250*/  IMAD.MOV.U32 R60, RZ, RZ, 0x0 ;  /* 0x00000000ff3c7424 */ /* 0x000fe200078e00ff */
[----:B------:R-:W-:Y:S01]  /*4260*/  FSEL R73, R61, -RZ, !P1 ;  /* 0x800000ff3d497208 */ /* 0x000fe20004800000 */
[----:B------:R-:W-:Y:S01]  /*4270*/  IMAD.MOV.U32 R61, RZ, RZ, 0x3fd80000 ;  /* 0x3fd80000ff3d7424 */ /* 0x000fe200078e00ff */
[-C--:B------:R-:W-:Y:S01]  /*4280*/  DFMA R24, -R46, R18.reuse, R50 ;  /* 0x000000122e18722b */ /* 0x080fe20000000132 */
[----:B------:R-:W-:Y:S01]  /*4290*/  FSEL R62, R66, RZ, P6 ;  /* 0x000000ff423e7208 */ /* 0x000fe20003000000 */
[-C--:B------:R-:W-:Y:S01]  /*42a0*/  DFMA R64, -R44, R18.reuse, R56 ;  /* 0x000000122c40722b */ /* 0x080fe20000000138 */
[----:B------:R-:W-:Y:S01]  /*42b0*/  FSEL R63, R67, RZ, P6 ;  /* 0x000000ff433f7208 */ /* 0x000fe20003000000 */
[----:B------:R-:W-:-:S04]  /*42c0*/  DFMA R6, -R42, R18, R48 ;  /* 0x000000122a06722b */ /* 0x000fc80000000130 */
[C---:B------:R-:W-:Y:S02]  /*42d0*/  DMUL R24, R40.reuse, R24 ;  /* 0x0000001828187228 */ /* 0x040fe40000000000 */
[C---:B------:R-:W-:Y:S02]  /*42e0*/  DMUL R64, R40.reuse, R64 ;  /* 0x0000004028407228 */ /* 0x040fe40000000000 */
[----:B------:R-:W-:Y:S01]  /*42f0*/  DMUL R20, R40, R6 ;  /* 0x0000000628147228 */ /* 0x000fe20000000000 */
[----:B------:R-:W-:Y:S01]  /*4300*/  IMAD.MOV.U32 R7, RZ, RZ, R30 ;  /* 0x000000ffff077224 */ /* 0x000fe200078e001e */
[----:B------:R-:W-:Y:S02]  /*4310*/  FSEL R30, R28, RZ, P4 ;  /* 0x000000ff1c1e7208 */ /* 0x000fe40002000000 */
[----:B------:R-:W-:Y:S01]  /*4320*/  DMUL R10, R24, R24 ;  /* 0x00000018180a7228 */ /* 0x000fe20000000000 */
[----:B------:R-:W-:Y:S01]  /*4330*/  IMAD.MOV.U32 R6, RZ, RZ, R31 ;  /* 0x000000ffff067224 */ /* 0x000fe200078e001f */
[----:B------:R-:W-:Y:S01]  /*4340*/  FSEL R31, R29, RZ, P4 ;  /* 0x000000ff1d1f7208 */ /* 0x000fe20002000000 */
[----:B------:R-:W-:Y:S01]  /*4350*/  DSETP.MIN.AND P4, P3, RZ, R28, PT ;  /* 0x0000001cff00722a */ /* 0x000fe20003b80000 */
[----:B------:R-:W-:-:S02]  /*4360*/  IMAD.MOV.U32 R28, RZ, RZ, RZ ;  /* 0x000000ffff1c7224 */ /* 0x000fc400078e00ff */
[----:B------:R-:W-:Y:S02]  /*4370*/  FSEL R15, R15, R6, P5 ;  /* 0x000000060f0f7208 */ /* 0x000fe40002800000 */
[----:B------:R-:W-:Y:S01]  /*4380*/  DFMA R10, R64, R64, R10 ;  /* 0x00000040400a722b */ /* 0x000fe2000000000a */
[----:B------:R-:W-:Y:S01]  /*4390*/  @P0 LOP3.LUT R15, R6, 0x80000, RZ, 0xfc, !PT ;  /* 0x00080000060f0812 */ /* 0x000fe200078efcff */
[----:B------:R-:W-:Y:S01]  /*43a0*/  DSETP.GEU.AND P0, PT, R26, R76, PT ;  /* 0x0000004c1a00722a */ /* 0x000fe20003f0e000 */
[----:B------:R-:W-:Y:S01]  /*43b0*/  SEL R28, R28, R7, P5 ;  /* 0x000000071c1c7207 */ /* 0x000fe20002800000 */
[----:B------:R-:W-:Y:S01]  /*43c0*/  DSETP.MIN.AND P5, P6, RZ, R66, PT ;  /* 0x00000042ff00722a */ /* 0x000fe20003ea0000 */
[----:B------:R-:W-:Y:S01]  /*43d0*/  IMAD.MOV.U32 R7, RZ, RZ, R67 ;  /* 0x000000ffff077224 */ /* 0x000fe200078e0043 */
[----:B------:R-:W-:Y:S01]  /*43e0*/  MOV R6, RZ ;  /* 0x000000ff00067202 */ /* 0x000fe20000000f00 */
[----:B------:R-:W-:Y:S01]  /*43f0*/  DSETP.GEU.AND P1, PT, R4, R30, PT ;  /* 0x0000001e0400722a */ /* 0x000fe20003f2e000 */
[----:B------:R-:W-:Y:S01]  /*4400*/  FSEL R67, R69, -RZ, !P2 ;  /* 0x800000ff45437208 */ /* 0x000fe20005000000 */
[----:B------:R-:W-:Y:S01]  /*4410*/  DFMA R10, R20, R20, R10 ;  /* 0x00000014140a722b */ /* 0x000fe2000000000a */
[----:B------:R-:W-:-:S02]  /*4420*/  SEL R74, R74, R75, P4 ;  /* 0x0000004b4a4a7207 */ /* 0x000fc40002000000 */
[C---:B------:R-:W-:Y:S02]  /*4430*/  FSEL R69, R6.reuse, R7, P5 ;  /* 0x0000000706457208 */ /* 0x040fe40002800000 */
[----:B------:R-:W-:Y:S01]  /*4440*/  FSEL R75, R6, R29, P4 ;  /* 0x0000001d064b7208 */ /* 0x000fe20002000000 */
[----:B------:R-:W0:Y:S01]  /*4450*/  MUFU.RSQ64H R17, R11 ;  /* 0x0000000b00117308 */ /* 0x000e220000001c00 */
[----:B------:R-:W-:Y:S01]  /*4460*/  @P3 LOP3.LUT R75, R29, 0x80000, RZ, 0xfc, !PT ;  /* 0x000800001d4b3812 */ /* 0x000fe200078efcff */
[----:B------:R-:W-:Y:S01]  /*4470*/  IMAD.MOV.U32 R29, RZ, RZ, R15 ;  /* 0x000000ffff1d7224 */ /* 0x000fe200078e000f */
[----:B------:R-:W-:Y:S01]  /*4480*/  @P6 LOP3.LUT R69, R7, 0x80000, RZ, 0xfc, !PT ;  /* 0x0008000007456812 */ /* 0x000fe200078efcff */
[----:B------:R-:W-:Y:S01]  /*4490*/  VIADD R16, R11, 0xfcb00000 ;  /* 0xfcb000000b107836 */ /* 0x000fe20000000000 */
[----:B------:R-:W-:Y:S01]  /*44a0*/  FSEL R66, R68, RZ, !P2 ;  /* 0x000000ff44427208 */ /* 0x000fe20005000000 */
[----:B------:R-:W-:Y:S01]  /*44b0*/  IMAD.MOV.U32 R68, RZ, RZ, RZ ;  /* 0x000000ffff447224 */ /* 0x000fe200078e00ff */
[----:B------:R-:W-:-:S02]  /*44c0*/  DSETP.GT.AND P3, PT, R74, R72, PT ;  /* 0x000000484a00722a */ /* 0x000fc40003f64000 */
[----:B------:R-:W-:Y:S02]  /*44d0*/  DSETP.GT.AND P2, PT, R28, R12, PT ;  /* 0x0000000c1c00722a */ /* 0x000fe40003f44000 */
[----:B------:R-:W-:Y:S01]  /*44e0*/  SEL R68, R68, R79, P5 ;  /* 0x0000004f44447207 */ /* 0x000fe20002800000 */
[----:B------:R-:W-:Y:S02]  /*44f0*/  DADD R78, R8, -1 ;  /* 0xbff00000084e7429 */ /* 0x000fe40000000000 */
[----:B------:R-:W-:Y:S02]  /*4500*/  DSETP.GEU.AND P5, PT, R2, R62, PT ;  /* 0x0000003e0200722a */ /* 0x000fe40003fae000 */
[----:B0-----:R-:W-:Y:S02]  /*4510*/  DMUL R58, R16, R16 ;  /* 0x00000010103a7228 */ /* 0x001fe40000000000 */
[----:B------:R-:W-:Y:S02]  /*4520*/  DSETP.GT.AND P4, PT, R68, R66, PT ;  /* 0x000000424400722a */ /* 0x000fe40003f84000 */
[----:B------:R-:W-:-:S02]  /*4530*/  FSEL R62, R62, R2, !P5 ;  /* 0x000000023e3e7208 */ /* 0x000fc40006800000 */
[----:B------:R-:W-:Y:S02]  /*4540*/  FSEL R63, R63, R3, !P5 ;  /* 0x000000033f3f7208 */ /* 0x000fe40006800000 */
[----:B------:R-:W-:Y:S01]  /*4550*/  DFMA R58, R10, -R58, 1 ;  /* 0x3ff000000a3a742b */ /* 0x000fe2000000083a */
[----:B------:R-:W-:Y:S02]  /*4560*/  FSEL R2, R66, R68, P4 ;  /* 0x0000004442027208 */ /* 0x000fe40002000000 */
[----:B------:R-:W-:-:S05]  /*4570*/  FSEL R3, R67, R69, P4 ;  /* 0x0000004543037208 */ /* 0x000fca0002000000 */
[----:B------:R-:W-:Y:S02]  /*4580*/  DFMA R60, R58, R60, 0.5 ;  /* 0x3fe000003a3c742b */ /* 0x000fe4000000003c */
[----:B------:R-:W-:-:S08]  /*4590*/  DMUL R58, R16, R58 ;  /* 0x0000003a103a7228 */ /* 0x000fd00000000000 */
[----:B------:R-:W-:Y:S01]  /*45a0*/  DFMA R6, R60, R58, R16 ;  /* 0x0000003a3c06722b */ /* 0x000fe20000000010 */
[----:B------:R-:W-:Y:S02]  /*45b0*/  FSEL R58, R76, R26, !P0 ;  /* 0x0000001a4c3a7208 */ /* 0x000fe40004000000 */
[----:B------:R-:W-:Y:S02]  /*45c0*/  FSEL R59, R77, R27, !P0 ;  /* 0x0000001b4d3b7208 */ /* 0x000fe40004000000 */
[----:B------:R-:W-:-:S03]  /*45d0*/  ISETP.GE.U32.AND P0, PT, R16, 0x7ca00000, PT ;  /* 0x7ca000001000780c */ /* 0x000fc60003f06070 */
[----:B------:R-:W-:Y:S01]  /*45e0*/  DMUL R14, R10, R6 ;  /* 0x000000060a0e7228 */ /* 0x000fe20000000000 */
[----:B------:R-:W-:Y:S01]  /*45f0*/  FSEL R60, R30, R4, !P1 ;  /* 0x000000041e3c7208 */ /* 0x000fe20004800000 */
[----:B------:R-:W-:Y:S01]  /*4600*/  VIADD R9, R7, 0xfff00000 ;  /* 0xfff0000007097836 */ /* 0x000fe20000000000 */
[----:B------:R-:W-:Y:S01]  /*4610*/  FSEL R61, R31, R5, !P1 ;  /* 0x000000051f3d7208 */ /* 0x000fe20004800000 */
[----:B------:R-:W-:Y:S01]  /*4620*/  IMAD.MOV.U32 R8, RZ, RZ, R6 ;  /* 0x000000ffff087224 */ /* 0x000fe200078e0006 */
[----:B------:R-:W-:Y:S01]  /*4630*/  FSEL R26, R12, R28, P2 ;  /* 0x0000001c0c1a7208 */ /* 0x000fe20001000000 */
[----:B------:R-:W-:Y:S01]  /*4640*/  DMUL R30, R40, R78 ;  /* 0x0000004e281e7228 */ /* 0x000fe20000000000 */
[----:B------:R-:W-:Y:S01]  /*4650*/  FSEL R27, R13, R29, P2 ;  /* 0x0000001d0d1b7208 */ /* 0x000fe20001000000 */
[----:B------:R-:W-:Y:S01]  /*4660*/  DFMA R76, R14, -R14, R10 ;  /* 0x8000000e0e4c722b */ /* 0x000fe2000000000a */
[----:B------:R-:W-:Y:S02]  /*4670*/  FSEL R4, R72, R74, P3 ;  /* 0x0000004a48047208 */ /* 0x000fe40001800000 */
[----:B------:R-:W-:-:S05]  /*4680*/  FSEL R5, R73, R75, P3 ;  /* 0x0000004b49057208 */ /* 0x000fca0001800000 */
[----:B------:R-:W-:Y:S01]  /*4690*/  DFMA R28, R76, R8, R14 ;  /* 0x000000084c1c722b */ /* 0x000fe2000000000e */
[----:B------:R-:W-:Y:S10]  /*46a0*/  @!P0 BRA `(.L_x_48) ;  /* 0x00000000001c8947 */ /* 0x000ff40003800000 */
[----:B------:R-:W-:Y:S01]  /*46b0*/  IMAD.MOV.U32 R8, RZ, RZ, R6 ;  /* 0x000000ffff087224 */ /* 0x000fe200078e0006 */
[----:B------:R-:W-:Y:S01]  /*46c0*/  MOV R13, R77 ;  /* 0x0000004d000d7202 */ /* 0x000fe20000000f00 */
[----:B------:R-:W-:Y:S01]  /*46d0*/  IMAD.MOV.U32 R12, RZ, RZ, R76 ;  /* 0x000000ffff0c7224 */ /* 0x000fe200078e004c */
[----:B------:R-:W-:-:S07]  /*46e0*/  MOV R6, 0x4700 ;  /* 0x0000470000067802 */ /* 0x000fce0000000f00 */
[----:B------:R-:W-:Y:S05]  /*46f0*/  CALL.REL.NOINC `($__internal_1_$__cuda_sm20_dsqrt_rn_f64_mediumpath_v1) ;  /* 0x0000007000d87944 */ /* 0x000fea0003c00000 */
[----:B------:R-:W-:Y:S02]  /*4700*/  IMAD.MOV.U32 R28, RZ, RZ, R8 ;  /* 0x000000ffff1c7224 */ /* 0x000fe400078e0008 */
[----:B------:R-:W-:-:S07]  /*4710*/  IMAD.MOV.U32 R29, RZ, RZ, R7 ;  /* 0x000000ffff1d7224 */ /* 0x000fce00078e0007 */
.L_x_48:
[----:B------:R-:W-:Y:S05]  /*4720*/  BSYNC.RECONVERGENT B1 ;  /* 0x0000000000017941 */ /* 0x000fea0003800200 */
.L_x_47:
        /* <DEDUP_REMOVED lines=23> */
.L_x_50:
[----:B------:R-:W-:Y:S05]  /*48a0*/  BSYNC.RECONVERGENT B1 ;  /* 0x0000000000017941 */ /* 0x000fea0003800200 */
.L_x_49:
        /* <DEDUP_REMOVED lines=23> */
.L_x_52:
[----:B------:R-:W-:Y:S05]  /*4a20*/  BSYNC.RECONVERGENT B1 ;  /* 0x0000000000017941 */ /* 0x000fea0003800200 */
.L_x_51:
        /* <DEDUP_REMOVED lines=23> */
.L_x_54:
[----:B------:R-:W-:Y:S05]  /*4ba0*/  BSYNC.RECONVERGENT B1 ;  /* 0x0000000000017941 */ /* 0x000fea0003800200 */
.L_x_53:
[----:B------:R-:W-:Y:S01]  /*4bb0*/  DMUL R28, R50, R50 ;  /* 0x00000032321c7228 */ /* 0x000fe20000000000 */
[----:B------:R-:W-:Y:S01]  /*4bc0*/  MOV R8, RZ ;  /* 0x000000ff00087202 */ /* 0x000fe20000000f00 */
[----:B------:R-:W-:Y:S01]  /*4bd0*/  IMAD.MOV.U32 R10, RZ, RZ, RZ ;  /* 0x000000ffff0a7224 */ /* 0x000fe200078e00ff */
[----:B------:R-:W-:Y:S05]  /*4be0*/  BSSY.RECONVERGENT B1, `(.L_x_55) ;  /* 0x0000020000017945 */ /* 0x000fea0003800200 */
[----:B------:R-:W-:-:S08]  /*4bf0*/  DFMA R24, R56, R56, R28 ;  /* 0x000000383818722b */ /* 0x000fd0000000001c */
[----:B------:R-:W-:-:S08]  /*4c00*/  DFMA R6, R48, R48, R24 ;  /* 0x000000303006722b */ /* 0x000fd00000000018 */
[----:B------:R-:W-:-:S08]  /*4c10*/  DFMA R6, -R18, R18, R6 ;  /* 0x000000121206722b */ /* 0x000fd00000000106 */
[----:B------:R-:W-:Y:S02]  /*4c20*/  DSETP.MAX.AND P0, P1, RZ, R6, PT ;  /* 0x00000006ff00722a */ /* 0x000fe4000390f000 */
[----:B------:R-:W-:-:S04]  /*4c30*/  IMAD.MOV.U32 R9, RZ, RZ, R7 ;  /* 0x000000ffff097224 */ /* 0x000fc800078e0007 */
[----:B------:R-:W-:Y:S02]  /*4c40*/  SEL R10, R10, R6, P0 ;  /* 0x000000060a0a7207 */ /* 0x000fe40000000000 */
[----:B------:R-:W-:Y:S01]  /*4c50*/  FSEL R11, R8, R9, P0 ;  /* 0x00000009080b7208 */ /* 0x000fe20000000000 */
[----:B------:R-:W-:-:S05]  /*4c60*/  IMAD.MOV.U32 R8, RZ, RZ, 0x0 ;  /* 0x00000000ff087424 */ /* 0x000fca00078e00ff */
[----:B------:R-:W-:Y:S01]  /*4c70*/  @P1 LOP3.LUT R11, R9, 0x80000, RZ, 0xfc, !PT ;  /* 0x00080000090b1812 */ /* 0x000fe200078efcff */
[----:B------:R-:W-:-:S03]  /*4c80*/  IMAD.MOV.U32 R9, RZ, RZ, 0x3fd80000 ;  /* 0x3fd80000ff097424 */ /* 0x000fc600078e00ff */
        /* <DEDUP_REMOVED lines=14> */
[----:B------:R-:W-:Y:S01]  /*4d70*/  MOV R8, R12 ;  /* 0x0000000c00087202 */ /* 0x000fe20000000f00 */
[----:B------:R-:W-:Y:S01]  /*4d80*/  IMAD.MOV.U32 R12, RZ, RZ, R18 ;  /* 0x000000ffff0c7224 */ /* 0x000fe200078e0012 */
[----:B------:R-:W-:Y:S01]  /*4d90*/  MOV R6, 0x4dd0 ;  /* 0x00004dd000067802 */ /* 0x000fe20000000f00 */
[----:B------:R-:W-:Y:S02]  /*4da0*/  IMAD.MOV.U32 R13, RZ, RZ, R19 ;  /* 0x000000ffff0d7224 */ /* 0x000fe400078e0013 */
[----:B------:R-:W-:-:S07]  /*4db0*/  IMAD.MOV.U32 R9, RZ, RZ, R7 ;  /* 0x000000ffff097224 */ /* 0x000fce00078e0007 */
[----:B------:R-:W-:Y:S05]  /*4dc0*/  CALL.REL.NOINC `($__internal_1_$__cuda_sm20_dsqrt_rn_f64_mediumpath_v1) ;  /* 0x0000006c00247944 */ /* 0x000fea0003c00000 */
[----:B------:R-:W-:-:S07]  /*4dd0*/  IMAD.MOV.U32 R9, RZ, RZ, R7 ;  /* 0x000000ffff097224 */ /* 0x000fce00078e0007 */
.L_x_56:
[----:B------:R-:W-:Y:S05]  /*4de0*/  BSYNC.RECONVERGENT B1 ;  /* 0x0000000000017941 */ /* 0x000fea0003800200 */
.L_x_55:
[----:B------:R-:W-:Y:S01]  /*4df0*/  DFMA R22, R38, R42, R22 ;  /* 0x0000002a2616722b */ /* 0x000fe20000000016 */
[----:B------:R-:W-:Y:S01]  /*4e00*/  IMAD.MOV.U32 R13, RZ, RZ, R67 ;  /* 0x000000ffff0d7224 */ /* 0x000fe200078e0043 */
[----:B------:R-:W-:Y:S01]  /*4e10*/  DSETP.GEU.AND P3, PT, R66, RZ, PT ;  /* 0x000000ff4200722a */ /* 0x000fe20003f6e000 */
[----:B------:R-:W-:Y:S01]  /*4e20*/  MOV R78, R65 ;  /* 0x00000041004e7202 */ /* 0x000fe20000000f00 */
[----:B------:R-:W-:Y:S01]  /*4e30*/  DSETP.GEU.AND P5, PT, R64, RZ, PT ;  /* 0x000000ff4000722a */ /* 0x000fe20003fae000 */
[----:B------:R-:W-:Y:S01]  /*4e40*/  IMAD.MOV.U32 R12, RZ, RZ, RZ ;  /* 0x000000ffff0c7224 */ /* 0x000fe200078e00ff */
[----:B------:R-:W-:Y:S01]  /*4e50*/  DSETP.MIN.AND P1, P2, RZ, R66, PT ;  /* 0x00000042ff00722a */ /* 0x000fe20003a20000 */
[----:B------:R-:W-:Y:S01]  /*4e60*/  IMAD.MOV.U32 R79, RZ, RZ, R68 ;  /* 0x000000ffff4f7224 */ /* 0x000fe200078e0044 */
[-C--:B------:R-:W-:Y:S01]  /*4e70*/  DFMA R20, -R46, R22.reuse, R50 ;  /* 0x000000162e14722b */ /* 0x080fe20000000132 */
[----:B------:R-:W-:Y:S01]  /*4e80*/  IMAD.MOV.U32 R75, RZ, RZ, R66 ;  /* 0x000000ffff4b7224 */ /* 0x000fe200078e0042 */
[-C--:B------:R-:W-:Y:S01]  /*4e90*/  DFMA R72, -R44, R22.reuse, R56 ;  /* 0x000000162c48722b */ /* 0x080fe20000000138 */
[----:B------:R-:W-:Y:S01]  /*4ea0*/  FSEL R14, R64, RZ, P5 ;  /* 0x000000ff400e7208 */ /* 0x000fe20002800000 */
[----:B------:R-:W-:Y:S01]  /*4eb0*/  DFMA R18, -R42, R22, R38 ;  /* 0x000000162a12722b */ /* 0x000fe20000000126 */
[----:B------:R-:W-:Y:S01]  /*4ec0*/  FSEL R15, R65, RZ, P5 ;  /* 0x000000ff410f7208 */ /* 0x000fe20002800000 */
[----:B------:R-:W-:Y:S01]  /*4ed0*/  DSETP.MIN.AND P6, P5, RZ, R68, PT ;  /* 0x00000044ff00722a */ /* 0x000fe20003dc0000 */
[----:B------:R-:W-:Y:S01]  /*4ee0*/  IMAD.MOV.U32 R74, RZ, RZ, R69 ;  /* 0x000000ffff4a7224 */ /* 0x000fe200078e0045 */
[C---:B------:R-:W-:Y:S01]  /*4ef0*/  DMUL R20, R40.reuse, R20 ;  /* 0x0000001428147228 */ /* 0x040fe20000000000 */
[----:B------:R-:W-:Y:S01]  /*4f00*/  BSSY.RECONVERGENT B1, `(.L_x_57) ;  /* 0x0000047000017945 */ /* 0x000fe20003800200 */
[----:B------:R-:W-:-:S02]  /*4f10*/  DMUL R72, R40, R72 ;  /* 0x0000004828487228 */ /* 0x000fc40000000000 */
[----:B------:R-:W-:Y:S02]  /*4f20*/  DMUL R18, R40, R18 ;  /* 0x0000001228127228 */ /* 0x000fe40000000000 */
[----:B------:R-:W-:Y:S02]  /*4f30*/  DSETP.GEU.AND P0, PT, R68, RZ, PT ;  /* 0x000000ff4400722a */ /* 0x000fe40003f0e000 */
[----:B------:R-:W-:-:S04]  /*4f40*/  DMUL R6, R20, R20 ;  /* 0x0000001414067228 */ /* 0x000fc80000000000 */
[----:B------:R-:W-:Y:S02]  /*4f50*/  FSEL R68, R68, RZ, P0 ;  /* 0x000000ff44447208 */ /* 0x000fe40000000000 */
[----:B------:R-:W-:Y:S02]  /*4f60*/  FSEL R69, R69, RZ, P0 ;  /* 0x000000ff45457208 */ /* 0x000fe40000000000 */
[----:B------:R-:W-:-:S08]  /*4f70*/  DFMA R6, R72, R72, R6 ;  /* 0x000000484806722b */ /* 0x000fd00000000006 */
[----:B------:R-:W-:Y:S01]  /*4f80*/  DFMA R10, R18, R18, R6 ;  /* 0x00000012120a722b */ /* 0x000fe20000000006 */
[----:B------:R-:W-:Y:S01]  /*4f90*/  FSEL R6, R66, RZ, P3 ;  /* 0x000000ff42067208 */ /* 0x000fe20001800000 */
[----:B------:R-:W-:Y:S01]  /*4fa0*/  IMAD.MOV.U32 R66, RZ, RZ, RZ ;  /* 0x000000ffff427224 */ /* 0x000fe200078e00ff */
[----:B------:R-:W-:Y:S01]  /*4fb0*/  FSEL R7, R67, RZ, P3 ;  /* 0x000000ff43077208 */ /* 0x000fe20001800000 */
[----:B------:R-:W-:Y:S02]  /*4fc0*/  DSETP.MIN.AND P4, P3, RZ, R64, PT ;  /* 0x00000040ff00722a */ /* 0x000fe40003b80000 */
[----:B------:R-:W0:Y:S01]  /*4fd0*/  MUFU.RSQ64H R17, R11 ;  /* 0x0000000b00117308 */ /* 0x000e220000001c00 */
[----:B------:R-:W-:Y:S01]  /*4fe0*/  IMAD.MOV.U32 R67, RZ, RZ, R64 ;  /* 0x000000ffff437224 */ /* 0x000fe200078e0040 */
[----:B------:R-:W-:Y:S02]  /*4ff0*/  CS2R R64, SRZ ;  /* 0x0000000000407805 */ /* 0x000fe4000001ff00 */
[----:B------:R-:W-:Y:S01]  /*5000*/  SEL R66, R66, R75, P1 ;  /* 0x0000004b42427207 */ /* 0x000fe20000800000 */
[----:B------:R-:W-:Y:S01]  /*5010*/  VIADD R16, R11, 0xfcb00000 ;  /* 0xfcb000000b107836 */ /* 0x000fe20000000000 */
[----:B------:R-:W-:-:S02]  /*5020*/  DSETP.GEU.AND P0, PT, R58, R6, PT ;  /* 0x000000063a00722a */ /* 0x000fc40003f0e000 */
[----:B------:R-:W-:Y:S02]  /*5030*/  SEL R64, R64, R67, P4 ;  /* 0x0000004340407207 */ /* 0x000fe40002000000 */
[C---:B------:R-:W-:Y:S01]  /*5040*/  FSEL R67, R12.reuse, R13, P1 ;  /* 0x0000000d0c437208 */ /* 0x040fe20000800000 */
[----:B------:R-:W-:Y:S01]  /*5050*/  DSETP.GEU.AND P1, PT, R60, R14, PT ;  /* 0x0000000e3c00722a */ /* 0x000fe20003f2e000 */
[----:B------:R-:W-:Y:S02]  /*5060*/  FSEL R65, R65, R78, P4 ;  /* 0x0000004e41417208 */ /* 0x000fe40002000000 */
[----:B------:R-:W-:Y:S01]  /*5070*/  @P2 LOP3.LUT R67, R13, 0x80000, RZ, 0xfc, !PT ;  /* 0x000800000d432812 */ /* 0x000fe200078efcff */
[----:B------:R-:W-:Y:S01]  /*5080*/  IMAD.MOV.U32 R13, RZ, RZ, RZ ;  /* 0x000000ffff0d7224 */ /* 0x000fe200078e00ff */
[----:B------:R-:W-:Y:S01]  /*5090*/  SEL R12, R12, R79, P6 ;  /* 0x0000004f0c0c7207 */ /* 0x000fe20003000000 */
[----:B0-----:R-:W-:Y:S01]  /*50a0*/  DMUL R76, R16, R16 ;  /* 0x00000010104c7228 */ /* 0x001fe20000000000 */
[----:B------:R-:W-:Y:S01]  /*50b0*/  @P3 LOP3.LUT R65, R78, 0x80000, RZ, 0xfc, !PT ;  /* 0x000800004e413812 */ /* 0x000fe200078efcff */
[----:B------:R-:W-:Y:S01]  /*50c0*/  IMAD.MOV.U32 R78, RZ, RZ, 0x0 ;  /* 0x00000000ff4e7424 */ /* 0x000fe200078e00ff */
[----:B------:R-:W-:Y:S01]  /*50d0*/  MOV R79, 0x3fd80000 ;  /* 0x3fd80000004f7802 */ /* 0x000fe20000000f00 */
[----:B------:R-:W-:Y:S01]  /*50e0*/  DSETP.GEU.AND P3, PT, R62, R68, PT ;  /* 0x000000443e00722a */ /* 0x000fe20003f6e000 */
[----:B------:R-:W-:-:S02]  /*50f0*/  FSEL R13, R13, R74, P6 ;  /* 0x0000004a0d0d7208 */ /* 0x000fc40003000000 */
[----:B------:R-:W-:Y:S01]  /*5100*/  @P5 LOP3.LUT R13, R74, 0x80000, RZ, 0xfc, !PT ;  /* 0x000800004a0d5812 */ /* 0x000fe200078efcff */
[----:B------:R-:W-:Y:S01]  /*5110*/  DFMA R76, R10, -R76, 1 ;  /* 0x3ff000000a4c742b */ /* 0x000fe2000000084c */
[----:B------:R-:W-:Y:S02]  /*5120*/  FSEL R58, R6, R58, !P0 ;  /* 0x0000003a063a7208 */ /* 0x000fe40004000000 */
[----:B------:R-:W-:Y:S01]  /*5130*/  FSEL R59, R7, R59, !P0 ;  /* 0x0000003b073b7208 */ /* 0x000fe20004000000 */
[--C-:B------:R-:W-:Y:S01]  /*5140*/  DSETP.GT.AND P0, PT, R66, -|R26|.reuse, PT ;  /* 0xc000001a4200722a */ /* 0x100fe20003f04000 */
[----:B------:R-:W-:Y:S01]  /*5150*/  FSEL R60, R14, R60, !P1 ;  /* 0x0000003c0e3c7208 */ /* 0x000fe20004800000 */
[----:B------:R-:W-:Y:S01]  /*5160*/  DADD R26, -RZ, -|R26| ;  /* 0x00000000ff1a7229 */ /* 0x000fe20000000d1a */
[----:B------:R-:W-:Y:S01]  /*5170*/  FSEL R61, R15, R61, !P1 ;  /* 0x0000003d0f3d7208 */ /* 0x000fe20004800000 */
[----:B------:R-:W-:Y:S01]  /*5180*/  DFMA R74, R76, R78, 0.5 ;  /* 0x3fe000004c4a742b */ /* 0x000fe2000000004e */
[----:B------:R-:W-:Y:S01]  /*5190*/  FSEL R62, R68, R62, !P3 ;  /* 0x0000003e443e7208 */ /* 0x000fe20005800000 */
[----:B------:R-:W-:Y:S01]  /*51a0*/  DMUL R76, R16, R76 ;  /* 0x0000004c104c7228 */ /* 0x000fe20000000000 */
[----:B------:R-:W-:Y:S01]  /*51b0*/  FSEL R63, R69, R63, !P3 ;  /* 0x0000003f453f7208 */ /* 0x000fe20005800000 */
[----:B------:R-:W-:-:S02]  /*51c0*/  DSETP.GT.AND P1, PT, R64, -|R4|, PT ;  /* 0xc00000044000722a */ /* 0x000fc40003f24000 */
[--C-:B------:R-:W-:Y:S02]  /*51d0*/  DSETP.GT.AND P2, PT, R12, -|R2|.reuse, PT ;  /* 0xc00000020c00722a */ /* 0x100fe40003f44000 */
[----:B------:R-:W-:Y:S01]  /*51e0*/  FSEL R66, R26, R66, P0 ;  /* 0x000000421a427208 */ /* 0x000fe20000000000 */
[----:B------:R-:W-:Y:S01]  /*51f0*/  DADD R2, -RZ, -|R2| ;  /* 0x00000000ff027229 */ /* 0x000fe20000000d02 */
[----:B------:R-:W-:Y:S01]  /*5200*/  FSEL R67, R27, R67, P0 ;  /* 0x000000431b437208 */ /* 0x000fe20000000000 */
[----:B------:R-:W-:Y:S01]  /*5210*/  DFMA R6, R74, R76, R16 ;  /* 0x0000004c4a06722b */ /* 0x000fe20000000010 */
[----:B------:R-:W-:Y:S01]  /*5220*/  ISETP.GE.U32.AND P0, PT, R16, 0x7ca00000, PT ;  /* 0x7ca000001000780c */ /* 0x000fe20003f06070 */
[----:B------:R-:W-:Y:S02]  /*5230*/  DADD R76, -RZ, -|R4| ;  /* 0x00000000ff4c7229 */ /* 0x000fe40000000d04 */
[----:B------:R-:W-:-:S04]  /*5240*/  DADD R74, R8, -1 ;  /* 0xbff00000084a7429 */ /* 0x000fc80000000000 */
[----:B------:R-:W-:Y:S02]  /*5250*/  DMUL R14, R10, R6 ;  /* 0x000000060a0e7228 */ /* 0x000fe40000000000 */
[----:B------:R-:W-:Y:S02]  /*5260*/  VIADD R9, R7, 0xfff00000 ;  /* 0xfff0000007097836 */ /* 0x000fe40000000000 */
[----:B------:R-:W-:Y:S01]  /*5270*/  IMAD.MOV.U32 R8, RZ, RZ, R6 ;  /* 0x000000ffff087224 */ /* 0x000fe200078e0006 */
[----:B------:R-:W-:Y:S01]  /*5280*/  DMUL R26, R40, R74 ;  /* 0x0000004a281a7228 */ /* 0x000fe20000000000 */
[----:B------:R-:W-:Y:S02]  /*5290*/  FSEL R68, R76, R64, P1 ;  /* 0x000000404c447208 */ /* 0x000fe40000800000 */
[----:B------:R-:W-:Y:S01]  /*52a0*/  DFMA R4, R14, -R14, R10 ;  /* 0x8000000e0e04722b */ /* 0x000fe2000000000a */
[----:B------:R-:W-:Y:S02]  /*52b0*/  FSEL R69, R77, R65, P1 ;  /* 0x000000414d457208 */ /* 0x000fe40000800000 */
[----:B------:R-:W-:-:S02]  /*52c0*/  FSEL R64, R2, R12, P2 ;  /* 0x0000000c02407208 */ /* 0x000fc40001000000 */
[----:B------:R-:W-:-:S03]  /*52d0*/  FSEL R65, R3, R13, P2 ;  /* 0x0000000d03417208 */ /* 0x000fc60001000000 */
[----:B------:R-:W-:Y:S01]  /*52e0*/  DFMA R78, R4, R8, R14 ;  /* 0x00000008044e722b */ /* 0x000fe2000000000e */
[----:B------:R-:W-:Y:S10]  /*52f0*/  @!P0 BRA `(.L_x_58) ;  /* 0x00000000001c8947 */ /* 0x000ff40003800000 */
[----:B------:R-:W-:Y:S01]  /*5300*/  IMAD.MOV.U32 R8, RZ, RZ, R6 ;  /* 0x000000ffff087224 */ /* 0x000fe200078e0006 */
[----:B------:R-:W-:Y:S01]  /*5310*/  MOV R6, 0x5350 ;  /* 0x0000535000067802 */ /* 0x000fe20000000f00 */
[----:B------:R-:W-:Y:S02]  /*5320*/  IMAD.MOV.U32 R12, RZ, RZ, R4 ;  /* 0x000000ffff0c7224 */ /* 0x000fe400078e0004 */
[----:B------:R-:W-:-:S07]  /*5330*/  IMAD.MOV.U32 R13, RZ, RZ, R5 ;  /* 0x000000ffff0d7224 */ /* 0x000fce00078e0005 */
[----:B------:R-:W-:Y:S05]  /*5340*/  CALL.REL.NOINC `($__internal_1_$__cuda_sm20_dsqrt_rn_f64_mediumpath_v1) ;  /* 0x0000006400c47944 */ /* 0x000fea0003c00000 */
[----:B------:R-:W-:Y:S02]  /*5350*/  IMAD.MOV.U32 R78, RZ, RZ, R8 ;  /* 0x000000ffff4e7224 */ /* 0x000fe400078e0008 */
[----:B------:R-:W-:-:S07]  /*5360*/  IMAD.MOV.U32 R79, RZ, RZ, R7 ;  /* 0x000000ffff4f7224 */ /* 0x000fce00078e0007 */
.L_x_58:
[----:B------:R-:W-:Y:S05]  /*5370*/  BSYNC.RECONVERGENT B1 ;  /* 0x0000000000017941 */ /* 0x000fea0003800200 */
.L_x_57:
        /* <DEDUP_REMOVED lines=23> */
.L_x_60:
[----:B------:R-:W-:Y:S05]  /*54f0*/  BSYNC.RECONVERGENT B1 ;  /* 0x0000000000017941 */ /* 0x000fea0003800200 */
.L_x_59:
        /* <DEDUP_REMOVED lines=23> */
.L_x_62:
[----:B------:R-:W-:Y:S05]  /*5670*/  BSYNC.RECONVERGENT B1 ;  /* 0x0000000000017941 */ /* 0x000fea0003800200 */
.L_x_61:
        /* <DEDUP_REMOVED lines=23> */
.L_x_64:
[----:B------:R-:W-:Y:S05]  /*57f0*/  BSYNC.RECONVERGENT B1 ;  /* 0x0000000000017941 */ /* 0x000fea0003800200 */
.L_x_63:
        /* <DEDUP_REMOVED lines=13> */
[----:B------:R-:W-:-:S04]  /*58d0*/  IADD3 R16, PT, PT, R11, -0x3500000, RZ ;  /* 0xfcb000000b107810 */ /* 0x000fc80007ffe0ff */
[----:B------:R-:W-:Y:S02]  /*58e0*/  ISETP.GE.U32.AND P0, PT, R16, 0x7ca00000, PT ;  /* 0x7ca000001000780c */ /* 0x000fe40003f06070 */
        /* <DEDUP_REMOVED lines=17> */
[----:B------:R-:W-:-:S07]  /*5a00*/  IMAD.MOV.U32 R9, RZ, RZ, R7 ;  /* 0x000000ffff097224 */ /* 0x000fce00078e0007 */
.L_x_66:
[----:B------:R-:W-:Y:S05]  /*5a10*/  BSYNC.RECONVERGENT B1 ;  /* 0x0000000000017941 */ /* 0x000fea0003800200 */
.L_x_65:
[----:B------:R-:W-:Y:S01]  /*5a20*/  DFMA R24, R54, R44, R70 ;  /* 0x0000002c3618722b */ /* 0x000fe20000000046 */
[----:B------:R-:W-:Y:S01]  /*5a30*/  IMAD.MOV.U32 R15, RZ, RZ, R3 ;  /* 0x000000ffff0f7224 */ /* 0x000fe200078e0003 */
[----:B------:R-:W-:Y:S01]  /*5a40*/  DSETP.GEU.AND P3, PT, R2, RZ, PT ;  /* 0x000000ff0200722a */ /* 0x000fe20003f6e000 */
[----:B------:R-:W-:Y:S01]  /*5a50*/  IMAD.MOV.U32 R71, RZ, RZ, R2 ;  /* 0x000000ffff477224 */ /* 0x000fe200078e0002 */
[----:B------:R-:W-:Y:S01]  /*5a60*/  DSETP.MIN.AND P1, P2, RZ, R2, PT ;  /* 0x00000002ff00722a */ /* 0x000fe20003a20000 */
[----:B------:R-:W-:Y:S01]  /*5a70*/  IMAD.MOV.U32 R78, RZ, RZ, R5 ;  /* 0x000000ffff4e7224 */ /* 0x000fe200078e0005 */
[----:B------:R-:W-:Y:S01]  /*5a80*/  DSETP.GEU.AND P5, PT, R4, RZ, PT ;  /* 0x000000ff0400722a */ /* 0x000fe20003fae000 */
[----:B------:R-:W-:Y:S01]  /*5a90*/  MOV R70, RZ ;  /* 0x000000ff00467202 */ /* 0x000fe20000000f00 */
[----:B------:R-:W-:Y:S01]  /*5aa0*/  DFMA R22, R48, R42, R24 ;  /* 0x0000002a3016722b */ /* 0x000fe20000000018 */
[----:B------:R-:W-:Y:S01]  /*5ab0*/  FSEL R2, R2, RZ, P3 ;  /* 0x000000ff02027208 */ /* 0x000fe20001800000 */
[----:B------:R-:W-:Y:S01]  /*5ac0*/  IMAD.MOV.U32 R14, RZ, RZ, R75 ;  /* 0x000000ffff0e7224 */ /* 0x000fe200078e004b */
[----:B------:R-:W-:Y:S01]  /*5ad0*/  FSEL R3, R3, RZ, P3 ;  /* 0x000000ff03037208 */ /* 0x000fe20001800000 */
[----:B------:R-:W-:Y:S01]  /*5ae0*/  DSETP.MIN.AND P4, P3, RZ, R4, PT ;  /* 0x00000004ff00722a */ /* 0x000fe20003b80000 */
[----:B------:R-:W-:Y:S01]  /*5af0*/  FSEL R12, R4, RZ, P5 ;  /* 0x000000ff040c7208 */ /* 0x000fe20002800000 */
[----:B------:R-:W-:Y:S01]  /*5b00*/  DSETP.GEU.AND P0, PT, R74, RZ, PT ;  /* 0x000000ff4a00722a */ /* 0x000fe20003f0e000 */
[----:B------:R-:W-:Y:S01]  /*5b10*/  FSEL R13, R5, RZ, P5 ;  /* 0x000000ff050d7208 */ /* 0x000fe20002800000 */
[-C--:B------:R-:W-:Y:S01]  /*5b20*/  DFMA R20, -R46, R22.reuse, R52 ;  /* 0x000000162e14722b */ /* 0x080fe20000000134 */
[----:B------:R-:W-:Y:S01]  /*5b30*/  IMAD.MOV.U32 R5, RZ, RZ, R74 ;  /* 0x000000ffff057224 */ /* 0x000fe200078e004a */
[-C--:B------:R-:W-:Y:S01]  /*5b40*/  DFMA R72, -R44, R22.reuse, R54 ;  /* 0x000000162c48722b */ /* 0x080fe20000000136 */
[----:B------:R-:W-:Y:S01]  /*5b50*/  SEL R70, R70, R71, P1 ;  /* 0x0000004746467207 */ /* 0x000fe20000800000 */
[----:B------:R-:W-:Y:S01]  /*5b60*/  DFMA R18, -R42, R22, R48 ;  /* 0x000000162a12722b */ /* 0x000fe20000000130 */
[----:B------:R-:W-:Y:S01]  /*5b70*/  IMAD.MOV.U32 R79, RZ, RZ, 0x3fd80000 ;  /* 0x3fd80000ff4f7424 */ /* 0x000fe200078e00ff */
[----:B------:R-:W-:Y:S01]  /*5b80*/  DSETP.MIN.AND P6, P5, RZ, R74, PT ;  /* 0x0000004aff00722a */ /* 0x000fe20003dc0000 */
[----:B------:R-:W-:Y:S01]  /*5b90*/  BSSY.RECONVERGENT B1, `(.L_x_67) ;  /* 0x0000041000017945 */ /* 0x000fe20003800200 */
[C---:B------:R-:W-:Y:S01]  /*5ba0*/  DMUL R20, R40.reuse, R20 ;  /* 0x0000001428147228 */ /* 0x040fe20000000000 */
[----:B------:R-:W-:Y:S01]  /*5bb0*/  FSEL R74, R74, RZ, P0 ;  /* 0x000000ff4a4a7208 */ /* 0x000fe20000000000 */
[C---:B------:R-:W-:Y:S01]  /*5bc0*/  DMUL R72, R40.reuse, R72 ;  /* 0x0000004828487228 */ /* 0x040fe20000000000 */
[----:B------:R-:W-:Y:S01]  /*5bd0*/  FSEL R75, R75, RZ, P0 ;  /* 0x000000ff4b4b7208 */ /* 0x000fe20000000000 */
[----:B------:R-:W-:-:S02]  /*5be0*/  DMUL R18, R40, R18 ;  /* 0x0000001228127228 */ /* 0x000fc40000000000 */
[----:B------:R-:W-:Y:S02]  /*5bf0*/  DSETP.GEU.AND P0, PT, R58, R2, PT ;  /* 0x000000023a00722a */ /* 0x000fe40003f0e000 */
[----:B------:R-:W-:Y:S02]  /*5c00*/  DMUL R6, R20, R20 ;  /* 0x0000001414067228 */ /* 0x000fe40000000000 */
[----:B------:R-:W-:Y:S02]  /*5c10*/  DADD R80, -RZ, -|R68| ;  /* 0x00000000ff507229 */ /* 0x000fe40000000d44 */
[----:B------:R-:W-:Y:S02]  /*5c20*/  FSEL R58, R2, R58, !P0 ;  /* 0x0000003a023a7208 */ /* 0x000fe40004000000 */
[----:B------:R-:W-:Y:S02]  /*5c30*/  FSEL R59, R3, R59, !P0 ;  /* 0x0000003b033b7208 */ /* 0x000fe40004000000 */
[----:B------:R-:W-:-:S08]  /*5c40*/  DFMA R6, R72, R72, R6 ;  /* 0x000000484806722b */ /* 0x000fd00000000006 */
[----:B------:R-:W-:Y:S01]  /*5c50*/  DFMA R10, R18, R18, R6 ;  /* 0x00000012120a722b */ /* 0x000fe20000000006 */
[----:B------:R-:W-:Y:S02]  /*5c60*/  IMAD.MOV.U32 R7, RZ, RZ, R4 ;  /* 0x000000ffff077224 */ /* 0x000fe400078e0004 */
[----:B------:R-:W-:-:S03]  /*5c70*/  IMAD.MOV.U32 R6, RZ, RZ, RZ ;  /* 0x000000ffff067224 */ /* 0x000fc600078e00ff */
[----:B------:R-:W0:Y:S01]  /*5c80*/  MUFU.RSQ64H R17, R11 ;  /* 0x0000000b00117308 */ /* 0x000e220000001c00 */
[----:B------:R-:W-:Y:S01]  /*5c90*/  IMAD.MOV.U32 R4, RZ, RZ, RZ ;  /* 0x000000ffff047224 */ /* 0x000fe200078e00ff */
[----:B------:R-:W-:Y:S02]  /*5ca0*/  SEL R6, R6, R7, P4 ;  /* 0x0000000706067207 */ /* 0x000fe40002000000 */
[----:B------:R-:W-:Y:S02]  /*5cb0*/  VIADD R16, R11, 0xfcb00000 ;  /* 0xfcb000000b107836 */ /* 0x000fe40000000000 */
[----:B------:R-:W-:Y:S01]  /*5cc0*/  IMAD.MOV.U32 R7, RZ, RZ, RZ ;  /* 0x000000ffff077224 */ /* 0x000fe200078e00ff */
[C---:B------:R-:W-:Y:S01]  /*5cd0*/  FSEL R71, R4.reuse, R15, P1 ;  /* 0x0000000f04477208 */ /* 0x040fe20000800000 */
[----:B------:R-:W-:Y:S01]  /*5ce0*/  DSETP.GEU.AND P1, PT, R60, R12, PT ;  /* 0x0000000c3c00722a */ /* 0x000fe20003f2e000 */
[----:B------:R-:W-:Y:S01]  /*5cf0*/  SEL R4, R4, R5, P6 ;  /* 0x0000000504047207 */ /* 0x000fe20003000000 */
[----:B------:R-:W-:Y:S01]  /*5d00*/  IMAD.MOV.U32 R5, RZ, RZ, RZ ;  /* 0x000000ffff057224 */ /* 0x000fe200078e00ff */
[----:B------:R-:W-:-:S02]  /*5d10*/  FSEL R7, R7, R78, P4 ;  /* 0x0000004e07077208 */ /* 0x000fc40002000000 */
[----:B------:R-:W-:Y:S01]  /*5d20*/  @P3 LOP3.LUT R7, R78, 0x80000, RZ, 0xfc, !PT ;  /* 0x000800004e073812 */ /* 0x000fe200078efcff */
[----:B------:R-:W-:Y:S01]  /*5d30*/  IMAD.MOV.U32 R78, RZ, RZ, 0x0 ;  /* 0x00000000ff4e7424 */ /* 0x000fe200078e00ff */
[----:B------:R-:W-:Y:S01]  /*5d40*/  FSEL R5, R5, R14, P6 ;  /* 0x0000000e05057208 */ /* 0x000fe20003000000 */
[----:B------:R-:W-:Y:S01]  /*5d50*/  DSETP.GEU.AND P3, PT, R62, R74, PT ;  /* 0x0000004a3e00722a */ /* 0x000fe20003f6e000 */
[----:B------:R-:W-:Y:S01]  /*5d60*/  @P2 LOP3.LUT R71, R15, 0x80000, RZ, 0xfc, !PT ;  /* 0x000800000f472812 */ /* 0x000fe200078efcff */
[----:B0-----:R-:W-:Y:S01]  /*5d70*/  DMUL R76, R16, R16 ;  /* 0x00000010104c7228 */ /* 0x001fe20000000000 */
[----:B------:R-:W-:Y:S02]  /*5d80*/  @P5 LOP3.LUT R5, R14, 0x80000, RZ, 0xfc, !PT ;  /* 0x000800000e055812 */ /* 0x000fe400078efcff */
[----:B------:R-:W-:Y:S02]  /*5d90*/  FSEL R60, R12, R60, !P1 ;  /* 0x0000003c0c3c7208 */ /* 0x000fe40004800000 */
[--C-:B------:R-:W-:Y:S01]  /*5da0*/  DSETP.GT.AND P0, PT, R70, -|R66|.reuse, PT ;  /* 0xc00000424600722a */ /* 0x100fe20003f04000 */
[----:B------:R-:W-:Y:S01]  /*5db0*/  FSEL R61, R13, R61, !P1 ;  /* 0x0000003d0d3d7208 */ /* 0x000fe20004800000 */
[----:B------:R-:W-:Y:S01]  /*5dc0*/  DADD R66, -RZ, -|R66| ;  /* 0x00000000ff427229 */ /* 0x000fe20000000d42 */
[----:B------:R-:W-:Y:S01]  /*5dd0*/  FSEL R62, R74, R62, !P3 ;  /* 0x0000003e4a3e7208 */ /* 0x000fe20005800000 */
[----:B------:R-:W-:Y:S01]  /*5de0*/  DFMA R76, R10, -R76, 1 ;  /* 0x3ff000000a4c742b */ /* 0x000fe2000000084c */
[----:B------:R-:W-:Y:S01]  /*5df0*/  FSEL R63, R75, R63, !P3 ;  /* 0x0000003f4b3f7208 */ /* 0x000fe20005800000 */
[----:B------:R-:W-:-:S02]  /*5e00*/  DSETP.GT.AND P2, PT, R4, -|R64|, PT ;  /* 0xc00000400400722a */ /* 0x000fc40003f44000 */
[----:B------:R-:W-:Y:S02]  /*5e10*/  DADD R64, -RZ, -|R64| ;  /* 0x00000000ff407229 */ /* 0x000fe40000000d40 */
[----:B------:R-:W-:Y:S02]  /*5e20*/  DSETP.GT.AND P1, PT, R6, -|R68|, PT ;  /* 0xc00000440600722a */ /* 0x000fe40003f24000 */
[----:B------:R-:W-:Y:S01]  /*5e30*/  DFMA R14, R76, R78, 0.5 ;  /* 0x3fe000004c0e742b */ /* 0x000fe2000000004e */
[----:B------:R-:W-:Y:S01]  /*5e40*/  FSEL R70, R66, R70, P0 ;  /* 0x0000004642467208 */ /* 0x000fe20000000000 */
[----:B------:R-:W-:Y:S01]  /*5e50*/  DMUL R76, R16, R76 ;  /* 0x0000004c104c7228 */ /* 0x000fe20000000000 */
[----:B------:R-:W-:Y:S02]  /*5e60*/  FSEL R71, R67, R71, P0 ;  /* 0x0000004743477208 */ /* 0x000fe40000000000 */
[----:B------:R-:W-:Y:S02]  /*5e70*/  ISETP.GE.U32.AND P0, PT, R16, 0x7ca00000, PT ;  /* 0x7ca000001000780c */ /* 0x000fe40003f06070 */
[----:B------:R-:W-:-:S02]  /*5e80*/  FSEL R66, R80, R6, P1 ;  /* 0x0000000650427208 */ /* 0x000fc40000800000 */
[----:B------:R-:W-:Y:S01]  /*5e90*/  FSEL R67, R81, R7, P1 ;  /* 0x0000000751437208 */ /* 0x000fe20000800000 */
[----:B------:R-:W-:Y:S01]  /*5ea0*/  DFMA R2, R14, R76, R16 ;  /* 0x0000004c0e02722b */ /* 0x000fe20000000010 */
[----:B------:R-:W-:Y:S01]  /*5eb0*/  FSEL R64, R64, R4, P2 ;  /* 0x0000000440407208 */ /* 0x000fe20001000000 */
[----:B------:R-:W-:Y:S01]  /*5ec0*/  DADD R76, R8, -1 ;  /* 0xbff00000084c7429 */ /* 0x000fe20000000000 */
[----:B------:R-:W-:-:S05]  /*5ed0*/  FSEL R65, R65, R5, P2 ;  /* 0x0000000541417208 */ /* 0x000fca0001000000 */
[----:B------:R-:W-:Y:S02]  /*5ee0*/  DMUL R14, R10, R2 ;  /* 0x000000020a0e7228 */ /* 0x000fe40000000000 */
[----:B------:R-:W-:Y:S01]  /*5ef0*/  IADD3 R9, PT, PT, R3, -0x100000, RZ ;  /* 0xfff0000003097810 */ /* 0x000fe20007ffe0ff */
[----:B------:R-:W-:Y:S01]  /*5f00*/  IMAD.MOV.U32 R8, RZ, RZ, R2 ;  /* 0x000000ffff087224 */ /* 0x000fe200078e0002 */
[----:B------:R-:W-:-:S04]  /*5f10*/  DMUL R68, R40, R76 ;  /* 0x0000004c28447228 */ /* 0x000fc80000000000 */
[----:B------:R-:W-:-:S08]  /*5f20*/  DFMA R12, R14, -R14, R10 ;  /* 0x8000000e0e0c722b */ /* 0x000fd0000000000a */
[----:B------:R-:W-:Y:S01]  /*5f30*/  DFMA R78, R12, R8, R14 ;  /* 0x000000080c4e722b */ /* 0x000fe2000000000e */
[----:B------:R-:W-:Y:S10]  /*5f40*/  @!P0 BRA `(.L_x_68) ;  /* 0x0000000000148947 */ /* 0x000ff40003800000 */
[----:B------:R-:W-:Y:S01]  /*5f50*/  IMAD.MOV.U32 R8, RZ, RZ, R2 ;  /* 0x000000ffff087224 */ /* 0x000fe200078e0002 */
[----:B------:R-:W-:-:S07]  /*5f60*/  MOV R6, 0x5f80 ;  /* 0x00005f8000067802 */ /* 0x000fce0000000f00 */
[----:B------:R-:W-:Y:S05]  /*5f70*/  CALL.REL.NOINC `($__internal_1_$__cuda_sm20_dsqrt_rn_f64_mediumpath_v1) ;  /* 0x0000005800b87944 */ /* 0x000fea0003c00000 */
[----:B------:R-:W-:Y:S02]  /*5f80*/  IMAD.MOV.U32 R78, RZ, RZ, R8 ;  /* 0x000000ffff4e7224 */ /* 0x000fe400078e0008 */
[----:B------:R-:W-:-:S07]  /*5f90*/  IMAD.MOV.U32 R79, RZ, RZ, R7 ;  /* 0x000000ffff4f7224 */ /* 0x000fce00078e0007 */
.L_x_68:
[----:B------:R-:W-:Y:S05]  /*5fa0*/  BSYNC.RECONVERGENT B1 ;  /* 0x0000000000017941 */ /* 0x000fea0003800200 */
.L_x_67:
        /* <DEDUP_REMOVED lines=23> */
.L_x_70:
[----:B------:R-:W-:Y:S05]  /*6120*/  BSYNC.RECONVERGENT B1 ;  /* 0x0000000000017941 */ /* 0x000fea0003800200 */
.L_x_69:
        /* <DEDUP_REMOVED lines=23> */
.L_x_72:
[----:B------:R-:W-:Y:S05]  /*62a0*/  BSYNC.RECONVERGENT B1 ;  /* 0x0000000000017941 */ /* 0x000fea0003800200 */
.L_x_71:
        /* <DEDUP_REMOVED lines=23> */
.L_x_74:
[----:B------:R-:W-:Y:S05]  /*6420*/  BSYNC.RECONVERGENT B1 ;  /* 0x0000000000017941 */ /* 0x000fea0003800200 */
.L_x_73:
[----:B------:R-:W-:Y:S01]  /*6430*/  DFMA R36, R54, R54, R36 ;  /* 0x000000363624722b */ /* 0x000fe20000000024 */
[----:B------:R-:W-:Y:S01]  /*6440*/  IMAD.MOV.U32 R8, RZ, RZ, RZ ;  /* 0x000000ffff087224 */ /* 0x000fe200078e00ff */
[----:B------:R-:W-:Y:S01]  /*6450*/  BSSY.RECONVERGENT B1, `(.L_x_75) ;  /* 0x0000020000017945 */ /* 0x000fe20003800200 */
[----:B------:R-:W-:-:S05]  /*6460*/  IMAD.MOV.U32 R10, RZ, RZ, RZ ;  /* 0x000000ffff0a7224 */ /* 0x000fca00078e00ff */
        /* <DEDUP_REMOVED lines=30> */
.L_x_76:
[----:B------:R-:W-:Y:S05]  /*6650*/  BSYNC.RECONVERGENT B1 ;  /* 0x0000000000017941 */ /* 0x000fea0003800200 */
.L_x_75:
[----:B------:R-:W-:Y:S01]  /*6660*/  DFMA R24, R38, R42, R24 ;  /* 0x0000002a2618722b */ /* 0x000fe20000000018 */
[----:B------:R-:W-:Y:S01]  /*6670*/  IMAD.MOV.U32 R77, RZ, RZ, R4 ;  /* 0x000000ffff4d7224 */ /* 0x000fe200078e0004 */
[----:B------:R-:W-:Y:S01]  /*6680*/  DSETP.GEU.AND P3, PT, R4, RZ, PT ;  /* 0x000000ff0400722a */ /* 0x000fe20003f6e000 */
[----:B------:R-:W-:Y:S01]  /*6690*/  MOV R13, R5 ;  /* 0x00000005000d7202 */ /* 0x000fe20000000f00 */
[----:B------:R-:W-:Y:S01]  /*66a0*/  DSETP.GEU.AND P5, PT, R2, RZ, PT ;  /* 0x000000ff0200722a */ /* 0x000fe20003fae000 */
[----:B------:R-:W-:Y:S01]  /*66b0*/  IMAD.MOV.U32 R15, RZ, RZ, R2 ;  /* 0x000000ffff0f7224 */ /* 0x000fe200078e0002 */
[----:B------:R-:W-:Y:S01]  /*66c0*/  DSETP.GEU.AND P0, PT, R74, RZ, PT ;  /* 0x000000ff4a00722a */ /* 0x000fe20003f0e000 */
[----:B------:R-:W-:Y:S01]  /*66d0*/  IMAD.MOV.U32 R78, RZ, RZ, R3 ;  /* 0x000000ffff4e7224 */ /* 0x000fe200078e0003 */
[-C--:B------:R-:W-:Y:S01]  /*66e0*/  DFMA R20, -R46, R24.reuse, R52 ;  /* 0x000000182e14722b */ /* 0x080fe20000000134 */
[----:B------:R-:W-:Y:S01]  /*66f0*/  IMAD.MOV.U32 R76, RZ, RZ, RZ ;  /* 0x000000ffff4c7224 */ /* 0x000fe200078e00ff */
[-C--:B------:R-:W-:Y:S01]  /*6700*/  DFMA R72, -R44, R24.reuse, R54 ;  /* 0x000000182c48722b */ /* 0x080fe20000000136 */
[----:B------:R-:W-:Y:S01]  /*6710*/  IMAD.MOV.U32 R12, RZ, RZ, RZ ;  /* 0x000000ffff0c7224 */ /* 0x000fe200078e00ff */
[----:B------:R-:W-:Y:S01]  /*6720*/  DFMA R18, -R42, R24, R38 ;  /* 0x000000182a12722b */ /* 0x000fe20000000126 */
[----:B------:R-:W-:Y:S01]  /*6730*/  FSEL R22, R74, RZ, P0 ;  /* 0x000000ff4a167208 */ /* 0x000fe20000000000 */
[----:B------:R-:W-:Y:S01]  /*6740*/  DSETP.MIN.AND P1, P2, RZ, R4, PT ;  /* 0x00000004ff00722a */ /* 0x000fe20003a20000 */
[----:B------:R-:W-:Y:S01]  /*6750*/  FSEL R23, R75, RZ, P0 ;  /* 0x000000ff4b177208 */ /* 0x000fe20000000000 */
[C---:B------:R-:W-:Y:S01]  /*6760*/  DMUL R20, R40.reuse, R20 ;  /* 0x0000001428147228 */ /* 0x040fe20000000000 */
[----:B------:R-:W-:Y:S01]  /*6770*/  IMAD.MOV.U32 R79, RZ, RZ, 0x3fd80000 ;  /* 0x3fd80000ff4f7424 */ /* 0x000fe200078e00ff */
[C---:B------:R-:W-:Y:S01]  /*6780*/  DMUL R72, R40.reuse, R72 ;  /* 0x0000004828487228 */ /* 0x040fe20000000000 */
[----:B------:R-:W-:Y:S01]  /*6790*/  BSSY.RECONVERGENT B1, `(.L_x_77) ;  /* 0x0000045000017945 */ /* 0x000fe20003800200 */
[----:B------:R-:W-:Y:S01]  /*67a0*/  DMUL R18, R40, R18 ;  /* 0x0000001228127228 */ /* 0x000fe20000000000 */
[----:B------:R-:W-:Y:S01]  /*67b0*/  SEL R76, R76, R77, P1 ;  /* 0x0000004d4c4c7207 */ /* 0x000fe20000800000 */
[----:B------:R-:W-:Y:S01]  /*67c0*/  DADD R80, -RZ, -|R64| ;  /* 0x00000000ff507229 */ /* 0x000fe20000000d40 */
[----:B------:R-:W-:Y:S01]  /*67d0*/  FSEL R77, R12, R13, P1 ;  /* 0x0000000d0c4d7208 */ /* 0x000fe20000800000 */
[----:B------:R-:W-:-:S04]  /*67e0*/  DMUL R6, R20, R20 ;  /* 0x0000001414067228 */ /* 0x000fc80000000000 */
[----:B------:R-:W-:Y:S02]  /*67f0*/  @P2 LOP3.LUT R77, R13, 0x80000, RZ, 0xfc, !PT ;  /* 0x000800000d4d2812 */ /* 0x000fe400078efcff */
[----:B------:R-:W-:Y:S02]  /*6800*/  MOV R13, RZ ;  /* 0x000000ff000d7202 */ /* 0x000fe40000000f00 */
[----:B------:R-:W-:-:S08]  /*6810*/  DFMA R6, R72, R72, R6 ;  /* 0x000000484806722b */ /* 0x000fd00000000006 */
[----:B------:R-:W-:Y:S01]  /*6820*/  DFMA R10, R18, R18, R6 ;  /* 0x00000012120a722b */ /* 0x000fe20000000006 */
[----:B------:R-:W-:Y:S02]  /*6830*/  FSEL R6, R4, RZ, P3 ;  /* 0x000000ff04067208 */ /* 0x000fe40001800000 */
[----:B------:R-:W-:Y:S01]  /*6840*/  FSEL R7, R5, RZ, P3 ;  /* 0x000000ff05077208 */ /* 0x000fe20001800000 */
[----:B------:R-:W-:Y:S02]  /*6850*/  DSETP.MIN.AND P4, P3, RZ, R2, PT ;  /* 0x00000002ff00722a */ /* 0x000fe40003b80000 */
[----:B------:R-:W0:Y:S01]  /*6860*/  MUFU.RSQ64H R17, R11 ;  /* 0x0000000b00117308 */ /* 0x000e220000001c00 */
[----:B------:R-:W-:Y:S01]  /*6870*/  FSEL R4, R2, RZ, P5 ;  /* 0x000000ff02047208 */ /* 0x000fe20002800000 */
[----:B------:R-:W-:Y:S01]  /*6880*/  IMAD.MOV.U32 R2, RZ, RZ, R75 ;  /* 0x000000ffff027224 */ /* 0x000fe200078e004b */
[----:B------:R-:W-:Y:S01]  /*6890*/  FSEL R5, R3, RZ, P5 ;  /* 0x000000ff03057208 */ /* 0x000fe20002800000 */
[----:B------:R-:W-:Y:S01]  /*68a0*/  DSETP.MIN.AND P6, P5, RZ, R74, PT ;  /* 0x0000004aff00722a */ /* 0x000fe20003dc0000 */
[----:B------:R-:W-:Y:S01]  /*68b0*/  IMAD.MOV.U32 R3, RZ, RZ, R74 ;  /* 0x000000ffff037224 */ /* 0x000fe200078e004a */
[----:B------:R-:W-:Y:S01]  /*68c0*/  CS2R R74, SRZ ;  /* 0x00000000004a7805 */ /* 0x000fe2000001ff00 */
[----:B------:R-:W-:Y:S01]  /*68d0*/  VIADD R16, R11, 0xfcb00000 ;  /* 0xfcb000000b107836 */ /* 0x000fe20000000000 */
[----:B------:R-:W-:-:S02]  /*68e0*/  DSETP.GEU.AND P0, PT, R58, R6, PT ;  /* 0x000000063a00722a */ /* 0x000fc40003f0e000 */
[----:B------:R-:W-:Y:S01]  /*68f0*/  FSEL R13, R13, R2, P6 ;  /* 0x000000020d0d7208 */ /* 0x000fe20003000000 */
[----:B------:R-:W-:Y:S01]  /*6900*/  DSETP.GEU.AND P1, PT, R60, R4, PT ;  /* 0x000000043c00722a */ /* 0x000fe20003f2e000 */
[----:B------:R-:W-:Y:S02]  /*6910*/  SEL R74, R74, R15, P4 ;  /* 0x0000000f4a4a7207 */ /* 0x000fe40002000000 */
[----:B------:R-:W-:Y:S02]  /*6920*/  FSEL R75, R75, R78, P4 ;  /* 0x0000004e4b4b7208 */ /* 0x000fe40002000000 */
[----:B------:R-:W-:Y:S01]  /*6930*/  @P3 LOP3.LUT R75, R78, 0x80000, RZ, 0xfc, !PT ;  /* 0x000800004e4b3812 */ /* 0x000fe200078efcff */
[----:B0-----:R-:W-:Y:S01]  /*6940*/  DMUL R14, R16, R16 ;  /* 0x00000010100e7228 */ /* 0x001fe20000000000 */
[----:B------:R-:W-:Y:S01]  /*6950*/  IMAD.MOV.U32 R78, RZ, RZ, 0x0 ;  /* 0x00000000ff4e7424 */ /* 0x000fe200078e00ff */
[----:B------:R-:W-:Y:S01]  /*6960*/  SEL R12, R12, R3, P6 ;  /* 0x000000030c0c7207 */ /* 0x000fe20003000000 */
[----:B------:R-:W-:Y:S01]  /*6970*/  DSETP.GEU.AND P3, PT, R62, R22, PT ;  /* 0x000000163e00722a */ /* 0x000fe20003f6e000 */
[----:B------:R-:W-:-:S02]  /*6980*/  @P5 LOP3.LUT R13, R2, 0x80000, RZ, 0xfc, !PT ;  /* 0x00080000020d5812 */ /* 0x000fc400078efcff */
[----:B------:R-:W-:Y:S02]  /*6990*/  FSEL R2, R6, R58, !P0 ;  /* 0x0000003a06027208 */ /* 0x000fe40004000000 */
[----:B------:R-:W-:Y:S01]  /*69a0*/  DFMA R14, R10, -R14, 1 ;  /* 0x3ff000000a0e742b */ /* 0x000fe2000000080e */
[----:B------:R-:W-:Y:S01]  /*69b0*/  FSEL R3, R7, R59, !P0 ;  /* 0x0000003b07037208 */ /* 0x000fe20004000000 */
[--C-:B------:R-:W-:Y:S01]  /*69c0*/  DSETP.GT.AND P0, PT, R76, -|R70|.reuse, PT ;  /* 0xc00000464c00722a */ /* 0x100fe20003f04000 */
[----:B------:R-:W-:Y:S01]  /*69d0*/  FSEL R4, R4, R60, !P1 ;  /* 0x0000003c04047208 */ /* 0x000fe20004800000 */
[----:B------:R-:W-:Y:S01]  /*69e0*/  DADD R70, -RZ, -|R70| ;  /* 0x00000000ff467229 */ /* 0x000fe20000000d46 */
[----:B------:R-:W-:Y:S01]  /*69f0*/  FSEL R5, R5, R61, !P1 ;  /* 0x0000003d05057208 */ /* 0x000fe20004800000 */
[----:B------:R-:W-:Y:S01]  /*6a00*/  DSETP.GT.AND P2, PT, R12, -|R64|, PT ;  /* 0xc00000400c00722a */ /* 0x000fe20003f44000 */
[----:B------:R-:W-:Y:S01]  /*6a10*/  FSEL R22, R22, R62, !P3 ;  /* 0x0000003e16167208 */ /* 0x000fe20005800000 */
[----:B------:R-:W-:Y:S01]  /*6a20*/  DFMA R78, R14, R78, 0.5 ;  /* 0x3fe000000e4e742b */ /* 0x000fe2000000004e */
[----:B------:R-:W-:Y:S01]  /*6a30*/  FSEL R23, R23, R63, !P3 ;  /* 0x0000003f17177208 */ /* 0x000fe20005800000 */
[----:B------:R-:W-:-:S02]  /*6a40*/  DMUL R14, R16, R14 ;  /* 0x0000000e100e7228 */ /* 0x000fc40000000000 */
[--C-:B------:R-:W-:Y:S02]  /*6a50*/  DSETP.GT.AND P1, PT, R74, -|R66|.reuse, PT ;  /* 0xc00000424a00722a */ /* 0x100fe40003f24000 */
[----:B------:R-:W-:Y:S01]  /*6a60*/  FSEL R64, R70, R76, P0 ;  /* 0x0000004c46407208 */ /* 0x000fe20000000000 */
[----:B------:R-:W-:Y:S01]  /*6a70*/  DADD R60, -RZ, -|R66| ;  /* 0x00000000ff3c7229 */ /* 0x000fe20000000d42 */
[----:B------:R-:W-:Y:S01]  /*6a80*/  FSEL R65, R71, R77, P0 ;  /* 0x0000004d47417208 */ /* 0x000fe20000000000 */
[----:B------:R-:W-:Y:S01]  /*6a90*/  DADD R58, R8, -1 ;  /* 0xbff00000083a7429 */ /* 0x000fe20000000000 */
[----:B------:R-:W-:Y:S01]  /*6aa0*/  ISETP.GE.U32.AND P0, PT, R16, 0x7ca00000, PT ;  /* 0x7ca000001000780c */ /* 0x000fe20003f06070 */
[----:B------:R-:W-:-:S06]  /*6ab0*/  DFMA R6, R78, R14, R16 ;  /* 0x0000000e4e06722b */ /* 0x000fcc0000000010 */
[----:B------:R-:W-:Y:S01]  /*6ac0*/  DMUL R58, R40, R58 ;  /* 0x0000003a283a7228 */ /* 0x000fe20000000000 */
[----:B------:R-:W-:Y:S01]  /*6ad0*/  FSEL R62, R60, R74, P1 ;  /* 0x0000004a3c3e7208 */ /* 0x000fe20000800000 */
[----:B------:R-:W-:Y:S01]  /*6ae0*/  DMUL R14, R10, R6 ;  /* 0x000000060a0e7228 */ /* 0x000fe20000000000 */
[----:B------:R-:W-:Y:S01]  /*6af0*/  FSEL R63, R61, R75, P1 ;  /* 0x0000004b3d3f7208 */ /* 0x000fe20000800000 */
[----:B------:R-:W-:Y:S01]  /*6b00*/  VIADD R9, R7, 0xfff00000 ;  /* 0xfff0000007097836 */ /* 0x000fe20000000000 */
[----:B------:R-:W-:Y:S01]  /*6b10*/  FSEL R60, R80, R12, P2 ;  /* 0x0000000c503c7208 */ /* 0x000fe20001000000 */
[----:B------:R-:W-:Y:S01]  /*6b20*/  IMAD.MOV.U32 R8, RZ, RZ, R6 ;  /* 0x000000ffff087224 */ /* 0x000fe200078e0006 */
[----:B------:R-:W-:-:S03]  /*6b30*/  FSEL R61, R81, R13, P2 ;  /* 0x0000000d513d7208 */ /* 0x000fc60001000000 */
[----:B------:R-:W-:-:S08]  /*6b40*/  DFMA R66, R14, -R14, R10 ;  /* 0x8000000e0e42722b */ /* 0x000fd0000000000a */
[----:B------:R-:W-:Y:S01]  /*6b50*/  DFMA R78, R66, R8, R14 ;  /* 0x00000008424e722b */ /* 0x000fe2000000000e */
[----:B------:R-:W-:Y:S10]  /*6b60*/  @!P0 BRA `(.L_x_78) ;  /* 0x00000000001c8947 */ /* 0x000ff40003800000 */
[----:B------:R-:W-:Y:S01]  /*6b70*/  IMAD.MOV.U32 R8, RZ, RZ, R6 ;  /* 0x000000ffff087224 */ /* 0x000fe200078e0006 */
[----:B------:R-:W-:Y:S01]  /*6b80*/  MOV R6, 0x6bc0 ;  /* 0x00006bc000067802 */ /* 0x000fe20000000f00 */
[----:B------:R-:W-:Y:S02]  /*6b90*/  IMAD.MOV.U32 R12, RZ, RZ, R66 ;  /* 0x000000ffff0c7224 */ /* 0x000fe400078e0042 */
[----:B------:R-:W-:-:S07]  /*6ba0*/  IMAD.MOV.U32 R13, RZ, RZ, R67 ;  /* 0x000000ffff0d7224 */ /* 0x000fce00078e0043 */
[----:B------:R-:W-:Y:S05]  /*6bb0*/  CALL.REL.NOINC `($__internal_1_$__cuda_sm20_dsqrt_rn_f64_mediumpath_v1) ;  /* 0x0000004c00a87944 */ /* 0x000fea0003c00000 */
[----:B------:R-:W-:Y:S01]  /*6bc0*/  MOV R78, R8 ;  /* 0x00000008004e7202 */ /* 0x000fe20000000f00 */
[----:B------:R-:W-:-:S07]  /*6bd0*/  IMAD.MOV.U32 R79, RZ, RZ, R7 ;  /* 0x000000ffff4f7224 */ /* 0x000fce00078e0007 */
.L_x_78:
[----:B------:R-:W-:Y:S05]  /*6be0*/  BSYNC.RECONVERGENT B1 ;  /* 0x0000000000017941 */ /* 0x000fea0003800200 */
.L_x_77:
        /* <DEDUP_REMOVED lines=23> */
.L_x_80:
[----:B------:R-:W-:Y:S05]  /*6d60*/  BSYNC.RECONVERGENT B1 ;  /* 0x0000000000017941 */ /* 0x000fea0003800200 */
.L_x_79:
        /* <DEDUP_REMOVED lines=23> */
.L_x_82:
[----:B------:R-:W-:Y:S05]  /*6ee0*/  BSYNC.RECONVERGENT B1 ;  /* 0x0000000000017941 */ /* 0x000fea0003800200 */
.L_x_81:
        /* <DEDUP_REMOVED lines=23> */
.L_x_84:
[----:B------:R-:W-:Y:S05]  /*7060*/  BSYNC.RECONVERGENT B1 ;  /* 0x0000000000017941 */ /* 0x000fea0003800200 */
.L_x_83:
        /* <DEDUP_REMOVED lines=8> */
[----:B------:R-:W-:-:S04]  /*70f0*/  MOV R7, R37 ;  /* 0x0000002500077202 */ /* 0x000fc80000000f00 */
[----:B------:R-:W-:Y:S02]  /*7100*/  FSEL R11, R6, R7, P0 ;  /* 0x00000007060b7208 */ /* 0x000fe40000000000 */
[----:B------:R-:W-:-:S06]  /*7110*/  SEL R10, R10, R36, P0 ;  /* 0x000000240a0a7207 */ /* 0x000fcc0000000000 */
        /* <DEDUP_REMOVED lines=22> */
.L_x_86:
[----:B------:R-:W-:Y:S05]  /*7280*/  BSYNC.RECONVERGENT B1 ;  /* 0x0000000000017941 */ /* 0x000fea0003800200 */
.L_x_85:
[----:B------:R-:W-:Y:S01]  /*7290*/  DFMA R32, R54, R44, R32 ;  /* 0x0000002c3620722b */ /* 0x000fe20000000020 */
[----:B------:R-:W-:Y:S01]  /*72a0*/  IMAD.MOV.U32 R13, RZ, RZ, R71 ;  /* 0x000000ffff0d7224 */ /* 0x000fe200078e0047 */
[----:B------:R-:W-:Y:S01]  /*72b0*/  DSETP.GEU.AND P3, PT, R70, RZ, PT ;  /* 0x000000ff4600722a */ /* 0x000fe20003f6e000 */
[----:B------:R-:W-:Y:S01]  /*72c0*/  IMAD.MOV.U32 R37, RZ, RZ, R70 ;  /* 0x000000ffff257224 */ /* 0x000fe200078e0046 */
[----:B------:R-:W-:Y:S01]  /*72d0*/  DSETP.GEU.AND P5, PT, R66, RZ, PT ;  /* 0x000000ff4200722a */ /* 0x000fe20003fae000 */
[----:B------:R-:W-:Y:S01]  /*72e0*/  IMAD.MOV.U32 R78, RZ, RZ, R67 ;  /* 0x000000ffff4e7224 */ /* 0x000fe200078e0043 */
[----:B------:R-:W-:Y:S01]  /*72f0*/  DSETP.MIN.AND P1, P2, RZ, R70, PT ;  /* 0x00000046ff00722a */ /* 0x000fe20003a20000 */
[----:B------:R-:W-:Y:S01]  /*7300*/  IMAD.MOV.U32 R36, RZ, RZ, RZ ;  /* 0x000000ffff247224 */ /* 0x000fe200078e00ff */
[----:B------:R-:W-:Y:S01]  /*7310*/  DFMA R24, R48, R42, R32 ;  /* 0x0000002a3018722b */ /* 0x000fe20000000020 */
[----:B------:R-:W-:Y:S01]  /*7320*/  IMAD.MOV.U32 R12, RZ, RZ, RZ ;  /* 0x000000ffff0c7224 */ /* 0x000fe200078e00ff */
[----:B------:R-:W-:Y:S01]  /*7330*/  FSEL R14, R66, RZ, P5 ;  /* 0x000000ff420e7208 */ /* 0x000fe20002800000 */
[----:B------:R-:W-:Y:S01]  /*7340*/  DSETP.GEU.AND P0, PT, R74, RZ, PT ;  /* 0x000000ff4a00722a */ /* 0x000fe20003f0e000 */
[----:B------:R-:W-:Y:S01]  /*7350*/  FSEL R15, R67, RZ, P5 ;  /* 0x000000ff430f7208 */ /* 0x000fe20002800000 */
[----:B------:R-:W-:Y:S01]  /*7360*/  DSETP.MIN.AND P6, P5, RZ, R74, PT ;  /* 0x0000004aff00722a */ /* 0x000fe20003dc0000 */
[----:B------:R-:W-:Y:S01]  /*7370*/  MOV R79, R74 ;  /* 0x0000004a004f7202 */ /* 0x000fe20000000f00 */
[----:B------:R-:W-:Y:S01]  /*7380*/  BSSY.RECONVERGENT B1, `(.L_x_87) ;  /* 0x000004a000017945 */ /* 0x000fe20003800200 */
[-C--:B------:R-:W-:Y:S01]  /*7390*/  DFMA R20, -R46, R24.reuse, R50 ;  /* 0x000000182e14722b */ /* 0x080fe20000000132 */
[----:B------:R-:W-:Y:S01]  /*73a0*/  SEL R36, R36, R37, P1 ;  /* 0x0000002524247207 */ /* 0x000fe20000800000 */
[-C--:B------:R-:W-:Y:S01]  /*73b0*/  DFMA R72, -R44, R24.reuse, R54 ;  /* 0x000000182c48722b */ /* 0x080fe20000000136 */
[C---:B------:R-:W-:Y:S01]  /*73c0*/  FSEL R37, R12.reuse, R13, P1 ;  /* 0x0000000d0c257208 */ /* 0x040fe20000800000 */
[----:B------:R-:W-:Y:S01]  /*73d0*/  DFMA R18, -R42, R24, R48 ;  /* 0x000000182a12722b */ /* 0x000fe20000000130 */
[----:B------:R-:W-:Y:S01]  /*73e0*/  @P2 LOP3.LUT R37, R13, 0x80000, RZ, 0xfc, !PT ;  /* 0x000800000d252812 */ /* 0x000fe200078efcff */
[----:B------:R-:W-:Y:S01]  /*73f0*/  IMAD.MOV.U32 R13, RZ, RZ, RZ ;  /* 0x000000ffff0d7224 */ /* 0x000fe200078e00ff */
[----:B------:R-:W-:Y:S01]  /*7400*/  SEL R12, R12, R79, P6 ;  /* 0x0000004f0c0c7207 */ /* 0x000fe20003000000 */
[C---:B------:R-:W-:Y:S01]  /*7410*/  DMUL R20, R40.reuse, R20 ;  /* 0x0000001428147228 */ /* 0x040fe20000000000 */
[----:B------:R-:W-:Y:S01]  /*7420*/  IMAD.MOV.U32 R79, RZ, RZ, 0x3fd80000 ;  /* 0x3fd80000ff4f7424 */ /* 0x000fe200078e00ff */
[C---:B------:R-:W-:Y:S01]  /*7430*/  DMUL R72, R40.reuse, R72 ;  /* 0x0000004828487228 */ /* 0x040fe20000000000 */
[----:B------:R-:W-:Y:S01]  /*7440*/  FSEL R74, R74, RZ, P0 ;  /* 0x000000ff4a4a7208 */ /* 0x000fe20000000000 */
[----:B------:R-:W-:-:S02]  /*7450*/  DMUL R18, R40, R18 ;  /* 0x0000001228127228 */ /* 0x000fc40000000000 */
[----:B------:R-:W-:Y:S02]  /*7460*/  DSETP.GEU.AND P1, PT, R4, R14, PT ;  /* 0x0000000e0400722a */ /* 0x000fe40003f2e000 */
[----:B------:R-:W-:-:S04]  /*7470*/  DMUL R6, R20, R20 ;  /* 0x0000001414067228 */ /* 0x000fc80000000000 */
[----:B------:R-:W-:Y:S02]  /*7480*/  FSEL R4, R14, R4, !P1 ;  /* 0x000000040e047208 */ /* 0x000fe40004800000 */
[----:B------:R-:W-:Y:S02]  /*7490*/  FSEL R5, R15, R5, !P1 ;  /* 0x000000050f057208 */ /* 0x000fe40004800000 */
[----:B------:R-:W-:-:S08]  /*74a0*/  DFMA R6, R72, R72, R6 ;  /* 0x000000484806722b */ /* 0x000fd00000000006 */
[----:B------:R-:W-:Y:S01]  /*74b0*/  DFMA R10, R18, R18, R6 ;  /* 0x00000012120a722b */ /* 0x000fe20000000006 */
[----:B------:R-:W-:Y:S01]  /*74c0*/  FSEL R6, R70, RZ, P3 ;  /* 0x000000ff46067208 */ /* 0x000fe20001800000 */
[----:B------:R-:W-:Y:S01]  /*74d0*/  IMAD.MOV.U32 R70, RZ, RZ, R75 ;  /* 0x000000ffff467224 */ /* 0x000fe200078e004b */
[----:B------:R-:W-:Y:S01]  /*74e0*/  FSEL R7, R71, RZ, P3 ;  /* 0x000000ff47077208 */ /* 0x000fe20001800000 */
[----:B------:R-:W-:Y:S02]  /*74f0*/  DSETP.MIN.AND P4, P3, RZ, R66, PT ;  /* 0x00000042ff00722a */ /* 0x000fe40003b80000 */
[----:B------:R-:W0:Y:S01]  /*7500*/  MUFU.RSQ64H R17, R11 ;  /* 0x0000000b00117308 */ /* 0x000e220000001c00 */
[----:B------:R-:W-:Y:S01]  /*7510*/  IMAD.MOV.U32 R71, RZ, RZ, R66 ;  /* 0x000000ffff477224 */ /* 0x000fe200078e0042 */
[----:B------:R-:W-:Y:S02]  /*7520*/  CS2R R66, SRZ ;  /* 0x0000000000427805 */ /* 0x000fe4000001ff00 */
[----:B------:R-:W-:Y:S01]  /*7530*/  FSEL R13, R13, R70, P6 ;  /* 0x000000460d0d7208 */ /* 0x000fe20003000000 */
[----:B------:R-:W-:Y:S01]  /*7540*/  VIADD R16, R11, 0xfcb00000 ;  /* 0xfcb000000b107836 */ /* 0x000fe20000000000 */
[----:B------:R-:W-:-:S02]  /*7550*/  @P5 LOP3.LUT R13, R70, 0x80000, RZ, 0xfc, !PT ;  /* 0x00080000460d5812 */ /* 0x000fc400078efcff */
[----:B------:R-:W-:Y:S01]  /*7560*/  FSEL R75, R75, RZ, P0 ;  /* 0x000000ff4b4b7208 */ /* 0x000fe20000000000 */
[----:B------:R-:W-:Y:S01]  /*7570*/  DSETP.GEU.AND P0, PT, R2, R6, PT ;  /* 0x000000060200722a */ /* 0x000fe20003f0e000 */
[----:B------:R-:W-:Y:S02]  /*7580*/  FSEL R67, R67, R78, P4 ;  /* 0x0000004e43437208 */ /* 0x000fe40002000000 */
[----:B------:R-:W-:Y:S01]  /*7590*/  SEL R66, R66, R71, P4 ;  /* 0x0000004742427207 */ /* 0x000fe20002000000 */
[--C-:B------:R-:W-:Y:S01]  /*75a0*/  DSETP.GT.AND P2, PT, R12, -|R60|.reuse, PT ;  /* 0xc000003c0c00722a */ /* 0x100fe20003f44000 */
[----:B------:R-:W-:Y:S01]  /*75b0*/  @P3 LOP3.LUT R67, R78, 0x80000, RZ, 0xfc, !PT ;  /* 0x000800004e433812 */ /* 0x000fe200078efcff */
[----:B------:R-:W-:Y:S01]  /*75c0*/  IMAD.MOV.U32 R78, RZ, RZ, 0x0 ;  /* 0x00000000ff4e7424 */ /* 0x000fe200078e00ff */
[----:B------:R-:W-:Y:S01]  /*75d0*/  FSEL R2, R6, R2, !P0 ;  /* 0x0000000206027208 */ /* 0x000fe20004000000 */
[----:B------:R-:W-:Y:S01]  /*75e0*/  DADD R60, -RZ, -|R60| ;  /* 0x00000000ff3c7229 */ /* 0x000fe20000000d3c */
[----:B------:R-:W-:Y:S01]  /*75f0*/  FSEL R3, R7, R3, !P0 ;  /* 0x0000000307037208 */ /* 0x000fe20004000000 */
[----:B0-----:R-:W-:-:S02]  /*7600*/  DMUL R76, R16, R16 ;  /* 0x00000010104c7228 */ /* 0x001fc40000000000 */
[--C-:B------:R-:W-:Y:S02]  /*7610*/  DSETP.GT.AND P0, PT, R36, -|R64|.reuse, PT ;  /* 0xc00000402400722a */ /* 0x100fe40003f04000 */
[----:B------:R-:W-:Y:S02]  /*7620*/  DADD R64, -RZ, -|R64| ;  /* 0x00000000ff407229 */ /* 0x000fe40000000d40 */
[--C-:B------:R-:W-:Y:S02]  /*7630*/  DSETP.GT.AND P1, PT, R66, -|R62|.reuse, PT ;  /* 0xc000003e4200722a */ /* 0x100fe40003f24000 */
[----:B------:R-:W-:Y:S01]  /*7640*/  DFMA R76, R10, -R76, 1 ;  /* 0x3ff000000a4c742b */ /* 0x000fe2000000084c */
[----:B------:R-:W-:Y:S01]  /*7650*/  FSEL R60, R60, R12, P2 ;  /* 0x0000000c3c3c7208 */ /* 0x000fe20001000000 */
[----:B------:R-:W-:Y:S01]  /*7660*/  DADD R62, -RZ, -|R62| ;  /* 0x00000000ff3e7229 */ /* 0x000fe20000000d3e */
[----:B------:R-:W-:Y:S01]  /*7670*/  FSEL R61, R61, R13, P2 ;  /* 0x0000000d3d3d7208 */ /* 0x000fe20001000000 */
[----:B------:R-:W-:-:S02]  /*7680*/  DSETP.GEU.AND P3, PT, R22, R74, PT ;  /* 0x0000004a1600722a */ /* 0x000fc40003f6e000 */
[----:B------:R-:W-:Y:S02]  /*7690*/  FSEL R64, R64, R36, P0 ;  /* 0x0000002440407208 */ /* 0x000fe40000000000 */
[----:B------:R-:W-:Y:S01]  /*76a0*/  DFMA R70, R76, R78, 0.5 ;  /* 0x3fe000004c46742b */ /* 0x000fe2000000004e */
[----:B------:R-:W-:Y:S01]  /*76b0*/  FSEL R65, R65, R37, P0 ;  /* 0x0000002541417208 */ /* 0x000fe20000000000 */
[----:B------:R-:W-:Y:S01]  /*76c0*/  DMUL R76, R16, R76 ;  /* 0x0000004c104c7228 */ /* 0x000fe20000000000 */
[----:B------:R-:W-:Y:S02]  /*76d0*/  ISETP.GE.U32.AND P0, PT, R16, 0x7ca00000, PT ;  /* 0x7ca000001000780c */ /* 0x000fe40003f06070 */
[----:B------:R-:W-:Y:S02]  /*76e0*/  FSEL R22, R74, R22, !P3 ;  /* 0x000000164a167208 */ /* 0x000fe40005800000 */
[----:B------:R-:W-:Y:S02]  /*76f0*/  FSEL R23, R75, R23, !P3 ;  /* 0x000000174b177208 */ /* 0x000fe40005800000 */
[----:B------:R-:W-:Y:S01]  /*7700*/  FSEL R62, R62, R66, P1 ;  /* 0x000000423e3e7208 */ /* 0x000fe20000800000 */
[----:B------:R-:W-:Y:S01]  /*7710*/  DFMA R6, R70, R76, R16 ;  /* 0x0000004c4606722b */ /* 0x000fe20000000010 */
[----:B------:R-:W-:Y:S01]  /*7720*/  FSEL R63, R63, R67, P1 ;  /* 0x000000433f3f7208 */ /* 0x000fe20000800000 */
[----:B------:R-:W-:-:S06]  /*7730*/  DADD R76, R8, -1 ;  /* 0xbff00000084c7429 */ /* 0x000fcc0000000000 */
        /* <DEDUP_REMOVED lines=14> */
.L_x_88:
[----:B------:R-:W-:Y:S05]  /*7820*/  BSYNC.RECONVERGENT B1 ;  /* 0x0000000000017941 */ /* 0x000fea0003800200 */
.L_x_87:
        /* <DEDUP_REMOVED lines=23> */
.L_x_90:
[----:B------:R-:W-:Y:S05]  /*79a0*/  BSYNC.RECONVERGENT B1 ;  /* 0x0000000000017941 */ /* 0x000fea0003800200 */
.L_x_89:
        /* <DEDUP_REMOVED lines=23> */
.L_x_92:
[----:B------:R-:W-:Y:S05]  /*7b20*/  BSYNC.RECONVERGENT B1 ;  /* 0x0000000000017941 */ /* 0x000fea0003800200 */
.L_x_91:
        /* <DEDUP_REMOVED lines=23> */
.L_x_94:
[----:B------:R-:W-:Y:S05]  /*7ca0*/  BSYNC.RECONVERGENT B1 ;  /* 0x0000000000017941 */ /* 0x000fea0003800200 */
.L_x_93:
        /* <DEDUP_REMOVED lines=9> */
[----:B------:R-:W-:Y:S02]  /*7d40*/  FSEL R11, R8, R9, P0 ;  /* 0x00000009080b7208 */ /* 0x000fe40000000000 */
[----:B------:R-:W-:-:S04]  /*7d50*/  MOV R8, 0x0 ;  /* 0x0000000000087802 */ /* 0x000fc80000000f00 */
        /* <DEDUP_REMOVED lines=22> */
[----:B------:R-:W-:-:S07]  /*7ec0*/  MOV R9, R7 ;  /* 0x0000000700097202 */ /* 0x000fce0000000f00 */
.L_x_96:
[----:B------:R-:W-:Y:S05]  /*7ed0*/  BSYNC.RECONVERGENT B1 ;  /* 0x0000000000017941 */ /* 0x000fea0003800200 */
.L_x_95:
[----:B------:R-:W-:Y:S01]  /*7ee0*/  DFMA R32, R38, R42, R32 ;  /* 0x0000002a2620722b */ /* 0x000fe20000000020 */
[----:B------:R-:W-:Y:S01]  /*7ef0*/  IMAD.MOV.U32 R25, RZ, RZ, R70 ;  /* 0x000000ffff197224 */ /* 0x000fe200078e0046 */
[----:B------:R-:W-:Y:S01]  /*7f00*/  DSETP.GEU.AND P3, PT, R70, RZ, PT ;  /* 0x000000ff4600722a */ /* 0x000fe20003f6e000 */
[----:B------:R-:W-:Y:S01]  /*7f10*/  IMAD.MOV.U32 R24, RZ, RZ, RZ ;  /* 0x000000ffff187224 */ /* 0x000fe200078e00ff */
[----:B------:R-:W-:Y:S01]  /*7f20*/  DSETP.GEU.AND P5, PT, R66, RZ, PT ;  /* 0x000000ff4200722a */ /* 0x000fe20003fae000 */
[----:B------:R-:W-:Y:S01]  /*7f30*/  IMAD.MOV.U32 R13, RZ, RZ, R66 ;  /* 0x000000ffff0d7224 */ /* 0x000fe200078e0042 */
[----:B------:R-:W-:Y:S01]  /*7f40*/  DSETP.MIN.AND P1, P2, RZ, R70, PT ;  /* 0x00000046ff00722a */ /* 0x000fe20003a20000 */
[----:B------:R-:W-:Y:S01]  /*7f50*/  IMAD.MOV.U32 R76, RZ, RZ, R71 ;  /* 0x000000ffff4c7224 */ /* 0x000fe200078e0047 */
[-C--:B------:R-:W-:Y:S01]  /*7f60*/  DFMA R18, -R46, R32.reuse, R50 ;  /* 0x000000202e12722b */ /* 0x080fe20000000132 */
[----:B------:R-:W-:Y:S01]  /*7f70*/  IMAD.MOV.U32 R12, RZ, RZ, RZ ;  /* 0x000000ffff0c7224 */ /* 0x000fe200078e00ff */
[-C--:B------:R-:W-:Y:S01]  /*7f80*/  DFMA R72, -R44, R32.reuse, R54 ;  /* 0x000000202c48722b */ /* 0x080fe20000000136 */
[----:B------:R-:W-:Y:S01]  /*7f90*/  FSEL R14, R66, RZ, P5 ;  /* 0x000000ff420e7208 */ /* 0x000fe20002800000 */
[----:B------:R-:W-:Y:S01]  /*7fa0*/  DFMA R20, -R42, R32, R38 ;  /* 0x000000202a14722b */ /* 0x000fe20000000126 */
[----:B------:R-:W-:Y:S01]  /*7fb0*/  FSEL R44, R70, RZ, P3 ;  /* 0x000000ff462c7208 */ /* 0x000fe20001800000 */
[----:B------:R-:W-:Y:S01]  /*7fc0*/  IMAD.MOV.U32 R70, RZ, RZ, R67 ;  /* 0x000000ffff467224 */ /* 0x000fe200078e0043 */
[----:B------:R-:W-:Y:S01]  /*7fd0*/  FSEL R45, R71, RZ, P3 ;  /* 0x000000ff472d7208 */ /* 0x000fe20001800000 */
[C---:B------:R-:W-:Y:S01]  /*7fe0*/  DMUL R18, R40.reuse, R18 ;  /* 0x0000001228127228 */ /* 0x040fe20000000000 */
[----:B------:R-:W-:Y:S01]  /*7ff0*/  FSEL R15, R67, RZ, P5 ;  /* 0x000000ff430f7208 */ /* 0x000fe20002800000 */
[C---:B------:R-:W-:Y:S01]  /*8000*/  DMUL R72, R40.reuse, R72 ;  /* 0x0000004828487228 */ /* 0x040fe20000000000 */
[----:B------:R-:W-:Y:S01]  /*8010*/  SEL R24, R24, R25, P1 ;  /* 0x0000001918187207 */ /* 0x000fe20000800000 */
[----:B------:R-:W-:Y:S01]  /*8020*/  DMUL R20, R40, R20 ;  /* 0x0000001428147228 */ /* 0x000fe20000000000 */
[----:B------:R-:W-:Y:S01]  /*8030*/  IMAD.MOV.U32 R25, RZ, RZ, RZ ;  /* 0x000000ffff197224 */ /* 0x000fe200078e00ff */
[----:B------:R-:W-:Y:S01]  /*8040*/  DSETP.MIN.AND P4, P3, RZ, R66, PT ;  /* 0x00000042ff00722a */ /* 0x000fe20003b80000 */
[----:B------:R-:W-:Y:S01]  /*8050*/  IMAD.MOV.U32 R78, RZ, RZ, R75 ;  /* 0x000000ffff4e7224 */ /* 0x000fe200078e004b */
[----:B------:R-:W-:Y:S01]  /*8060*/  DMUL R6, R18, R18 ;  /* 0x0000001212067228 */ /* 0x000fe20000000000 */
[----:B------:R-:W-:Y:S01]  /*8070*/  IMAD.MOV.U32 R66, RZ, RZ, 0x0 ;  /* 0x00000000ff427424 */ /* 0x000fe200078e00ff */
[----:B------:R-:W-:Y:S01]  /*8080*/  DSETP.GEU.AND P0, PT, R74, RZ, PT ;  /* 0x000000ff4a00722a */ /* 0x000fe20003f0e000 */
[----:B------:R-:W-:Y:S01]  /*8090*/  IMAD.MOV.U32 R67, RZ, RZ, 0x3fd80000 ;  /* 0x3fd80000ff437424 */ /* 0x000fe200078e00ff */
[----:B------:R-:W-:Y:S01]  /*80a0*/  FSEL R25, R25, R76, P1 ;  /* 0x0000004c19197208 */ /* 0x000fe20000800000 */
[----:B------:R-:W-:Y:S01]  /*80b0*/  DSETP.MIN.AND P6, P5, RZ, R74, PT ;  /* 0x0000004aff00722a */ /* 0x000fe20003dc0000 */
[----:B------:R-:W-:Y:S01]  /*80c0*/  @P2 LOP3.LUT R25, R76, 0x80000, RZ, 0xfc, !PT ;  /* 0x000800004c192812 */ /* 0x000fe200078efcff */
[----:B------:R-:W-:Y:S01]  /*80d0*/  DSETP.GEU.AND P1, PT, R4, R14, PT ;  /* 0x0000000e0400722a */ /* 0x000fe20003f2e000 */
[----:B------:R-:W-:Y:S01]  /*80e0*/  FSEL R42, R74, RZ, P0 ;  /* 0x000000ff4a2a7208 */ /* 0x000fe20000000000 */
[----:B------:R-:W-:Y:S01]  /*80f0*/  DFMA R6, R72, R72, R6 ;  /* 0x000000484806722b */ /* 0x000fe20000000006 */
[----:B------:R-:W-:Y:S01]  /*8100*/  FSEL R43, R75, RZ, P0 ;  /* 0x000000ff4b2b7208 */ /* 0x000fe20000000000 */
[----:B------:R-:W-:Y:S01]  /*8110*/  DSETP.GEU.AND P0, PT, R2, R44, PT ;  /* 0x0000002c0200722a */ /* 0x000fe20003f0e000 */
[----:B------:R-:W-:Y:S01]  /*8120*/  SEL R12, R12, R13, P4 ;  /* 0x0000000d0c0c7207 */ /* 0x000fe20002000000 */
[----:B------:R-:W-:Y:S01]  /*8130*/  IMAD.MOV.U32 R13, RZ, RZ, RZ ;  /* 0x000000ffff0d7224 */ /* 0x000fe200078e00ff */
[----:B------:R-:W-:Y:S01]  /*8140*/  FSEL R4, R14, R4, !P1 ;  /* 0x000000040e047208 */ /* 0x000fe20004800000 */
[----:B------:R-:W-:Y:S01]  /*8150*/  BSSY.RECONVERGENT B1, `(.L_x_97) ;  /* 0x0000033000017945 */ /* 0x000fe20003800200 */
[----:B------:R-:W-:Y:S01]  /*8160*/  FSEL R5, R15, R5, !P1 ;  /* 0x000000050f057208 */ /* 0x000fe20004800000 */
[----:B------:R-:W-:Y:S01]  /*8170*/  DFMA R10, R20, R20, R6 ;  /* 0x00000014140a722b */ /* 0x000fe20000000006 */
[----:B------:R-:W-:Y:S01]  /*8180*/  FSEL R2, R44, R2, !P0 ;  /* 0x000000022c027208 */ /* 0x000fe20004000000 */
[----:B------:R-:W-:Y:S01]  /*8190*/  IMAD.MOV.U32 R7, RZ, RZ, R74 ;  /* 0x000000ffff077224 */ /* 0x000fe200078e004a */
[----:B------:R-:W-:Y:S01]  /*81a0*/  FSEL R3, R45, R3, !P0 ;  /* 0x000000032d037208 */ /* 0x000fe20004000000 */
[----:B------:R-:W-:Y:S01]  /*81b0*/  IMAD.MOV.U32 R6, RZ, RZ, RZ ;  /* 0x000000ffff067224 */ /* 0x000fe200078e00ff */
[--C-:B------:R-:W-:Y:S01]  /*81c0*/  DSETP.GT.AND P0, PT, R24, -|R64|.reuse, PT ;  /* 0xc00000401800722a */ /* 0x100fe20003f04000 */
[----:B------:R-:W0:Y:S01]  /*81d0*/  MUFU.RSQ64H R17, R11 ;  /* 0x0000000b00117308 */ /* 0x000e220000001c00 */
[----:B------:R-:W-:Y:S01]  /*81e0*/  DADD R64, -RZ, -|R64| ;  /* 0x00000000ff407229 */ /* 0x000fe20000000d40 */
[----:B------:R-:W-:Y:S01]  /*81f0*/  FSEL R13, R13, R70, P4 ;  /* 0x000000460d0d7208 */ /* 0x000fe20002000000 */
[----:B------:R-:W-:Y:S01]  /*8200*/  DADD R44, R8, -1 ;  /* 0xbff00000082c7429 */ /* 0x000fe20000000000 */
[----:B------:R-:W-:-:S02]  /*8210*/  IADD3 R16, PT, PT, R11, -0x3500000, RZ ;  /* 0xfcb000000b107810 */ /* 0x000fc40007ffe0ff */
[----:B------:R-:W-:Y:S01]  /*8220*/  SEL R6, R6, R7, P6 ;  /* 0x0000000706067207 */ /* 0x000fe20003000000 */
[----:B------:R-:W-:Y:S01]  /*8230*/  IMAD.MOV.U32 R7, RZ, RZ, RZ ;  /* 0x000000ffff077224 */ /* 0x000fe200078e00ff */
[----:B------:R-:W-:Y:S01]  /*8240*/  @P3 LOP3.LUT R13, R70, 0x80000, RZ, 0xfc, !PT ;  /* 0x00080000460d3812 */ /* 0x000fe200078efcff */
[----:B------:R-:W-:Y:S02]  /*8250*/  DADD R70, -RZ, -|R62| ;  /* 0x00000000ff467229 */ /* 0x000fe40000000d3e */
[----:B------:R-:W-:Y:S01]  /*8260*/  DSETP.GEU.AND P3, PT, R22, R42, PT ;  /* 0x0000002a1600722a */ /* 0x000fe20003f6e000 */
[----:B------:R-:W-:Y:S02]  /*8270*/  FSEL R7, R7, R78, P6 ;  /* 0x0000004e07077208 */ /* 0x000fe40003000000 */
[----:B------:R-:W-:Y:S01]  /*8280*/  @P5 LOP3.LUT R7, R78, 0x80000, RZ, 0xfc, !PT ;  /* 0x000800004e075812 */ /* 0x000fe200078efcff */
[----:B------:R-:W-:Y:S02]  /*8290*/  DSETP.GT.AND P1, PT, R12, -|R62|, PT ;  /* 0xc000003e0c00722a */ /* 0x000fe40003f24000 */
[----:B0-----:R-:W-:Y:S01]  /*82a0*/  DMUL R46, R16, R16 ;  /* 0x00000010102e7228 */ /* 0x001fe20000000000 */
[----:B------:R-:W-:-:S02]  /*82b0*/  FSEL R22, R42, R22, !P3 ;  /* 0x000000162a167208 */ /* 0x000fc40005800000 */
[--C-:B------:R-:W-:Y:S01]  /*82c0*/  DSETP.GT.AND P2, PT, R6, -|R60|.reuse, PT ;  /* 0xc000003c0600722a */ /* 0x100fe20003f44000 */
[----:B------:R-:W-:Y:S01]  /*82d0*/  FSEL R23, R43, R23, !P3 ;  /* 0x000000172b177208 */ /* 0x000fe20005800000 */
[----:B------:R-:W-:-:S03]  /*82e0*/  DADD R60, -RZ, -|R60| ;  /* 0x00000000ff3c7229 */ /* 0x000fc60000000d3c */
[----:B------:R-:W-:-:S07]  /*82f0*/  DFMA R46, R10, -R46, 1 ;  /* 0x3ff000000a2e742b */ /* 0x000fce000000082e */
[----:B------:R-:W-:Y:S01]  /*8300*/  FSEL R42, R60, R6, P2 ;  /* 0x000000063c2a7208 */ /* 0x000fe20001000000 */
[----:B------:R-:W-:Y:S01]  /*8310*/  DFMA R66, R46, R66, 0.5 ;  /* 0x3fe000002e42742b */ /* 0x000fe20000000042 */
[----:B------:R-:W-:Y:S01]  /*8320*/  FSEL R43, R61, R7, P2 ;  /* 0x000000073d2b7208 */ /* 0x000fe20001000000 */
[----:B------:R-:W-:-:S08]  /*8330*/  DMUL R46, R16, R46 ;  /* 0x0000002e102e7228 */ /* 0x000fd00000000000 */
[----:B------:R-:W-:Y:S01]  /*8340*/  DFMA R66, R66, R46, R16 ;  /* 0x0000002e4242722b */ /* 0x000fe20000000010 */
[----:B------:R-:W-:Y:S02]  /*8350*/  FSEL R46, R64, R24, P0 ;  /* 0x00000018402e7208 */ /* 0x000fe40000000000 */
[----:B------:R-:W-:Y:S01]  /*8360*/  FSEL R47, R65, R25, P0 ;  /* 0x00000019412f7208 */ /* 0x000fe20000000000 */
[----:B------:R-:W-:Y:S01]  /*8370*/  DMUL R24, R40, R44 ;  /* 0x0000002c28187228 */ /* 0x000fe20000000000 */
[----:B------:R-:W-:-:S03]  /*8380*/  ISETP.GE.U32.AND P0, PT, R16, 0x7ca00000, PT ;  /* 0x7ca000001000780c */ /* 0x000fc60003f06070 */
[----:B------:R-:W-:Y:S01]  /*8390*/  DMUL R14, R10, R66 ;  /* 0x000000420a0e7228 */ /* 0x000fe20000000000 */
[----:B------:R-:W-:Y:S01]  /*83a0*/  FSEL R44, R70, R12, P1 ;  /* 0x0000000c462c7208 */ /* 0x000fe20000800000 */
[----:B------:R-:W-:Y:S01]  /*83b0*/  IMAD.MOV.U32 R8, RZ, RZ, R66 ;  /* 0x000000ffff087224 */ /* 0x000fe200078e0042 */
[----:B------:R-:W-:Y:S02]  /*83c0*/  IADD3 R9, PT, PT, R67, -0x100000, RZ ;  /* 0xfff0000043097810 */ /* 0x000fe40007ffe0ff */
        /* <DEDUP_REMOVED lines=11> */
.L_x_98:
[----:B------:R-:W-:Y:S05]  /*8480*/  BSYNC.RECONVERGENT B1 ;  /* 0x0000000000017941 */ /* 0x000fea0003800200 */
.L_x_97:
        /* <DEDUP_REMOVED lines=23> */
.L_x_100:
[----:B------:R-:W-:Y:S05]  /*8600*/  BSYNC.RECONVERGENT B1 ;  /* 0x0000000000017941 */ /* 0x000fea0003800200 */
.L_x_99:
        /* <DEDUP_REMOVED lines=23> */
.L_x_102:
[----:B------:R-:W-:Y:S05]  /*8780*/  BSYNC.RECONVERGENT B1 ;  /* 0x0000000000017941 */ /* 0x000fea0003800200 */
.L_x_101:
        /* <DEDUP_REMOVED lines=23> */
.L_x_104:
[----:B------:R-:W-:Y:S05]  /*8900*/  BSYNC.RECONVERGENT B1 ;  /* 0x0000000000017941 */ /* 0x000fea0003800200 */
.L_x_103:
        /* <DEDUP_REMOVED lines=33> */
.L_x_106:
[----:B------:R-:W-:Y:S05]  /*8b20*/  BSYNC.RECONVERGENT B1 ;  /* 0x0000000000017941 */ /* 0x000fea0003800200 */
.L_x_105:
[----:B------:R-:W-:Y:S01]  /*8b30*/  DSETP.MIN.AND P3, P4, RZ, R62, PT ;  /* 0x0000003eff00722a */ /* 0x000fe20003c60000 */
[----:B------:R-:W-:Y:S01]  /*8b40*/  IMAD.MOV.U32 R15, RZ, RZ, R62 ;  /* 0x000000ffff0f7224 */ /* 0x000fe200078e003e */
[----:B------:R-:W-:Y:S01]  /*8b50*/  DSETP.MIN.AND P5, P6, RZ, R60, PT ;  /* 0x0000003cff00722a */ /* 0x000fe20003ea0000 */
[----:B------:R-:W-:Y:S01]  /*8b60*/  IMAD.MOV.U32 R14, RZ, RZ, RZ ;  /* 0x000000ffff0e7224 */ /* 0x000fe200078e00ff */
[----:B------:R-:W-:Y:S01]  /*8b70*/  MOV R17, R60 ;  /* 0x0000003c00117202 */ /* 0x000fe20000000f00 */
[----:B------:R-:W-:Y:S01]  /*8b80*/  IMAD.MOV.U32 R16, RZ, RZ, RZ ;  /* 0x000000ffff107224 */ /* 0x000fe200078e00ff */
[----:B------:R-:W-:Y:S01]  /*8b90*/  DSETP.GEU.AND P0, PT, R62, RZ, PT ;  /* 0x000000ff3e00722a */ /* 0x000fe20003f0e000 */
[----:B------:R-:W-:Y:S01]  /*8ba0*/  IMAD.MOV.U32 R20, RZ, RZ, R63 ;  /* 0x000000ffff147224 */ /* 0x000fe200078e003f */
[----:B------:R-:W-:Y:S01]  /*8bb0*/  DSETP.GEU.AND P1, PT, R60, RZ, PT ;  /* 0x000000ff3c00722a */ /* 0x000fe20003f2e000 */
[----:B------:R-:W-:Y:S01]  /*8bc0*/  SEL R14, R14, R15, P3 ;  /* 0x0000000f0e0e7207 */ /* 0x000fe20001800000 */
[----:B------:R-:W-:Y:S01]  /*8bd0*/  DSETP.GEU.AND P2, PT, R18, RZ, PT ;  /* 0x000000ff1200722a */ /* 0x000fe20003f4e000 */
[----:B------:R-:W-:Y:S01]  /*8be0*/  IMAD.MOV.U32 R32, RZ, RZ, R61 ;  /* 0x000000ffff207224 */ /* 0x000fe200078e003d */
[----:B------:R-:W-:Y:S01]  /*8bf0*/  SEL R16, R16, R17, P5 ;  /* 0x0000001110107207 */ /* 0x000fe20002800000 */
[----:B------:R-:W-:Y:S01]  /*8c00*/  IMAD.MOV.U32 R15, RZ, RZ, RZ ;  /* 0x000000ffff0f7224 */ /* 0x000fe200078e00ff */
[----:B------:R-:W-:Y:S01]  /*8c10*/  MOV R17, RZ ;  /* 0x000000ff00117202 */ /* 0x000fe20000000f00 */
[----:B------:R-:W-:Y:S01]  /*8c20*/  IMAD.MOV.U32 R29, RZ, RZ, R18 ;  /* 0x000000ffff1d7224 */ /* 0x000fe200078e0012 */
[----:B------:R-:W-:Y:S01]  /*8c30*/  FSEL R12, R62, RZ, P0 ;  /* 0x000000ff3e0c7208 */ /* 0x000fe20000000000 */
[----:B------:R-:W-:Y:S01]  /*8c40*/  IMAD.MOV.U32 R28, RZ, RZ, RZ ;  /* 0x000000ffff1c7224 */ /* 0x000fe200078e00ff */
[----:B------:R-:W-:Y:S01]  /*8c50*/  FSEL R13, R63, RZ, P0 ;  /* 0x000000ff3f0d7208 */ /* 0x000fe20000000000 */
[----:B------:R-:W-:Y:S01]  /*8c60*/  IMAD.MOV.U32 R21, RZ, RZ, R19 ;  /* 0x000000ffff157224 */ /* 0x000fe200078e0013 */
[----:B------:R-:W-:Y:S01]  /*8c70*/  FSEL R10, R60, RZ, P1 ;  /* 0x000000ff3c0a7208 */ /* 0x000fe20000800000 */
[----:B------:R-:W-:Y:S01]  /*8c80*/  DADD R8, R8, -1 ;  /* 0xbff0000008087429 */ /* 0x000fe20000000000 */
[----:B------:R-:W-:Y:S01]  /*8c90*/  FSEL R11, R61, RZ, P1 ;  /* 0x000000ff3d0b7208 */ /* 0x000fe20000800000 */
[----:B------:R-:W-:Y:S01]  /*8ca0*/  DSETP.MIN.AND P1, P0, RZ, R18, PT ;  /* 0x00000012ff00722a */ /* 0x000fe20003820000 */
[----:B------:R-:W-:Y:S01]  /*8cb0*/  FSEL R6, R18, RZ, P2 ;  /* 0x000000ff12067208 */ /* 0x000fe20001000000 */
[----:B------:R-:W-:Y:S01]  /*8cc0*/  IMAD.MOV.U32 R18, RZ, RZ, RZ ;  /* 0x000000ffff127224 */ /* 0x000fe200078e00ff */
[----:B------:R-:W-:Y:S01]  /*8cd0*/  FSEL R15, R15, R20, P3 ;  /* 0x000000140f0f7208 */ /* 0x000fe20001800000 */
[----:B------:R-:W-:Y:S01]  /*8ce0*/  BSSY.RECONVERGENT B1, `(.L_x_107) ;  /* 0x000004c000017945 */ /* 0x000fe20003800200 */
[----:B------:R-:W-:Y:S01]  /*8cf0*/  FSEL R17, R17, R32, P5 ;  /* 0x0000002011117208 */ /* 0x000fe20002800000 */
[----:B------:R-:W-:Y:S01]  /*8d00*/  DSETP.GEU.AND P5, PT, R2, R12, PT ;  /* 0x0000000c0200722a */ /* 0x000fe20003fae000 */
[----:B------:R-:W-:Y:S01]  /*8d10*/  @P4 LOP3.LUT R15, R20, 0x80000, RZ, 0xfc, !PT ;  /* 0x00080000140f4812 */ /* 0x000fe200078efcff */
[----:B------:R-:W-:Y:S01]  /*8d20*/  DMUL R82, R40, R8 ;  /* 0x0000000828527228 */ /* 0x000fe20000000000 */
[----:B------:R-:W-:-:S02]  /*8d30*/  @P6 LOP3.LUT R17, R32, 0x80000, RZ, 0xfc, !PT ;  /* 0x0008000020116812 */ /* 0x000fc400078efcff */
[----:B------:R-:W-:Y:S02]  /*8d40*/  SEL R28, R28, R29, P1 ;  /* 0x0000001d1c1c7207 */ /* 0x000fe40000800000 */
[----:B------:R-:W-:Y:S01]  /*8d50*/  FSEL R29, R18, R21, P1 ;  /* 0x00000015121d7208 */ /* 0x000fe20000800000 */
[----:B------:R-:W-:Y:S01]  /*8d60*/  DSETP.GT.AND P4, PT, R14, -|R46|, PT ;  /* 0xc000002e0e00722a */ /* 0x000fe20003f84000 */
[----:B------:R-:W-:Y:S01]  /*8d70*/  FSEL R7, R19, RZ, P2 ;  /* 0x000000ff13077208 */ /* 0x000fe20001000000 */
[----:B------:R-:W-:Y:S01]  /*8d80*/  DSETP.GT.AND P1, PT, R16, -|R44|, PT ;  /* 0xc000002c1000722a */ /* 0x000fe20003f24000 */
[----:B------:R-:W-:Y:S01]  /*8d90*/  @P0 LOP3.LUT R29, R21, 0x80000, RZ, 0xfc, !PT ;  /* 0x00080000151d0812 */ /* 0x000fe200078efcff */
[----:B------:R-:W-:Y:S01]  /*8da0*/  DADD R46, -RZ, -|R46| ;  /* 0x00000000ff2e7229 */ /* 0x000fe20000000d2e */
[----:B------:R-:W-:Y:S01]  /*8db0*/  FSEL R2, R12, R2, !P5 ;  /* 0x000000020c027208 */ /* 0x000fe20006800000 */
[----:B------:R-:W-:Y:S01]  /*8dc0*/  DADD R44, -RZ, -|R44| ;  /* 0x00000000ff2c7229 */ /* 0x000fe20000000d2c */
[----:B------:R-:W-:Y:S01]  /*8dd0*/  FSEL R3, R13, R3, !P5 ;  /* 0x000000030d037208 */ /* 0x000fe20006800000 */
[----:B------:R-:W-:-:S02]  /*8de0*/  DSETP.GEU.AND P2, PT, R4, R10, PT ;  /* 0x0000000a0400722a */ /* 0x000fc40003f4e000 */
[--C-:B------:R-:W-:Y:S02]  /*8df0*/  DADD R12, -RZ, -|R42|.reuse ;  /* 0x00000000ff0c7229 */ /* 0x100fe40000000d2a */
[----:B------:R-:W-:Y:S02]  /*8e00*/  DSETP.GT.AND P0, PT, R28, -|R42|, PT ;  /* 0xc000002a1c00722a */ /* 0x000fe40003f04000 */
[----:B------:R-:W-:Y:S01]  /*8e10*/  FSEL R20, R46, R14, P4 ;  /* 0x0000000e2e147208 */ /* 0x000fe20002000000 */
[----:B------:R-:W-:Y:S01]  /*8e20*/  DSETP.GEU.AND P3, PT, R22, R6, PT ;  /* 0x000000061600722a */ /* 0x000fe20003f6e000 */
[----:B------:R-:W-:Y:S01]  /*8e30*/  FSEL R21, R47, R15, P4 ;  /* 0x0000000f2f157208 */ /* 0x000fe20002000000 */
[----:B------:R-:W-:Y:S01]  /*8e40*/  IMAD.MOV.U32 R14, RZ, RZ, 0x1 ;  /* 0x00000001ff0e7424 */ /* 0x000fe200078e00ff */
[----:B------:R-:W-:Y:S02]  /*8e50*/  FSEL R18, R44, R16, P1 ;  /* 0x000000102c127208 */ /* 0x000fe40000800000 */
[----:B------:R-:W-:-:S02]  /*8e60*/  FSEL R19, R45, R17, P1 ;  /* 0x000000112d137208 */ /* 0x000fc40000800000 */
[----:B------:R-:W-:Y:S01]  /*8e70*/  FSEL R4, R10, R4, !P2 ;  /* 0x000000040a047208 */ /* 0x000fe20005000000 */
[----:B------:R-:W-:Y:S01]  /*8e80*/  DADD R62, R2, |R20| ;  /* 0x00000000023e7229 */ /* 0x000fe20000000414 */
[----:B------:R-:W-:Y:S02]  /*8e90*/  FSEL R5, R11, R5, !P2 ;  /* 0x000000050b057208 */ /* 0x000fe40005000000 */
[----:B------:R-:W-:Y:S01]  /*8ea0*/  DMUL R42, |R20|, |R18| ;  /* 0x40000012142a7228 */ /* 0x000fe20000000200 */
[----:B------:R-:W-:Y:S02]  /*8eb0*/  FSEL R64, R12, R28, P0 ;  /* 0x0000001c0c407208 */ /* 0x000fe40000000000 */
[----:B------:R-:W-:Y:S01]  /*8ec0*/  FSEL R65, R13, R29, P0 ;  /* 0x0000001d0d417208 */ /* 0x000fe20000000000 */
[C---:B------:R-:W-:Y:S01]  /*8ed0*/  DADD R60, R4.reuse, |R18| ;  /* 0x00000000043c7229 */ /* 0x040fe20000000412 */
[----:B------:R-:W-:Y:S01]  /*8ee0*/  FSEL R66, R6, R22, !P3 ;  /* 0x0000001606427208 */ /* 0x000fe20005800000 */
[----:B------:R-:W-:Y:S01]  /*8ef0*/  DMUL R32, R4, |R20| ;  /* 0x4000001404207228 */ /* 0x000fe20000000000 */
[----:B------:R-:W-:Y:S01]  /*8f00*/  FSEL R67, R7, R23, !P3 ;  /* 0x0000001707437208 */ /* 0x000fe20005800000 */
[----:B------:R-:W-:-:S02]  /*8f10*/  DMUL R28, R2, |R18| ;  /* 0x40000012021c7228 */ /* 0x000fc40000000000 */
[----:B------:R-:W-:Y:S02]  /*8f20*/  DMUL R6, |R64|, R42 ;  /* 0x0000002a40067228 */ /* 0x000fe40000000200 */
[----:B------:R-:W-:Y:S02]  /*8f30*/  DMUL R44, R62, R60 ;  /* 0x0000003c3e2c7228 */ /* 0x000fe40000000000 */
[C---:B------:R-:W-:Y:S02]  /*8f40*/  DADD R46, R66.reuse, |R64| ;  /* 0x00000000422e7229 */ /* 0x040fe40000000440 */
[----:B------:R-:W-:Y:S02]  /*8f50*/  DMUL R10, R66, R42 ;  /* 0x0000002a420a7228 */ /* 0x000fe40000000000 */
[----:B------:R-:W-:Y:S02]  /*8f60*/  DFMA R6, R34, R6, RZ ;  /* 0x000000062206722b */ /* 0x000fe400000000ff */
[----:B------:R-:W-:-:S02]  /*8f70*/  DMUL R12, |R64|, R32 ;  /* 0x00000020400c7228 */ /* 0x000fc40000000200 */
[----:B------:R-:W-:Y:S02]  /*8f80*/  DMUL R44, R44, R46 ;  /* 0x0000002e2c2c7228 */ /* 0x000fe40000000000 */
[----:B------:R-:W-:Y:S02]  /*8f90*/  DMUL R22, R2, R4 ;  /* 0x0000000402167228 */ /* 0x000fe40000000000 */
[----:B------:R-:W-:Y:S02]  /*8fa0*/  DFMA R6, R30, R10, R6 ;  /* 0x0000000a1e06722b */ /* 0x000fe40000000006 */
[----:B------:R-:W0:Y:S01]  /*8fb0*/  MUFU.RCP64H R15, R45 ;  /* 0x0000002d000f7308 */ /* 0x000e220000001800 */
[----:B------:R-:W-:-:S03]  /*8fc0*/  DMUL R10, R66, R32 ;  /* 0x00000020420a7228 */ /* 0x000fc60000000000 */
[----:B------:R-:W-:Y:S02]  /*8fd0*/  DMUL R8, R66, R22 ;  /* 0x0000001642087228 */ /* 0x000fe40000000000 */
[----:B------:R-:W-:Y:S02]  /*8fe0*/  DFMA R6, R26, R12, R6 ;  /* 0x0000000c1a06722b */ /* 0x000fe40000000006 */
[----:B------:R-:W-:-:S06]  /*8ff0*/  DMUL R12, |R64|, R28 ;  /* 0x0000001c400c7228 */ /* 0x000fcc0000000200 */
[----:B------:R-:W-:Y:S02]  /*9000*/  DFMA R6, R68, R10, R6 ;  /* 0x0000000a4406722b */ /* 0x000fe40000000006 */
[----:B------:R-:W-:Y:S02]  /*9010*/  DMUL R10, R66, R28 ;  /* 0x0000001c420a7228 */ /* 0x000fe40000000000 */
[----:B0-----:R-:W-:-:S04]  /*9020*/  DFMA R16, -R44, R14, 1 ;  /* 0x3ff000002c10742b */ /* 0x001fc8000000010e */
[----:B------:R-:W-:-:S04]  /*9030*/  DFMA R6, R58, R12, R6 ;  /* 0x0000000c3a06722b */ /* 0x000fc80000000006 */
[----:B------:R-:W-:-:S04]  /*9040*/  DFMA R16, R16, R16, R16 ;  /* 0x000000101010722b */ /* 0x000fc80000000010 */
[----:B------:R-:W-:Y:S02]  /*9050*/  DFMA R6, R36, R10, R6 ;  /* 0x0000000a2406722b */ /* 0x000fe40000000006 */
[----:B------:R-:W-:Y:S02]  /*9060*/  DMUL R10, |R64|, R22 ;  /* 0x00000016400a7228 */ /* 0x000fe40000000200 */
[----:B------:R-:W-:-:S06]  /*9070*/  DFMA R16, R14, R16, R14 ;  /* 0x000000100e10722b */ /* 0x000fcc000000000e */
[----:B------:R-:W-:Y:S02]  /*9080*/  DFMA R6, R24, R10, R6 ;  /* 0x0000000a1806722b */ /* 0x000fe40000000006 */
[----:B------:R-:W-:-:S06]  /*9090*/  DFMA R10, -R44, R16, 1 ;  /* 0x3ff000002c0a742b */ /* 0x000fcc0000000110 */
[----:B------:R-:W-:Y:S02]  /*90a0*/  DFMA R8, R82, R8, R6 ;  /* 0x000000085208722b */ /* 0x000fe40000000006 */
[----:B------:R-:W-:-:S08]  /*90b0*/  DFMA R10, R16, R10, R16 ;  /* 0x0000000a100a722b */ /* 0x000fd00000000010 */
[----:B------:R-:W-:Y:S01]  /*90c0*/  DMUL R84, R8, R10 ;  /* 0x0000000a08547228 */ /* 0x000fe20000000000 */
[----:B------:R-:W-:-:S07]  /*90d0*/  FSETP.GEU.AND P1, PT, |R9|, 6.5827683646048100446e-37, PT ;  /* 0x036000000900780b */ /* 0x000fce0003f2e200 */
        /* <DEDUP_REMOVED lines=12> */
.L_x_108:
[----:B------:R-:W-:Y:S05]  /*91a0*/  BSYNC.RECONVERGENT B1 ;  /* 0x0000000000017941 */ /* 0x000fea0003800200 */
.L_x_107:
[----:B------:R-:W0:Y:S01]  /*91b0*/  MUFU.RCP64H R7, R63 ;  /* 0x0000003f00077308 */ /* 0x000e220000001800 */
[----:B------:R-:W-:Y:S01]  /*91c0*/  IMAD.MOV.U32 R6, RZ, RZ, 0x1 ;  /* 0x00000001ff067424 */ /* 0x000fe200078e00ff */
[----:B------:R-:W-:Y:S05]  /*91d0*/  BSSY.RECONVERGENT B1, `(.L_x_109) ;  /* 0x0000017000017945 */ /* 0x000fea0003800200 */
[----:B0-----:R-:W-:-:S08]  /*91e0*/  DFMA R8, -R62, R6, 1 ;  /* 0x3ff000003e08742b */ /* 0x001fd00000000106 */
[----:B------:R-:W-:-:S08]  /*91f0*/  DFMA R8, R8, R8, R8 ;  /* 0x000000080808722b */ /* 0x000fd00000000008 */
[----:B------:R-:W-:Y:S02]  /*9200*/  DFMA R10, R6, R8, R6 ;  /* 0x00000008060a722b */ /* 0x000fe40000000006 */
[----:B------:R-:W-:Y:S02]  /*9210*/  DMUL R6, R2, -|R20| ;  /* 0xc000001402067228 */ /* 0x000fe40000000000 */
[----:B------:R-:W-:-:S04]  /*9220*/  DADD R8, R56, -R54 ;  /* 0x0000000038087229 */ /* 0x000fc80000000836 */
[----:B------:R-:W-:-:S04]  /*9230*/  DFMA R12, -R62, R10, 1 ;  /* 0x3ff000003e0c742b */ /* 0x000fc8000000010a */
[----:B------:R-:W-:-:S04]  /*9240*/  DMUL R8, R6, R8 ;  /* 0x0000000806087228 */ /* 0x000fc80000000000 */
[----:B------:R-:W-:-:S06]  /*9250*/  DFMA R12, R10, R12, R10 ;  /* 0x0000000c0a0c722b */ /* 0x000fcc000000000a */
        /* <DEDUP_REMOVED lines=12> */
[----:B------:R-:W-:Y:S01]  /*9320*/  IMAD.MOV.U32 R70, RZ, RZ, R8 ;  /* 0x000000ffff467224 */ /* 0x000fe200078e0008 */
[----:B------:R-:W-:-:S07]  /*9330*/  MOV R71, R7 ;  /* 0x0000000700477202 */ /* 0x000fce0000000f00 */
.L_x_110:
[----:B------:R-:W-:Y:S05]  /*9340*/  BSYNC.RECONVERGENT B1 ;  /* 0x0000000000017941 */ /* 0x000fea0003800200 */
.L_x_109:
[----:B------:R-:W0:Y:S01]  /*9350*/  MUFU.RCP64H R7, R61 ;  /* 0x0000003d00077308 */ /* 0x000e220000001800 */
[----:B------:R-:W-:Y:S01]  /*9360*/  IMAD.MOV.U32 R6, RZ, RZ, 0x1 ;  /* 0x00000001ff067424 */ /* 0x000fe200078e00ff */
[----:B------:R-:W-:Y:S01]  /*9370*/  DMUL R80, R4, |R18| ;  /* 0x4000001204507228 */ /* 0x000fe20000000000 */
[----:B------:R-:W-:Y:S04]  /*9380*/  BSSY.RECONVERGENT B1, `(.L_x_111) ;  /* 0x0000016000017945 */ /* 0x000fe80003800200 */
[----:B0-----:R-:W-:-:S08]  /*9390*/  DFMA R8, -R60, R6, 1 ;  /* 0x3ff000003c08742b */ /* 0x001fd00000000106 */
[----:B------:R-:W-:-:S08]  /*93a0*/  DFMA R8, R8, R8, R8 ;  /* 0x000000080808722b */ /* 0x000fd00000000008 */
[----:B------:R-:W-:Y:S02]  /*93b0*/  DFMA R8, R6, R8, R6 ;  /* 0x000000080608722b */ /* 0x000fe40000000006 */
[----:B------:R-:W-:-:S06]  /*93c0*/  DADD R6, R52, -R50 ;  /* 0x0000000034067229 */ /* 0x000fcc0000000832 */
[----:B------:R-:W-:Y:S02]  /*93d0*/  DFMA R10, -R60, R8, 1 ;  /* 0x3ff000003c0a742b */ /* 0x000fe40000000108 */
[----:B------:R-:W-:-:S06]  /*93e0*/  DMUL R12, R80, R6 ;  /* 0x00000006500c7228 */ /* 0x000fcc0000000000 */
[----:B------:R-:W-:-:S04]  /*93f0*/  DFMA R8, R8, R10, R8 ;  /* 0x0000000a0808722b */ /* 0x000fc80000000008 */
[----:B------:R-:W-:-:S04]  /*9400*/  FSETP.GEU.AND P1, PT, |R13|, 6.5827683646048100446e-37, PT ;  /* 0x036000000d00780b */ /* 0x000fc80003f2e200 */
        /* <DEDUP_REMOVED lines=12> */
[----:B------:R-:W-:-:S07]  /*94d0*/  IMAD.MOV.U32 R9, RZ, RZ, R7 ;  /* 0x000000ffff097224 */ /* 0x000fce00078e0007 */
.L_x_112:
[----:B------:R-:W-:Y:S05]  /*94e0*/  BSYNC.RECONVERGENT B1 ;  /* 0x0000000000017941 */ /* 0x000fea0003800200 */
.L_x_111:
[----:B------:R-:W0:Y:S01]  /*94f0*/  MUFU.RCP64H R7, R47 ;  /* 0x0000002f00077308 */ /* 0x000e220000001800 */
[----:B------:R-:W-:Y:S01]  /*9500*/  MOV R6, 0x1 ;  /* 0x0000000100067802 */ /* 0x000fe20000000f00 */
[----:B------:R-:W-:Y:S01]  /*9510*/  DMUL R78, R66, |R64| ;  /* 0x40000040424e7228 */ /* 0x000fe20000000000 */
[----:B------:R-:W-:Y:S01]  /*9520*/  BSSY.RECONVERGENT B1, `(.L_x_113) ;  /* 0x0000017000017945 */ /* 0x000fe20003800200 */
[----:B------:R-:W-:-:S03]  /*9530*/  DADD R70, -R8, R70 ;  /* 0x0000000008467229 */ /* 0x000fc60000000146 */
        /* <DEDUP_REMOVED lines=21> */
.L_x_114:
[----:B------:R-:W-:Y:S05]  /*9690*/  BSYNC.RECONVERGENT B1 ;  /* 0x0000000000017941 */ /* 0x000fea0003800200 */
.L_x_113:
[----:B------:R-:W0:Y:S01]  /*96a0*/  MUFU.RCP64H R9, R63 ;  /* 0x0000003f00097308 */ /* 0x000e220000001800 */
[----:B------:R-:W-:Y:S01]  /*96b0*/  IMAD.MOV.U32 R8, RZ, RZ, 0x1 ;  /* 0x00000001ff087424 */ /* 0x000fe200078e00ff */
[----:B------:R-:W-:Y:S01]  /*96c0*/  DMUL R40, R54, |R20| ;  /* 0x4000001436287228 */ /* 0x000fe20000000000 */
[----:B------:R-:W-:Y:S01]  /*96d0*/  BSSY.RECONVERGENT B1, `(.L_x_115) ;  /* 0x0000019000017945 */ /* 0x000fe20003800200 */
[----:B------:R-:W-:-:S06]  /*96e0*/  DADD R70, R70, -R6 ;  /* 0x0000000046467229 */ /* 0x000fcc0000000806 */
[----:B------:R-:W-:Y:S02]  /*96f0*/  DFMA R40, R56, R2, R40 ;  /* 0x000000023828722b */ /* 0x000fe40000000028 */
[----:B------:R-:W-:Y:S02]  /*9700*/  DADD R70, R70, R84 ;  /* 0x0000000046467229 */ /* 0x000fe40000000054 */
[----:B0-----:R-:W-:-:S08]  /*9710*/  DFMA R10, -R62, R8, 1 ;  /* 0x3ff000003e0a742b */ /* 0x001fd00000000108 */
[----:B------:R-:W-:-:S08]  /*9720*/  DFMA R10, R10, R10, R10 ;  /* 0x0000000a0a0a722b */ /* 0x000fd0000000000a */
[----:B------:R-:W-:Y:S02]  /*9730*/  DFMA R12, R8, R10, R8 ;  /* 0x0000000a080c722b */ /* 0x000fe40000000008 */
[----:B------:R-:W-:-:S06]  /*9740*/  DADD R8, R34, -R58 ;  /* 0x0000000022087229 */ /* 0x000fcc000000083a */
[----:B------:R-:W-:Y:S02]  /*9750*/  DFMA R14, -R62, R12, 1 ;  /* 0x3ff000003e0e742b */ /* 0x000fe4000000010c */
[----:B------:R-:W-:-:S06]  /*9760*/  DADD R10, R40, -R8 ;  /* 0x00000000280a7229 */ /* 0x000fcc0000000808 */
        /* <DEDUP_REMOVED lines=15> */
.L_x_116:
[----:B------:R-:W-:Y:S05]  /*9860*/  BSYNC.RECONVERGENT B1 ;  /* 0x0000000000017941 */ /* 0x000fea0003800200 */
.L_x_115:
[----:B------:R-:W0:Y:S01]  /*9870*/  MUFU.RCP64H R7, R63 ;  /* 0x0000003f00077308 */ /* 0x000e220000001800 */
[----:B------:R-:W-:Y:S01]  /*9880*/  IMAD.MOV.U32 R6, RZ, RZ, 0x1 ;  /* 0x00000001ff067424 */ /* 0x000fe200078e00ff */
[----:B------:R-:W-:Y:S05]  /*9890*/  BSSY.RECONVERGENT B1, `(.L_x_117) ;  /* 0x0000016000017945 */ /* 0x000fea0003800200 */
        /* <DEDUP_REMOVED lines=21> */
.L_x_118:
[----:B------:R-:W-:Y:S05]  /*99f0*/  BSYNC.RECONVERGENT B1 ;  /* 0x0000000000017941 */ /* 0x000fea0003800200 */
.L_x_117:
        /* <DEDUP_REMOVED lines=24> */
.L_x_120:
[----:B------:R-:W-:Y:S05]  /*9b80*/  BSYNC.RECONVERGENT B1 ;  /* 0x0000000000017941 */ /* 0x000fea0003800200 */
.L_x_119:
        /* <DEDUP_REMOVED lines=22> */
[----:B------:R-:W-:-:S07]  /*9cf0*/  MOV R6, R8 ;  /* 0x0000000800067202 */ /* 0x000fce0000000f00 */
.L_x_122:
[----:B------:R-:W-:Y:S05]  /*9d00*/  BSYNC.RECONVERGENT B1 ;  /* 0x0000000000017941 */ /* 0x000fea0003800200 */
.L_x_121:
[----:B------:R-:W0:Y:S01]  /*9d10*/  MUFU.RCP64H R15, R61 ;  /* 0x0000003d000f7308 */ /* 0x000e220000001800 */
[----:B------:R-:W-:Y:S01]  /*9d20*/  IMAD.MOV.U32 R14, RZ, RZ, 0x1 ;  /* 0x00000001ff0e7424 */ /* 0x000fe200078e00ff */
[--C-:B------:R-:W-:Y:S01]  /*9d30*/  DADD R12, R56, -R88.reuse ;  /* 0x00000000380c7229 */ /* 0x100fe20000000858 */
[----:B------:R-:W-:Y:S01]  /*9d40*/  BSSY.RECONVERGENT B1, `(.L_x_123) ;  /* 0x0000044000017945 */ /* 0x000fe20003800200 */
[----:B------:R-:W-:Y:S02]  /*9d50*/  DADD R88, -R54, R88 ;  /* 0x0000000036587229 */ /* 0x000fe40000000158 */
[----:B------:R-:W-:Y:S02]  /*9d60*/  DMUL R40, R50, |R18| ;  /* 0x4000001232287228 */ /* 0x000fe40000000000 */
[--C-:B------:R-:W-:Y:S02]  /*9d70*/  DADD R10, R56, -R86.reuse ;  /* 0x00000000380a7229 */ /* 0x100fe40000000856 */
[----:B------:R-:W-:-:S02]  /*9d80*/  DADD R86, -R54, R86 ;  /* 0x0000000036567229 */ /* 0x000fc40000000156 */
[----:B------:R-:W-:Y:S02]  /*9d90*/  DMUL R62, R12, R88 ;  /* 0x000000580c3e7228 */ /* 0x000fe40000000000 */
[----:B------:R-:W-:Y:S02]  /*9da0*/  DADD R16, R34, -R26 ;  /* 0x0000000022107229 */ /* 0x000fe4000000081a */
[----:B------:R-:W-:Y:S02]  /*9db0*/  DSETP.GEU.AND P1, PT, |R12|, |R88|, PT ;  /* 0x400000580c00722a */ /* 0x000fe40003f2e200 */
[----:B0-----:R-:W-:Y:S02]  /*9dc0*/  DFMA R8, -R60, R14, 1 ;  /* 0x3ff000003c08742b */ /* 0x001fe4000000010e */
[----:B------:R-:W-:Y:S02]  /*9dd0*/  DFMA R40, R52, R4, R40 ;  /* 0x000000043428722b */ /* 0x000fe40000000028 */
[----:B------:R-:W-:Y:S01]  /*9de0*/  DSETP.GEU.AND P0, PT, R62, RZ, PT ;  /* 0x000000ff3e00722a */ /* 0x000fe20003f0e000 */
[----:B------:R-:W-:-:S03]  /*9df0*/  FSEL R62, R12, R88, !P1 ;  /* 0x000000580c3e7208 */ /* 0x000fc60004800000 */
[----:B------:R-:W-:Y:S01]  /*9e00*/  DFMA R8, R8, R8, R8 ;  /* 0x000000080808722b */ /* 0x000fe20000000008 */
[----:B------:R-:W-:Y:S01]  /*9e10*/  FSEL R88, R13, R89, !P1 ;  /* 0x000000590d587208 */ /* 0x000fe20004800000 */
[----:B------:R-:W-:Y:S01]  /*9e20*/  DADD R12, R40, -R16 ;  /* 0x00000000280c7229 */ /* 0x000fe20000000810 */
[----:B------:R-:W-:Y:S01]  /*9e30*/  FSEL R62, R62, RZ, P0 ;  /* 0x000000ff3e3e7208 */ /* 0x000fe20000000000 */
[----:B------:R-:W-:Y:S01]  /*9e40*/  DMUL R16, |R18|, |R64| ;  /* 0x4000004012107228 */ /* 0x000fe20000000200 */
[----:B------:R-:W-:Y:S01]  /*9e50*/  FSEL R63, R88, RZ, P0 ;  /* 0x000000ff583f7208 */ /* 0x000fe20000000000 */
[----:B------:R-:W-:Y:S02]  /*9e60*/  DSETP.GEU.AND P1, PT, |R10|, |R86|, PT ;  /* 0x400000560a00722a */ /* 0x000fe40003f2e200 */
[----:B------:R-:W-:Y:S02]  /*9e70*/  DFMA R14, R14, R8, R14 ;  /* 0x000000080e0e722b */ /* 0x000fe4000000000e */
[----:B------:R-:W-:-:S02]  /*9e80*/  DADD R8, R56, -R84 ;  /* 0x0000000038087229 */ /* 0x000fc40000000854 */
[----:B------:R-:W-:Y:S01]  /*9e90*/  DADD R56, R56, -R6 ;  /* 0x0000000038387229 */ /* 0x000fe20000000806 */
[----:B------:R-:W-:Y:S01]  /*9ea0*/  FSEL R72, R10, R86, !P1 ;  /* 0x000000560a487208 */ /* 0x000fe20004800000 */
[C---:B------:R-:W-:Y:S02]  /*9eb0*/  DADD R84, -R54.reuse, R84 ;  /* 0x0000000036547229 */ /* 0x040fe40000000154 */
[----:B------:R-:W-:Y:S02]  /*9ec0*/  DADD R6, -R54, R6 ;  /* 0x0000000036067229 */ /* 0x000fe40000000106 */
[----:B------:R-:W-:Y:S02]  /*9ed0*/  DFMA R54, -R60, R14, 1 ;  /* 0x3ff000003c36742b */ /* 0x000fe4000000010e */
[----:B------:R-:W-:Y:S02]  /*9ee0*/  DMUL R16, R16, R62 ;  /* 0x0000003e10107228 */ /* 0x000fe40000000000 */
[----:B------:R-:W-:-:S02]  /*9ef0*/  DMUL R18, R66, |R18| ;  /* 0x4000001242127228 */ /* 0x000fc40000000000 */
[----:B------:R-:W-:Y:S02]  /*9f00*/  DMUL R74, R56, R6 ;  /* 0x00000006384a7228 */ /* 0x000fe40000000000 */
[----:B------:R-:W-:Y:S02]  /*9f10*/  DFMA R54, R14, R54, R14 ;  /* 0x000000360e36722b */ /* 0x000fe4000000000e */
[----:B------:R-:W-:Y:S01]  /*9f20*/  DMUL R14, R10, R86 ;  /* 0x000000560a0e7228 */ /* 0x000fe20000000000 */
[----:B------:R-:W-:Y:S01]  /*9f30*/  FSEL R86, R11, R87, !P1 ;  /* 0x000000570b567208 */ /* 0x000fe20004800000 */
[----:B------:R-:W-:Y:S02]  /*9f40*/  DMUL R10, R4, R66 ;  /* 0x00000042040a7228 */ /* 0x000fe40000000000 */
[----:B------:R-:W-:Y:S02]  /*9f50*/  DSETP.GEU.AND P1, PT, |R56|, |R6|, PT ;  /* 0x400000063800722a */ /* 0x000fe40003f2e200 */
[----:B------:R-:W-:-:S02]  /*9f60*/  DMUL R4, R4, |R64| ;  /* 0x4000004004047228 */ /* 0x000fc40000000000 */
[----:B------:R-:W-:Y:S02]  /*9f70*/  DSETP.GEU.AND P0, PT, R14, RZ, PT ;  /* 0x000000ff0e00722a */ /* 0x000fe40003f0e000 */
[----:B------:R-:W-:Y:S01]  /*9f80*/  DMUL R14, R54, R12 ;  /* 0x0000000c360e7228 */ /* 0x000fe20000000000 */
[----:B------:R-:W-:Y:S02]  /*9f90*/  FSEL R6, R56, R6, !P1 ;  /* 0x0000000638067208 */ /* 0x000fe40004800000 */
[----:B------:R-:W-:Y:S01]  /*9fa0*/  FSEL R7, R57, R7, !P1 ;  /* 0x0000000739077208 */ /* 0x000fe20004800000 */
[----:B------:R-:W-:Y:S01]  /*9fb0*/  DSETP.GEU.AND P1, PT, |R8|, |R84|, PT ;  /* 0x400000540800722a */ /* 0x000fe20003f2e200 */
[----:B------:R-:W-:Y:S02]  /*9fc0*/  FSEL R72, R72, RZ, P0 ;  /* 0x000000ff48487208 */ /* 0x000fe40000000000 */
[----:B------:R-:W-:Y:S01]  /*9fd0*/  FSEL R73, R86, RZ, P0 ;  /* 0x000000ff56497208 */ /* 0x000fe20000000000 */
[----:B------:R-:W-:-:S02]  /*9fe0*/  DFMA R62, -R60, R14, R12 ;  /* 0x0000000e3c3e722b */ /* 0x000fc4000000010c */
[----:B------:R-:W-:-:S03]  /*9ff0*/  DSETP.GEU.AND P0, PT, R74, RZ, PT ;  /* 0x000000ff4a00722a */ /* 0x000fc60003f0e000 */
[----:B------:R-:W-:-:S03]  /*a000*/  DFMA R10, R10, R72, R16 ;  /* 0x000000480a0a722b */ /* 0x000fc60000000010 */
[----:B------:R-:W-:Y:S01]  /*a010*/  DFMA R54, R54, R62, R14 ;  /* 0x0000003e3636722b */ /* 0x000fe2000000000e */
[----:B------:R-:W-:Y:S01]  /*a020*/  FSEL R6, R6, RZ, P0 ;  /* 0x000000ff06067208 */ /* 0x000fe20000000000 */
[----:B------:R-:W-:Y:S01]  /*a030*/  DMUL R14, R8, R84 ;  /* 0x00000054080e7228 */ /* 0x000fe20000000000 */
[----:B------:R-:W-:-:S06]  /*a040*/  FSEL R7, R7, RZ, P0 ;  /* 0x000000ff07077208 */ /* 0x000fcc0000000000 */
[----:B------:R-:W-:Y:S02]  /*a050*/  DFMA R4, R4, R6, R10 ;  /* 0x000000060404722b */ /* 0x000fe4000000000a */
[----:B------:R-:W-:Y:S01]  /*a060*/  DSETP.GEU.AND P0, PT, R14, RZ, PT ;  /* 0x000000ff0e00722a */ /* 0x000fe20003f0e000 */
[----:B------:R-:W-:Y:S02]  /*a070*/  FSEL R6, R8, R84, !P1 ;  /* 0x0000005408067208 */ /* 0x000fe40004800000 */
[----:B------:R-:W-:Y:S01]  /*a080*/  FSEL R8, R9, R85, !P1 ;  /* 0x0000005509087208 */ /* 0x000fe20004800000 */
[----:B------:R-:W-:Y:S01]  /*a090*/  FFMA R9, RZ, R61, R55 ;  /* 0x0000003dff097223 */ /* 0x000fe20000000037 */
[----:B------:R-:W-:Y:S02]  /*a0a0*/  FSETP.GEU.AND P1, PT, |R13|, 6.5827683646048100446e-37, PT ;  /* 0x036000000d00780b */ /* 0x000fe40003f2e200 */
[----:B------:R-:W-:Y:S02]  /*a0b0*/  FSEL R6, R6, RZ, P0 ;  /* 0x000000ff06067208 */ /* 0x000fe40000000000 */
[----:B------:R-:W-:-:S02]  /*a0c0*/  FSEL R7, R8, RZ, P0 ;  /* 0x000000ff08077208 */ /* 0x000fc40000000000 */
[----:B------:R-:W-:-:S04]  /*a0d0*/  FSETP.GT.AND P0, PT, |R9|, 1.469367938527859385e-39, PT ;  /* 0x001000000900780b */ /* 0x000fc80003f04200 */
[----:B------:R-:W-:-:S09]  /*a0e0*/  DFMA R4, R18, R6, R4 ;  /* 0x000000061204722b */ /* 0x000fd20000000004 */
        /* <DEDUP_REMOVED lines=9> */
.L_x_124:
[----:B------:R-:W-:Y:S05]  /*a180*/  BSYNC.RECONVERGENT B1 ;  /* 0x0000000000017941 */ /* 0x000fea0003800200 */
.L_x_123:
        /* <DEDUP_REMOVED lines=24> */
.L_x_126:
[----:B------:R-:W-:Y:S05]  /*a310*/  BSYNC.RECONVERGENT B1 ;  /* 0x0000000000017941 */ /* 0x000fea0003800200 */
.L_x_125:
[----:B------:R-:W0:Y:S01]  /*a320*/  MUFU.RCP64H R7, R61 ;  /* 0x0000003d00077308 */ /* 0x000e220000001800 */
[----:B------:R-:W-:Y:S01]  /*a330*/  MOV R6, 0x1 ;  /* 0x0000000100067802 */ /* 0x000fe20000000f00 */
        /* <DEDUP_REMOVED lines=22> */
.L_x_128:
[----:B------:R-:W-:Y:S05]  /*a4a0*/  BSYNC.RECONVERGENT B1 ;  /* 0x0000000000017941 */ /* 0x000fea0003800200 */
.L_x_127:
        /* <DEDUP_REMOVED lines=22> */
[----:B------:R-:W-:-:S07]  /*a610*/  IMAD.MOV.U32 R6, RZ, RZ, R8 ;  /* 0x000000ffff067224 */ /* 0x000fce00078e0008 */
.L_x_130:
[----:B------:R-:W-:Y:S05]  /*a620*/  BSYNC.RECONVERGENT B1 ;  /* 0x0000000000017941 */ /* 0x000fea0003800200 */
.L_x_129:
[----:B------:R-:W0:Y:S01]  /*a630*/  MUFU.RCP64H R9, R47 ;  /* 0x0000002f00097308 */ /* 0x000e220000001800 */
[----:B------:R-:W-:Y:S01]  /*a640*/  IMAD.MOV.U32 R8, RZ, RZ, 0x1 ;  /* 0x00000001ff087424 */ /* 0x000fe200078e00ff */
[----:B------:R-:W-:Y:S01]  /*a650*/  DADD R34, R34, -R30 ;  /* 0x0000000022227229 */ /* 0x000fe2000000081e */
[----:B------:R-:W-:Y:S01]  /*a660*/  BSSY.RECONVERGENT B1, `(.L_x_131) ;  /* 0x0000044000017945 */ /* 0x000fe20003800200 */
[--C-:B------:R-:W-:Y:S02]  /*a670*/  DADD R14, R52, -R54.reuse ;  /* 0x00000000340e7229 */ /* 0x100fe40000000836 */
[----:B------:R-:W-:Y:S02]  /*a680*/  DMUL R16, R38, |R64| ;  /* 0x4000004026107228 */ /* 0x000fe40000000000 */
[----:B------:R-:W-:Y:S02]  /*a690*/  DADD R54, -R50, R54 ;  /* 0x0000000032367229 */ /* 0x000fe40000000136 */
[----:B------:R-:W-:-:S02]  /*a6a0*/  DADD R12, R52, -R56 ;  /* 0x00000000340c7229 */ /* 0x000fc40000000838 */
[----:B------:R-:W-:-:S04]  /*a6b0*/  DADD R56, -R50, R56 ;  /* 0x0000000032387229 */ /* 0x000fc80000000138 */
[----:B------:R-:W-:Y:S02]  /*a6c0*/  DMUL R60, R14, R54 ;  /* 0x000000360e3c7228 */ /* 0x000fe40000000000 */
[----:B0-----:R-:W-:Y:S02]  /*a6d0*/  DFMA R10, -R46, R8, 1 ;  /* 0x3ff000002e0a742b */ /* 0x001fe40000000108 */
[----:B------:R-:W-:-:S04]  /*a6e0*/  DSETP.GEU.AND P1, PT, |R14|, |R54|, PT ;  /* 0x400000360e00722a */ /* 0x000fc80003f2e200 */
[----:B------:R-:W-:Y:S02]  /*a6f0*/  DSETP.GEU.AND P0, PT, R60, RZ, PT ;  /* 0x000000ff3c00722a */ /* 0x000fe40003f0e000 */
[----:B------:R-:W-:-:S08]  /*a700*/  DFMA R10, R10, R10, R10 ;  /* 0x0000000a0a0a722b */ /* 0x000fd0000000000a */
[----:B------:R-:W-:Y:S02]  /*a710*/  DFMA R30, R8, R10, R8 ;  /* 0x0000000a081e722b */ /* 0x000fe40000000008 */
[--C-:B------:R-:W-:Y:S02]  /*a720*/  DADD R8, R52, -R18.reuse ;  /* 0x0000000034087229 */ /* 0x100fe40000000812 */
[----:B------:R-:W-:Y:S02]  /*a730*/  DADD R10, -R50, R18 ;  /* 0x00000000320a7229 */ /* 0x000fe40000000112 */
[----:B------:R-:W-:Y:S02]  /*a740*/  DFMA R18, R48, R66, R16 ;  /* 0x000000423012722b */ /* 0x000fe40000000010 */
[----:B------:R-:W-:Y:S01]  /*a750*/  DFMA R40, -R46, R30, 1 ;  /* 0x3ff000002e28742b */ /* 0x000fe2000000011e */
[----:B------:R-:W-:Y:S01]  /*a760*/  FSEL R16, R14, R54, !P1 ;  /* 0x000000360e107208 */ /* 0x000fe20004800000 */
[--C-:B------:R-:W-:Y:S01]  /*a770*/  DADD R52, R52, -R6.reuse ;  /* 0x0000000034347229 */ /* 0x100fe20000000806 */
[----:B------:R-:W-:Y:S01]  /*a780*/  FSEL R54, R15, R55, !P1 ;  /* 0x000000370f367208 */ /* 0x000fe20004800000 */
[----:B------:R-:W-:-:S02]  /*a790*/  DADD R50, -R50, R6 ;  /* 0x0000000032327229 */ /* 0x000fc40000000106 */
[----:B------:R-:W-:Y:S02]  /*a7a0*/  DADD R6, R18, -R34 ;  /* 0x0000000012067229 */ /* 0x000fe40000000822 */
[----:B------:R-:W-:Y:S01]  /*a7b0*/  DFMA R30, R30, R40, R30 ;  /* 0x000000281e1e722b */ /* 0x000fe2000000001e */
[----:B------:R-:W-:Y:S01]  /*a7c0*/  FSEL R34, R16, RZ, P0 ;  /* 0x000000ff10227208 */ /* 0x000fe20000000000 */
[----:B------:R-:W-:Y:S01]  /*a7d0*/  DMUL R40, R12, R56 ;  /* 0x000000380c287228 */ /* 0x000fe20000000000 */
[----:B------:R-:W-:Y:S01]  /*a7e0*/  FSEL R35, R54, RZ, P0 ;  /* 0x000000ff36237208 */ /* 0x000fe20000000000 */
[----:B------:R-:W-:Y:S02]  /*a7f0*/  DMUL R14, |R20|, |R64| ;  /* 0x40000040140e7228 */ /* 0x000fe40000000200 */
[----:B------:R-:W-:Y:S02]  /*a800*/  DSETP.GEU.AND P1, PT, |R12|, |R56|, PT ;  /* 0x400000380c00722a */ /* 0x000fe40003f2e200 */
[----:B------:R-:W-:-:S02]  /*a810*/  DMUL R16, R30, R6 ;  /* 0x000000061e107228 */ /* 0x000fc40000000000 */
[----:B------:R-:W-:Y:S02]  /*a820*/  DSETP.GEU.AND P0, PT, R40, RZ, PT ;  /* 0x000000ff2800722a */ /* 0x000fe40003f0e000 */
[----:B------:R-:W-:Y:S01]  /*a830*/  FSEL R40, R12, R56, !P1 ;  /* 0x000000380c287208 */ /* 0x000fe20004800000 */
[----:B------:R-:W-:Y:S01]  /*a840*/  DMUL R14, R14, R34 ;  /* 0x000000220e0e7228 */ /* 0x000fe20000000000 */
[----:B------:R-:W-:Y:S01]  /*a850*/  FSEL R56, R13, R57, !P1 ;  /* 0x000000390d387208 */ /* 0x000fe20004800000 */
[----:B------:R-:W-:Y:S01]  /*a860*/  DMUL R12, R2, R66 ;  /* 0x00000042020c7228 */ /* 0x000fe20000000000 */
[----:B------:R-:W-:Y:S01]  /*a870*/  FSEL R40, R40, RZ, P0 ;  /* 0x000000ff28287208 */ /* 0x000fe20000000000 */
[----:B------:R-:W-:Y:S01]  /*a880*/  DFMA R34, -R46, R16, R6 ;  /* 0x000000102e22722b */ /* 0x000fe20000000106 */
[----:B------:R-:W-:Y:S01]  /*a890*/  FSEL R41, R56, RZ, P0 ;  /* 0x000000ff38297208 */ /* 0x000fe20000000000 */
[C---:B------:R-:W-:Y:S02]  /*a8a0*/  DMUL R54, R52.reuse, R50 ;  /* 0x0000003234367228 */ /* 0x040fe40000000000 */
[----:B------:R-:W-:-:S02]  /*a8b0*/  DSETP.GEU.AND P1, PT, |R52|, |R50|, PT ;  /* 0x400000323400722a */ /* 0x000fc40003f2e200 */
[----:B------:R-:W-:Y:S02]  /*a8c0*/  DMUL R64, R2, |R64| ;  /* 0x4000004002407228 */ /* 0x000fe40000000000 */
[----:B------:R-:W-:Y:S02]  /*a8d0*/  DFMA R30, R30, R34, R16 ;  /* 0x000000221e1e722b */ /* 0x000fe40000000010 */
[----:B------:R-:W-:Y:S02]  /*a8e0*/  DFMA R12, R12, R40, R14 ;  /* 0x000000280c0c722b */ /* 0x000fe4000000000e */
[----:B------:R-:W-:Y:S01]  /*a8f0*/  DMUL R16, R8, R10 ;  /* 0x0000000a08107228 */ /* 0x000fe20000000000 */
[----:B------:R-:W-:Y:S01]  /*a900*/  FSEL R14, R52, R50, !P1 ;  /* 0x00000032340e7208 */ /* 0x000fe20004800000 */
[----:B------:R-:W-:Y:S01]  /*a910*/  DSETP.GEU.AND P0, PT, R54, RZ, PT ;  /* 0x000000ff3600722a */ /* 0x000fe20003f0e000 */
[----:B------:R-:W-:Y:S01]  /*a920*/  FSEL R50, R53, R51, !P1 ;  /* 0x0000003335327208 */ /* 0x000fe20004800000 */
[----:B------:R-:W-:-:S02]  /*a930*/  DSETP.GEU.AND P1, PT, |R8|, |R10|, PT ;  /* 0x4000000a0800722a */ /* 0x000fc40003f2e200 */
[----:B------:R-:W-:Y:S02]  /*a940*/  DMUL R34, R66, |R20| ;  /* 0x4000001442227228 */ /* 0x000fe40000000000 */
[----:B------:R-:W-:Y:S02]  /*a950*/  FSEL R14, R14, RZ, P0 ;  /* 0x000000ff0e0e7208 */ /* 0x000fe40000000000 */
[----:B------:R-:W-:Y:S01]  /*a960*/  FSEL R15, R50, RZ, P0 ;  /* 0x000000ff320f7208 */ /* 0x000fe20000000000 */
[----:B------:R-:W-:Y:S01]  /*a970*/  DSETP.GEU.AND P0, PT, R16, RZ, PT ;  /* 0x000000ff1000722a */ /* 0x000fe20003f0e000 */
[----:B------:R-:W-:Y:S01]  /*a980*/  FSEL R8, R8, R10, !P1 ;  /* 0x0000000a08087208 */ /* 0x000fe20004800000 */
[----:B------:R-:W-:Y:S01]  /*a990*/  FFMA R10, RZ, R47, R31 ;  /* 0x0000002fff0a7223 */ /* 0x000fe2000000001f */
[----:B------:R-:W-:Y:S02]  /*a9a0*/  FSEL R9, R9, R11, !P1 ;  /* 0x0000000b09097208 */ /* 0x000fe40004800000 */
[----:B------:R-:W-:Y:S01]  /*a9b0*/  FSETP.GEU.AND P1, PT, |R7|, 6.5827683646048100446e-37, PT ;  /* 0x036000000700780b */ /* 0x000fe20003f2e200 */
[----:B------:R-:W-:Y:S01]  /*a9c0*/  DFMA R12, R64, R14, R12 ;  /* 0x0000000e400c722b */ /* 0x000fe2000000000c */
[----:B------:R-:W-:-:S02]  /*a9d0*/  FSEL R8, R8, RZ, P0 ;  /* 0x000000ff08087208 */ /* 0x000fc40000000000 */
[----:B------:R-:W-:Y:S02]  /*a9e0*/  FSEL R9, R9, RZ, P0 ;  /* 0x000000ff09097208 */ /* 0x000fe40000000000 */
[----:B------:R-:W-:-:S04]  /*a9f0*/  FSETP.GT.AND P0, PT, |R10|, 1.469367938527859385e-39, PT ;  /* 0x001000000a00780b */ /* 0x000fc80003f04200 */
[----:B------:R-:W-:-:S09]  /*aa00*/  DFMA R34, R34, R8, R12 ;  /* 0x000000082222722b */ /* 0x000fd2000000000c */
        /* <DEDUP_REMOVED lines=9> */
.L_x_132:
[----:B------:R-:W-:Y:S05]  /*aaa0*/  BSYNC.RECONVERGENT B1 ;  /* 0x0000000000017941 */ /* 0x000fea0003800200 */
.L_x_131:
[----:B------:R-:W0:Y:S01]  /*aab0*/  MUFU.RCP64H R7, R47 ;  /* 0x0000002f00077308 */ /* 0x000e220000001800 */
[----:B------:R-:W-:Y:S01]  /*aac0*/  IMAD.MOV.U32 R6, RZ, RZ, 0x1 ;  /* 0x00000001ff067424 */ /* 0x000fe200078e00ff */
[----:B------:R-:W-:Y:S01]  /*aad0*/  DADD R24, R24, -R82 ;  /* 0x0000000018187229 */ /* 0x000fe20000000852 */
[----:B------:R-:W-:Y:S04]  /*aae0*/  BSSY.RECONVERGENT B1, `(.L_x_133) ;  /* 0x0000015000017945 */ /* 0x000fe80003800200 */
[----:B0-----:R-:W-:-:S08]  /*aaf0*/  DFMA R8, -R46, R6, 1 ;  /* 0x3ff000002e08742b */ /* 0x001fd00000000106 */
[----:B------:R-:W-:-:S08]  /*ab00*/  DFMA R8, R8, R8, R8 ;  /* 0x000000080808722b */ /* 0x000fd00000000008 */
[----:B------:R-:W-:Y:S02]  /*ab10*/  DFMA R6, R6, R8, R6 ;  /* 0x000000080606722b */ /* 0x000fe40000000006 */
[----:B------:R-:W-:-:S06]  /*ab20*/  DADD R8, R18, -R24 ;  /* 0x0000000012087229 */ /* 0x000fcc0000000818 */
[----:B------:R-:W-:-:S04]  /*ab30*/  DFMA R10, -R46, R6, 1 ;  /* 0x3ff000002e0a742b */ /* 0x000fc80000000106 */
[----:B------:R-:W-:-:S04]  /*ab40*/  FSETP.GEU.AND P1, PT, |R9|, 6.5827683646048100446e-37, PT ;  /* 0x036000000900780b */ /* 0x000fc80003f2e200 */
[----:B------:R-:W-:-:S08]  /*ab50*/  DFMA R10, R6, R10, R6 ;  /* 0x0000000a060a722b */ /* 0x000fd00000000006 */
        /* <DEDUP_REMOVED lines=13> */
.L_x_134:
[----:B------:R-:W-:Y:S05]  /*ac30*/  BSYNC.RECONVERGENT B1 ;  /* 0x0000000000017941 */ /* 0x000fea0003800200 */
.L_x_133:
        /* <DEDUP_REMOVED lines=24> */
.L_x_136:
[----:B------:R-:W-:Y:S05]  /*adc0*/  BSYNC.RECONVERGENT B1 ;  /* 0x0000000000017941 */ /* 0x000fea0003800200 */
.L_x_135:
[----:B------:R-:W0:Y:S01]  /*add0*/  MUFU.RCP64H R7, R47 ;  /* 0x0000002f00077308 */ /* 0x000e220000001800 */
[----:B------:R-:W-:Y:S01]  /*ade0*/  IMAD.MOV.U32 R6, RZ, RZ, 0x1 ;  /* 0x00000001ff067424 */ /* 0x000fe200078e00ff */
[----:B------:R-:W-:Y:S01]  /*adf0*/  DADD R36, R58, -R36 ;  /* 0x000000003a247229 */ /* 0x000fe20000000824 */
[----:B------:R-:W-:Y:S07]  /*ae00*/  BSSY.RECONVERGENT B1, `(.L_x_137) ;  /* 0x0000014000017945 */ /* 0x000fee0003800200 */
[----:B------:R-:W-:-:S02]  /*ae10*/  DADD R10, R18, -R36 ;  /* 0x00000000120a7229 */ /* 0x000fc40000000824 */
[----:B0-----:R-:W-:-:S08]  /*ae20*/  DFMA R8, -R46, R6, 1 ;  /* 0x3ff000002e08742b */ /* 0x001fd00000000106 */
[----:B------:R-:W-:Y:S01]  /*ae30*/  FSETP.GEU.AND P1, PT, |R11|, 6.5827683646048100446e-37, PT ;  /* 0x036000000b00780b */ /* 0x000fe20003f2e200 */
[----:B------:R-:W-:-:S08]  /*ae40*/  DFMA R8, R8, R8, R8 ;  /* 0x000000080808722b */ /* 0x000fd00000000008 */
[----:B------:R-:W-:-:S08]  /*ae50*/  DFMA R8, R6, R8, R6 ;  /* 0x000000080608722b */ /* 0x000fd00000000006 */
[----:B------:R-:W-:-:S08]  /*ae60*/  DFMA R6, -R46, R8, 1 ;  /* 0x3ff000002e06742b */ /* 0x000fd00000000108 */
        /* <DEDUP_REMOVED lines=12> */
[----:B------:R-:W-:-:S07]  /*af30*/  IMAD.MOV.U32 R6, RZ, RZ, R8 ;  /* 0x000000ffff067224 */ /* 0x000fce00078e0008 */
.L_x_138:
[----:B------:R-:W-:Y:S05]  /*af40*/  BSYNC.RECONVERGENT B1 ;  /* 0x0000000000017941 */ /* 0x000fea0003800200 */
.L_x_137:
[--C-:B------:R-:W-:Y:S01]  /*af50*/  DADD R8, R48, -R30.reuse ;  /* 0x0000000030087229 */ /* 0x100fe2000000081e */
[----:B------:R-:W0:Y:S01]  /*af60*/  MUFU.RCP64H R17, R45 ;  /* 0x0000002d00117308 */ /* 0x000e220000001800 */
[----:B------:R-:W-:Y:S01]  /*af70*/  DADD R30, -R38, R30 ;  /* 0x00000000261e7229 */ /* 0x000fe2000000011e */
[----:B------:R-:W-:Y:S01]  /*af80*/  MOV R16, 0x1 ;  /* 0x0000000100107802 */ /* 0x000fe20000000f00 */
[--C-:B------:R-:W-:Y:S01]  /*af90*/  DADD R10, R48, -R24.reuse ;  /* 0x00000000300a7229 */ /* 0x100fe20000000818 */
[----:B------:R-:W-:Y:S01]  /*afa0*/  BSSY.RECONVERGENT B1, `(.L_x_139) ;  /* 0x000003c000017945 */ /* 0x000fe20003800200 */
[----:B------:R-:W-:Y:S02]  /*afb0*/  DADD R24, -R38, R24 ;  /* 0x0000000026187229 */ /* 0x000fe40000000118 */
[----:B------:R-:W-:Y:S02]  /*afc0*/  DADD R12, R48, -R26 ;  /* 0x00000000300c7229 */ /* 0x000fe4000000081a */
[----:B------:R-:W-:-:S02]  /*afd0*/  DMUL R14, R8, R30 ;  /* 0x0000001e080e7228 */ /* 0x000fc40000000000 */
[--C-:B------:R-:W-:Y:S02]  /*afe0*/  DADD R48, R48, -R6.reuse ;  /* 0x0000000030307229 */ /* 0x100fe40000000806 */
[----:B------:R-:W-:Y:S02]  /*aff0*/  DADD R6, -R38, R6 ;  /* 0x0000000026067229 */ /* 0x000fe40000000106 */
[----:B------:R-:W-:Y:S02]  /*b000*/  DSETP.GEU.AND P1, PT, |R8|, |R30|, PT ;  /* 0x4000001e0800722a */ /* 0x000fe40003f2e200 */
[----:B------:R-:W-:Y:S02]  /*b010*/  DMUL R20, R2, |R20| ;  /* 0x4000001402147228 */ /* 0x000fe40000000000 */
[----:B------:R-:W-:Y:S02]  /*b020*/  DSETP.GEU.AND P0, PT, R14, RZ, PT ;  /* 0x000000ff0e00722a */ /* 0x000fe40003f0e000 */
[----:B------:R-:W-:Y:S01]  /*b030*/  DMUL R2, R10, R24 ;  /* 0x000000180a027228 */ /* 0x000fe20000000000 */
[----:B------:R-:W-:Y:S01]  /*b040*/  FSEL R14, R8, R30, !P1 ;  /* 0x0000001e080e7208 */ /* 0x000fe20004800000 */
[----:B------:R-:W-:Y:S01]  /*b050*/  DADD R26, -R38, R26 ;  /* 0x00000000261a7229 */ /* 0x000fe2000000011a */
[----:B------:R-:W-:Y:S01]  /*b060*/  FSEL R30, R9, R31, !P1 ;  /* 0x0000001f091e7208 */ /* 0x000fe20004800000 */
[----:B------:R-:W-:Y:S01]  /*b070*/  DMUL R8, R48, R6 ;  /* 0x0000000630087228 */ /* 0x000fe20000000000 */
[----:B------:R-:W-:Y:S01]  /*b080*/  FSEL R14, R14, RZ, P0 ;  /* 0x000000ff0e0e7208 */ /* 0x000fe20000000000 */
[----:B------:R-:W-:Y:S01]  /*b090*/  DSETP.GEU.AND P1, PT, |R10|, |R24|, PT ;  /* 0x400000180a00722a */ /* 0x000fe20003f2e200 */
[----:B------:R-:W-:Y:S01]  /*b0a0*/  FSEL R15, R30, RZ, P0 ;  /* 0x000000ff1e0f7208 */ /* 0x000fe20000000000 */
[----:B------:R-:W-:-:S02]  /*b0b0*/  DSETP.GEU.AND P0, PT, R2, RZ, PT ;  /* 0x000000ff0200722a */ /* 0x000fc40003f0e000 */
[----:B------:R-:W-:Y:S02]  /*b0c0*/  DSETP.GEU.AND P3, PT, |R48|, |R6|, PT ;  /* 0x400000063000722a */ /* 0x000fe40003f6e200 */
[----:B------:R-:W-:Y:S01]  /*b0d0*/  FSEL R2, R10, R24, !P1 ;  /* 0x000000180a027208 */ /* 0x000fe20004800000 */
[----:B------:R-:W-:Y:S01]  /*b0e0*/  DSETP.GEU.AND P2, PT, R8, RZ, PT ;  /* 0x000000ff0800722a */ /* 0x000fe20003f4e000 */
[----:B------:R-:W-:Y:S01]  /*b0f0*/  FSEL R10, R11, R25, !P1 ;  /* 0x000000190b0a7208 */ /* 0x000fe20004800000 */
[----:B------:R-:W-:Y:S01]  /*b100*/  DMUL R42, R42, R14 ;  /* 0x0000000e2a2a7228 */ /* 0x000fe20000000000 */
[----:B------:R-:W-:Y:S01]  /*b110*/  FSEL R2, R2, RZ, P0 ;  /* 0x000000ff02027208 */ /* 0x000fe20000000000 */
[----:B0-----:R-:W-:Y:S01]  /*b120*/  DFMA R8, -R44, R16, 1 ;  /* 0x3ff000002c08742b */ /* 0x001fe20000000110 */
[----:B------:R-:W-:Y:S01]  /*b130*/  FSEL R3, R10, RZ, P0 ;  /* 0x000000ff0a037208 */ /* 0x000fe20000000000 */
[C---:B------:R-:W-:Y:S01]  /*b140*/  DMUL R10, R12.reuse, R26 ;  /* 0x0000001a0c0a7228 */ /* 0x040fe20000000000 */
[----:B------:R-:W-:Y:S01]  /*b150*/  FSEL R6, R48, R6, !P3 ;  /* 0x0000000630067208 */ /* 0x000fe20005800000 */
[----:B------:R-:W-:Y:S01]  /*b160*/  DSETP.GEU.AND P1, PT, |R12|, |R26|, PT ;  /* 0x4000001a0c00722a */ /* 0x000fe20003f2e200 */
[----:B------:R-:W-:Y:S01]  /*b170*/  FSEL R7, R49, R7, !P3 ;  /* 0x0000000731077208 */ /* 0x000fe20005800000 */
[----:B------:R-:W-:-:S02]  /*b180*/  DMUL R34, R80, R34 ;  /* 0x0000002250227228 */ /* 0x000fc40000000000 */
[----:B------:R-:W-:Y:S02]  /*b190*/  DFMA R8, R8, R8, R8 ;  /* 0x000000080808722b */ /* 0x000fe40000000008 */
[----:B------:R-:W-:Y:S01]  /*b1a0*/  DFMA R42, R22, R2, R42 ;  /* 0x00000002162a722b */ /* 0x000fe2000000002a */
[----:B------:R-:W-:Y:S01]  /*b1b0*/  FSEL R2, R6, RZ, P2 ;  /* 0x000000ff06027208 */ /* 0x000fe20001000000 */
[----:B------:R-:W-:Y:S01]  /*b1c0*/  DSETP.GEU.AND P0, PT, R10, RZ, PT ;  /* 0x000000ff0a00722a */ /* 0x000fe20003f0e000 */
[----:B------:R-:W-:Y:S01]  /*b1d0*/  FSEL R3, R7, RZ, P2 ;  /* 0x000000ff07037208 */ /* 0x000fe20001000000 */
[----:B------:R-:W-:Y:S01]  /*b1e0*/  DFMA R4, R4, R20, R34 ;  /* 0x000000140404722b */ /* 0x000fe20000000022 */
[----:B------:R-:W-:Y:S01]  /*b1f0*/  FSEL R6, R12, R26, !P1 ;  /* 0x0000001a0c067208 */ /* 0x000fe20004800000 */
[----:B------:R-:W-:Y:S01]  /*b200*/  DFMA R8, R16, R8, R16 ;  /* 0x000000081008722b */ /* 0x000fe20000000010 */
[----:B------:R-:W-:Y:S02]  /*b210*/  FSEL R12, R13, R27, !P1 ;  /* 0x0000001b0d0c7208 */ /* 0x000fe40004800000 */
[----:B------:R-:W-:Y:S01]  /*b220*/  DFMA R42, R28, R2, R42 ;  /* 0x000000021c2a722b */ /* 0x000fe2000000002a */
[----:B------:R-:W-:-:S02]  /*b230*/  FSEL R2, R6, RZ, P0 ;  /* 0x000000ff06027208 */ /* 0x000fc40000000000 */
[----:B------:R-:W-:Y:S02]  /*b240*/  FSEL R3, R12, RZ, P0 ;  /* 0x000000ff0c037208 */ /* 0x000fe40000000000 */
[----:B------:R-:W-:-:S04]  /*b250*/  DFMA R6, -R44, R8, 1 ;  /* 0x3ff000002c06742b */ /* 0x000fc80000000108 */
[----:B------:R-:W-:-:S04]  /*b260*/  DFMA R42, R32, R2, R42 ;  /* 0x00000002202a722b */ /* 0x000fc8000000002a */
[----:B------:R-:W-:-:S04]  /*b270*/  DFMA R6, R8, R6, R8 ;  /* 0x000000060806722b */ /* 0x000fc80000000008 */
[----:B------:R-:W-:-:S08]  /*b280*/  DFMA R10, R78, R42, R4 ;  /* 0x0000002a4e0a722b */ /* 0x000fd00000000004 */
[----:B------:R-:W-:Y:S02]  /*b290*/  DMUL R8, R6, R10 ;  /* 0x0000000a06087228 */ /* 0x000fe40000000000 */
[----:B------:R-:W-:-:S06]  /*b2a0*/  FSETP.GEU.AND P1, PT, |R11|, 6.5827683646048100446e-37, PT ;  /* 0x036000000b00780b */ /* 0x000fcc0003f2e200 */
        /* <DEDUP_REMOVED lines=11> */
.L_x_140:
[----:B------:R-:W-:Y:S05]  /*b360*/  BSYNC.RECONVERGENT B1 ;  /* 0x0000000000017941 */ /* 0x000fea0003800200 */
.L_x_139:
[----:B------:R-:W0:Y:S08]  /*b370*/  LDC.64 R2, c[0x0][0x398] ;  /* 0x0000e600ff027b82 */ /* 0x000e300000000a00 */
[----:B------:R-:W1:Y:S01]  /*b380*/  LDC.64 R4, c[0x0][0x380] ;  /* 0x0000e000ff047b82 */ /* 0x000e620000000a00 */
[----:B0-----:R-:W-:-:S06]  /*b390*/  IMAD.WIDE R2, R0, 0x8, R2 ;  /* 0x0000000800027825 */ /* 0x001fcc00078e0202 */
[----:B------:R-:W2:Y:S01]  /*b3a0*/  LDG.E.64 R2, desc[UR4][R2.64] ;  /* 0x0000000402027981 */ /* 0x000ea2000c1e1b00 */
[----:B------:R-:W-:Y:S01]  /*b3b0*/  DADD R70, R70, R8 ;  /* 0x0000000046467229 */ /* 0x000fe20000000008 */
[----:B-1----:R-:W-:-:S07]  /*b3c0*/  IMAD.WIDE R4, R0, 0x8, R4 ;  /* 0x0000000800047825 */ /* 0x002fce00078e0204 */
[----:B--2---:R-:W-:-:S07]  /*b3d0*/  DMUL R70, R70, R2 ;  /* 0x0000000246467228 */ /* 0x004fce0000000000 */
[----:B------:R-:W-:Y:S01]  /*b3e0*/  STG.E.64 desc[UR4][R4.64], R70 ;  /* 0x0000004604007986 */ /* 0x000fe2000c101b04 */
[----:B------:R-:W-:Y:S05]  /*b3f0*/  EXIT ;  /* 0x000000000000794d */ /* 0x000fea0003800000 */
        .weak           $__internal_0_$__cuda_sm20_div_rn_f64_full
        .type           $__internal_0_$__cuda_sm20_div_rn_f64_full,@function
        .size           $__internal_0_$__cuda_sm20_div_rn_f64_full,($__internal_1_$__cuda_sm20_dsqrt_rn_f64_mediumpath_v1 - $__internal_0_$__cuda_sm20_div_rn_f64_full)
$__internal_0_$__cuda_sm20_div_rn_f64_full:
[C---:B------:R-:W-:Y:S01]  /*b400*/  FSETP.GEU.AND P0, PT, |R7|.reuse, 1.469367938527859385e-39, PT ;  /* 0x001000000700780b */ /* 0x040fe20003f0e200 */
[----:B------:R-:W-:Y:S01]  /*b410*/  IMAD.MOV.U32 R12, RZ, RZ, R8 ;  /* 0x000000ffff0c7224 */ /* 0x000fe200078e0008 */
[----:B------:R-:W-:Y:S01]  /*b420*/  LOP3.LUT R11, R7, 0x800fffff, RZ, 0xc0, !PT ;  /* 0x800fffff070b7812 */ /* 0x000fe200078ec0ff */
[----:B------:R-:W-:Y:S01]  /*b430*/  IMAD.MOV.U32 R13, RZ, RZ, R7 ;  /* 0x000000ffff0d7224 */ /* 0x000fe200078e0007 */
[----:B------:R-:W-:Y:S01]  /*b440*/  MOV R14, R8 ;  /* 0x00000008000e7202 */ /* 0x000fe20000000f00 */
[----:B------:R-:W-:Y:S01]  /*b450*/  IMAD.MOV.U32 R73, RZ, RZ, R9 ;  /* 0x000000ffff497224 */ /* 0x000fe200078e0009 */
[----:B------:R-:W-:Y:S01]  /*b460*/  LOP3.LUT R15, R11, 0x3ff00000, RZ, 0xfc, !PT ;  /* 0x3ff000000b0f7812 */ /* 0x000fe200078efcff */
[----:B------:R-:W-:Y:S01]  /*b470*/  IMAD.MOV.U32 R16, RZ, RZ, 0x1 ;  /* 0x00000001ff107424 */ /* 0x000fe200078e00ff */
[----:B------:R-:W-:Y:S01]  /*b480*/  LOP3.LUT R9, R7, 0x7ff00000, RZ, 0xc0, !PT ;  /* 0x7ff0000007097812 */ /* 0x000fe200078ec0ff */
[----:B------:R-:W-:Y:S01]  /*b490*/  IMAD.MOV.U32 R7, RZ, RZ, 0x1ca00000 ;  /* 0x1ca00000ff077424 */ /* 0x000fe200078e00ff */
[C---:B------:R-:W-:Y:S01]  /*b4a0*/  FSETP.GEU.AND P5, PT, |R73|.reuse, 1.469367938527859385e-39, PT ;  /* 0x001000004900780b */ /* 0x040fe20003fae200 */
[----:B------:R-:W-:Y:S01]  /*b4b0*/  IMAD.MOV.U32 R72, RZ, RZ, R10 ;  /* 0x000000ffff487224 */ /* 0x000fe200078e000a */
[----:B------:R-:W-:Y:S01]  /*b4c0*/  LOP3.LUT R8, R73, 0x7ff00000, RZ, 0xc0, !PT ;  /* 0x7ff0000049087812 */ /* 0x000fe200078ec0ff */
[----:B------:R-:W-:Y:S01]  /*b4d0*/  @!P0 DMUL R14, R12, 8.98846567431157953865e+307 ;  /* 0x7fe000000c0e8828 */ /* 0x000fe20000000000 */
[----:B------:R-:W-:Y:S02]  /*b4e0*/  BSSY.RECONVERGENT B0, `(.L_x_141) ;  /* 0x0000052000007945 */ /* 0x000fe40003800200 */
[----:B------:R-:W-:-:S03]  /*b4f0*/  ISETP.GE.U32.AND P4, PT, R8, R9, PT ;  /* 0x000000090800720c */ /* 0x000fc60003f86070 */
[----:B------:R-:W0:Y:S01]  /*b500*/  MUFU.RCP64H R17, R15 ;  /* 0x0000000f00117308 */ /* 0x000e220000001800 */
[----:B------:R-:W-:-:S03]  /*b510*/  SEL R10, R7, 0x63400000, !P4 ;  /* 0x63400000070a7807 */ /* 0x000fc60006000000 */
[----:B------:R-:W-:Y:S02]  /*b520*/  @!P5 LOP3.LUT R11, R13, 0x7ff00000, RZ, 0xc0, !PT ;  /* 0x7ff000000d0bd812 */ /* 0x000fe400078ec0ff */
[----:B------:R-:W-:Y:S02]  /*b530*/  @!P0 LOP3.LUT R9, R15, 0x7ff00000, RZ, 0xc0, !PT ;  /* 0x7ff000000f098812 */ /* 0x000fe400078ec0ff */
[----:B------:R-:W-:-:S04]  /*b540*/  @!P5 ISETP.GE.U32.AND P6, PT, R8, R11, PT ;  /* 0x0000000b0800d20c */ /* 0x000fc80003fc6070 */
[----:B------:R-:W-:-:S04]  /*b550*/  @!P5 SEL R11, R7, 0x63400000, !P6 ;  /* 0x63400000070bd807 */ /* 0x000fc80007000000 */
[----:B------:R-:W-:Y:S01]  /*b560*/  @!P5 LOP3.LUT R11, R11, 0x80000000, R73, 0xf8, !PT ;  /* 0x800000000b0bd812 */ /* 0x000fe200078ef849 */
[----:B0-----:R-:W-:-:S03]  /*b570*/  DFMA R74, R16, -R14, 1 ;  /* 0x3ff00000104a742b */ /* 0x001fc6000000080e */
[----:B------:R-:W-:-:S05]  /*b580*/  @!P5 LOP3.LUT R11, R11, 0x100000, RZ, 0xfc, !PT ;  /* 0x001000000b0bd812 */ /* 0x000fca00078efcff */
[----:B------:R-:W-:-:S08]  /*b590*/  DFMA R74, R74, R74, R74 ;  /* 0x0000004a4a4a722b */ /* 0x000fd0000000004a */
[----:B------:R-:W-:Y:S01]  /*b5a0*/  DFMA R16, R16, R74, R16 ;  /* 0x0000004a1010722b */ /* 0x000fe20000000010 */
[----:B------:R-:W-:Y:S01]  /*b5b0*/  LOP3.LUT R75, R10, 0x800fffff, R73, 0xf8, !PT ;  /* 0x800fffff0a4b7812 */ /* 0x000fe200078ef849 */
[----:B------:R-:W-:Y:S02]  /*b5c0*/  IMAD.MOV.U32 R74, RZ, RZ, R72 ;  /* 0x000000ffff4a7224 */ /* 0x000fe400078e0048 */
[----:B------:R-:W-:-:S04]  /*b5d0*/  @!P5 IMAD.MOV.U32 R10, RZ, RZ, RZ ;  /* 0x000000ffff0ad224 */ /* 0x000fc800078e00ff */
[----:B------:R-:W-:Y:S02]  /*b5e0*/  DFMA R76, R16, -R14, 1 ;  /* 0x3ff00000104c742b */ /* 0x000fe4000000080e */
[----:B------:R-:W-:-:S06]  /*b5f0*/  @!P5 DFMA R74, R74, 2, -R10 ;  /* 0x400000004a4ad82b */ /* 0x000fcc000000080a */
[----:B------:R-:W-:-:S08]  /*b600*/  DFMA R76, R16, R76, R16 ;  /* 0x0000004c104c722b */ /* 0x000fd00000000010 */
[----:B------:R-:W-:-:S08]  /*b610*/  DMUL R10, R76, R74 ;  /* 0x0000004a4c0a7228 */ /* 0x000fd00000000000 */
[----:B------:R-:W-:-:S08]  /*b620*/  DFMA R16, R10, -R14, R74 ;  /* 0x8000000e0a10722b */ /* 0x000fd0000000004a */
[----:B------:R-:W-:Y:S01]  /*b630*/  DFMA R16, R76, R16, R10 ;  /* 0x000000104c10722b */ /* 0x000fe2000000000a */
[----:B------:R-:W-:Y:S02]  /*b640*/  MOV R10, R8 ;  /* 0x00000008000a7202 */ /* 0x000fe40000000f00 */
[----:B------:R-:W-:-:S05]  /*b650*/  @!P5 LOP3.LUT R10, R75, 0x7ff00000, RZ, 0xc0, !PT ;  /* 0x7ff000004b0ad812 */ /* 0x000fca00078ec0ff */
[----:B------:R-:W-:-:S05]  /*b660*/  VIADD R11, R10, 0xffffffff ;  /* 0xffffffff0a0b7836 */ /* 0x000fca0000000000 */
[----:B------:R-:W-:Y:S01]  /*b670*/  ISETP.GT.U32.AND P0, PT, R11, 0x7feffffe, PT ;  /* 0x7feffffe0b00780c */ /* 0x000fe20003f04070 */
[----:B------:R-:W-:-:S05]  /*b680*/  VIADD R11, R9, 0xffffffff ;  /* 0xffffffff090b7836 */ /* 0x000fca0000000000 */
[----:B------:R-:W-:-:S13]  /*b690*/  ISETP.GT.U32.OR P0, PT, R11, 0x7feffffe, P0 ;  /* 0x7feffffe0b00780c */ /* 0x000fda0000704470 */
[----:B------:R-:W-:Y:S05]  /*b6a0*/  @P0 BRA `(.L_x_142) ;  /* 0x0000000000740947 */ /* 0x000fea0003800000 */
[----:B------:R-:W-:-:S04]  /*b6b0*/  LOP3.LUT R9, R13, 0x7ff00000, RZ, 0xc0, !PT ;  /* 0x7ff000000d097812 */ /* 0x000fc800078ec0ff */
[CC--:B------:R-:W-:Y:S02]  /*b6c0*/  VIADDMNMX R10, R8.reuse, -R9.reuse, 0xb9600000, !PT ;  /* 0xb9600000080a7446 */ /* 0x0c0fe40007800909 */
[----:B------:R-:W-:Y:S01]  /*b6d0*/  ISETP.GE.U32.AND P0, PT, R8, R9, PT ;  /* 0x000000090800720c */ /* 0x000fe20003f06070 */
[----:B------:R-:W-:Y:S01]  /*b6e0*/  IMAD.MOV.U32 R8, RZ, RZ, RZ ;  /* 0x000000ffff087224 */ /* 0x000fe200078e00ff */
[----:B------:R-:W-:Y:S02]  /*b6f0*/  VIMNMX R10, PT, PT, R10, 0x46a00000, PT ;  /* 0x46a000000a0a7848 */ /* 0x000fe40003fe0100 */
[----:B------:R-:W-:-:S05]  /*b700*/  SEL R7, R7, 0x63400000, !P0 ;  /* 0x6340000007077807 */ /* 0x000fca0004000000 */
[----:B------:R-:W-:-:S04]  /*b710*/  IMAD.IADD R7, R10, 0x1, -R7 ;  /* 0x000000010a077824 */ /* 0x000fc800078e0a07 */
[----:B------:R-:W-:-:S06]  /*b720*/  VIADD R9, R7, 0x7fe00000 ;  /* 0x7fe0000007097836 */ /* 0x000fcc0000000000 */
[----:B------:R-:W-:-:S10]  /*b730*/  DMUL R76, R16, R8 ;  /* 0x00000008104c7228 */ /* 0x000fd40000000000 */
[----:B------:R-:W-:-:S13]  /*b740*/  FSETP.GTU.AND P0, PT, |R77|, 1.469367938527859385e-39, PT ;  /* 0x001000004d00780b */ /* 0x000fda0003f0c200 */
[----:B------:R-:W-:Y:S05]  /*b750*/  @P0 BRA `(.L_x_143) ;  /* 0x0000000000a80947 */ /* 0x000fea0003800000 */
[----:B------:R-:W-:Y:S01]  /*b760*/  DFMA R14, R16, -R14, R74 ;  /* 0x8000000e100e722b */ /* 0x000fe2000000004a */
[----:B------:R-:W-:-:S09]  /*b770*/  IMAD.MOV.U32 R10, RZ, RZ, RZ ;  /* 0x000000ffff0a7224 */ /* 0x000fd200078e00ff */
[C---:B------:R-:W-:Y:S02]  /*b780*/  FSETP.NEU.AND P0, PT, R15.reuse, RZ, PT ;  /* 0x000000ff0f00720b */ /* 0x040fe40003f0d000 */
[----:B------:R-:W-:-:S04]  /*b790*/  LOP3.LUT R8, R15, 0x80000000, R13, 0x48, !PT ;  /* 0x800000000f087812 */ /* 0x000fc800078e480d */
[----:B------:R-:W-:-:S07]  /*b7a0*/  LOP3.LUT R11, R8, R9, RZ, 0xfc, !PT ;  /* 0x00000009080b7212 */ /* 0x000fce00078efcff */
[----:B------:R-:W-:Y:S05]  /*b7b0*/  @!P0 BRA `(.L_x_143) ;  /* 0x0000000000908947 */ /* 0x000fea0003800000 */
[C---:B------:R-:W-:Y:S01]  /*b7c0*/  IADD3 R13, PT, PT, -R7.reuse, RZ, RZ ;  /* 0x000000ff070d7210 */ /* 0x040fe20007ffe1ff */
[----:B------:R-:W-:Y:S01]  /*b7d0*/  IMAD.MOV.U32 R12, RZ, RZ, RZ ;  /* 0x000000ffff0c7224 */ /* 0x000fe200078e00ff */
[----:B------:R-:W-:Y:S01]  /*b7e0*/  DMUL.RP R10, R16, R10 ;  /* 0x0000000a100a7228 */ /* 0x000fe20000008000 */
[----:B------:R-:W-:-:S04]  /*b7f0*/  IADD3 R7, PT, PT, -R7, -0x43300000, RZ ;  /* 0xbcd0000007077810 */ /* 0x000fc80007ffe1ff */
[----:B------:R-:W-:-:S05]  /*b800*/  DFMA R12, R76, -R12, R16 ;  /* 0x8000000c4c0c722b */ /* 0x000fca0000000010 */
[----:B------:R-:W-:-:S05]  /*b810*/  LOP3.LUT R8, R11, R8, RZ, 0x3c, !PT ;  /* 0x000000080b087212 */ /* 0x000fca00078e3cff */
[----:B------:R-:W-:-:S04]  /*b820*/  FSETP.NEU.AND P0, PT, |R13|, R7, PT ;  /* 0x000000070d00720b */ /* 0x000fc80003f0d200 */
[----:B------:R-:W-:Y:S02]  /*b830*/  FSEL R10, R10, R76, !P0 ;  /* 0x0000004c0a0a7208 */ /* 0x000fe40004000000 */
[----:B------:R-:W-:-:S03]  /*b840*/  FSEL R11, R8, R77, !P0 ;  /* 0x0000004d080b7208 */ /* 0x000fc60004000000 */
[----:B------:R-:W-:Y:S02]  /*b850*/  IMAD.MOV.U32 R76, RZ, RZ, R10 ;  /* 0x000000ffff4c7224 */ /* 0x000fe400078e000a */
[----:B------:R-:W-:Y:S01]  /*b860*/  IMAD.MOV.U32 R77, RZ, RZ, R11 ;  /* 0x000000ffff4d7224 */ /* 0x000fe200078e000b */
[----:B------:R-:W-:Y:S06]  /*b870*/  BRA `(.L_x_143) ;  /* 0x0000000000607947 */ /* 0x000fec0003800000 */
.L_x_142:
[----:B------:R-:W-:-:S14]  /*b880*/  DSETP.NAN.AND P0, PT, R72, R72, PT ;  /* 0x000000484800722a */ /* 0x000fdc0003f08000 */
[----:B------:R-:W-:Y:S05]  /*b890*/  @P0 BRA `(.L_x_144) ;  /* 0x00000000004c0947 */ /* 0x000fea0003800000 */
[----:B------:R-:W-:-:S14]  /*b8a0*/  DSETP.NAN.AND P0, PT, R12, R12, PT ;  /* 0x0000000c0c00722a */ /* 0x000fdc0003f08000 */
[----:B------:R-:W-:Y:S05]  /*b8b0*/  @P0 BRA `(.L_x_145) ;  /* 0x0000000000340947 */ /* 0x000fea0003800000 */
[----:B------:R-:W-:Y:S01]  /*b8c0*/  ISETP.NE.AND P0, PT, R10, R9, PT ;  /* 0x000000090a00720c */ /* 0x000fe20003f05270 */
[----:B------:R-:W-:Y:S02]  /*b8d0*/  IMAD.MOV.U32 R76, RZ, RZ, 0x0 ;  /* 0x00000000ff4c7424 */ /* 0x000fe400078e00ff */
[----:B------:R-:W-:-:S10]  /*b8e0*/  IMAD.MOV.U32 R77, RZ, RZ, -0x80000 ;  /* 0xfff80000ff4d7424 */ /* 0x000fd400078e00ff */
[----:B------:R-:W-:Y:S05]  /*b8f0*/  @!P0 BRA `(.L_x_143) ;  /* 0x0000000000408947 */ /* 0x000fea0003800000 */
[----:B------:R-:W-:Y:S02]  /*b900*/  ISETP.NE.AND P0, PT, R10, 0x7ff00000, PT ;  /* 0x7ff000000a00780c */ /* 0x000fe40003f05270 */
[----:B------:R-:W-:Y:S02]  /*b910*/  LOP3.LUT R7, R73, 0x80000000, R13, 0x48, !PT ;  /* 0x8000000049077812 */ /* 0x000fe400078e480d */
[----:B------:R-:W-:-:S13]  /*b920*/  ISETP.EQ.OR P0, PT, R9, RZ, !P0 ;  /* 0x000000ff0900720c */ /* 0x000fda0004702670 */
[----:B------:R-:W-:Y:S01]  /*b930*/  @P0 LOP3.LUT R8, R7, 0x7ff00000, RZ, 0xfc, !PT ;  /* 0x7ff0000007080812 */ /* 0x000fe200078efcff */
[----:B------:R-:W-:Y:S01]  /*b940*/  @!P0 IMAD.MOV.U32 R76, RZ, RZ, RZ ;  /* 0x000000ffff4c8224 */ /* 0x000fe200078e00ff */
[----:B------:R-:W-:Y:S01]  /*b950*/  @!P0 MOV R77, R7 ;  /* 0x00000007004d8202 */ /* 0x000fe20000000f00 */
[----:B------:R-:W-:Y:S02]  /*b960*/  @P0 IMAD.MOV.U32 R76, RZ, RZ, RZ ;  /* 0x000000ffff4c0224 */ /* 0x000fe400078e00ff */
[----:B------:R-:W-:Y:S01]  /*b970*/  @P0 IMAD.MOV.U32 R77, RZ, RZ, R8 ;  /* 0x000000ffff4d0224 */ /* 0x000fe200078e0008 */
[----:B------:R-:W-:Y:S06]  /*b980*/  BRA `(.L_x_143) ;  /* 0x00000000001c7947 */ /* 0x000fec0003800000 */
.L_x_145:
[----:B------:R-:W-:Y:S01]  /*b990*/  LOP3.LUT R7, R13, 0x80000, RZ, 0xfc, !PT ;  /* 0x000800000d077812 */ /* 0x000fe200078efcff */
[----:B------:R-:W-:-:S04]  /*b9a0*/  IMAD.MOV.U32 R76, RZ, RZ, R12 ;  /* 0x000000ffff4c7224 */ /* 0x000fc800078e000c */
[----:B------:R-:W-:Y:S01]  /*b9b0*/  IMAD.MOV.U32 R77, RZ, RZ, R7 ;  /* 0x000000ffff4d7224 */ /* 0x000fe200078e0007 */
[----:B------:R-:W-:Y:S06]  /*b9c0*/  BRA `(.L_x_143) ;  /* 0x00000000000c7947 */ /* 0x000fec0003800000 */
.L_x_144:
[----:B------:R-:W-:Y:S01]  /*b9d0*/  LOP3.LUT R7, R73, 0x80000, RZ, 0xfc, !PT ;  /* 0x0008000049077812 */ /* 0x000fe200078efcff */
[----:B------:R-:W-:-:S04]  /*b9e0*/  IMAD.MOV.U32 R76, RZ, RZ, R72 ;  /* 0x000000ffff4c7224 */ /* 0x000fc800078e0048 */
[----:B------:R-:W-:-:S07]  /*b9f0*/  IMAD.MOV.U32 R77, RZ, RZ, R7 ;  /* 0x000000ffff4d7224 */ /* 0x000fce00078e0007 */
.L_x_143:
[----:B------:R-:W-:Y:S05]  /*ba00*/  BSYNC.RECONVERGENT B0 ;  /* 0x0000000000007941 */ /* 0x000fea0003800200 */
.L_x_141:
[----:B------:R-:W-:Y:S01]  /*ba10*/  IMAD.MOV.U32 R10, RZ, RZ, R6 ;  /* 0x000000ffff0a7224 */ /* 0x000fe200078e0006 */
[----:B------:R-:W-:Y:S01]  /*ba20*/  MOV R8, R76 ;  /* 0x0000004c00087202 */ /* 0x000fe20000000f00 */
[----:B------:R-:W-:Y:S02]  /*ba30*/  IMAD.MOV.U32 R11, RZ, RZ, 0x0 ;  /* 0x00000000ff0b7424 */ /* 0x000fe400078e00ff */
[----:B------:R-:W-:Y:S02]  /*ba40*/  IMAD.MOV.U32 R7, RZ, RZ, R77 ;  /* 0x000000ffff077224 */ /* 0x000fe400078e004d */
[----:B------:R-:W-:Y:S05]  /*ba50*/  RET.REL.NODEC R10 `(_Z37surface_redistance_step_noboundaryfixPdPKdS1_S1_S1_S1_S1_S1_S1_S1_S1_S1_S1_iiidddi) ;  /* 0xffffff440a687950 */ /* 0x000fea0003c3ffff */
        .weak           $__internal_1_$__cuda_sm20_dsqrt_rn_f64_mediumpath_v1
        .type           $__internal_1_$__cuda_sm20_dsqrt_rn_f64_mediumpath_v1,@function
        .size           $__internal_1_$__cuda_sm20_dsqrt_rn_f64_mediumpath_v1,($_Z37surface_redistance_step_noboundaryfixPdPKdS1_S1_S1_S1_S1_S1_S1_S1_S1_S1_S1_iiidddi$__internal_accurate_pow - $__internal_1_$__cuda_sm20_dsqrt_rn_f64_mediumpath_v1)
$__internal_1_$__cuda_sm20_dsqrt_rn_f64_mediumpath_v1:
[----:B------:R-:W-:Y:S01]  /*ba60*/  ISETP.GE.U32.AND P0, PT, R16, -0x3400000, PT ;  /* 0xfcc000001000780c */ /* 0x000fe20003f06070 */
[----:B------:R-:W-:-:S12]  /*ba70*/  BSSY.RECONVERGENT B0, `(.L_x_146) ;  /* 0x0000023000007945 */ /* 0x000fd80003800200 */
[----:B------:R-:W-:Y:S05]  /*ba80*/  @!P0 BRA `(.L_x_147) ;  /* 0x0000000000208947 */ /* 0x000fea0003800000 */
[----:B------:R-:W-:-:S10]  /*ba90*/  DFMA.RM R12, R12, R8, R14 ;  /* 0x000000080c0c722b */ /* 0x000fd4000000400e */
[----:B------:R-:W-:-:S05]  /*baa0*/  IADD3 R8, P0, PT, R12, 0x1, RZ ;  /* 0x000000010c087810 */ /* 0x000fca0007f1e0ff */
[----:B------:R-:W-:-:S06]  /*bab0*/  IMAD.X R9, RZ, RZ, R13, P0 ;  /* 0x000000ffff097224 */ /* 0x000fcc00000e060d */
[----:B------:R-:W-:-:S08]  /*bac0*/  DFMA.RP R10, -R12, R8, R10 ;  /* 0x000000080c0a722b */ /* 0x000fd0000000810a */
[----:B------:R-:W-:-:S06]  /*bad0*/  DSETP.GT.AND P0, PT, R10, RZ, PT ;  /* 0x000000ff0a00722a */ /* 0x000fcc0003f04000 */
[----:B------:R-:W-:Y:S02]  /*bae0*/  FSEL R8, R8, R12, P0 ;  /* 0x0000000c08087208 */ /* 0x000fe40000000000 */
[----:B------:R-:W-:Y:S01]  /*baf0*/  FSEL R9, R9, R13, P0 ;  /* 0x0000000d09097208 */ /* 0x000fe20000000000 */
[----:B------:R-:W-:Y:S06]  /*bb00*/  BRA `(.L_x_148) ;  /* 0x0000000000647947 */ /* 0x000fec0003800000 */
.L_x_147:
[----:B------:R-:W-:-:S14]  /*bb10*/  DSETP.NE.AND P0, PT, R10, RZ, PT ;  /* 0x000000ff0a00722a */ /* 0x000fdc0003f05000 */
[----:B------:R-:W-:Y:S05]  /*bb20*/  @!P0 BRA `(.L_x_149) ;  /* 0x0000000000588947 */ /* 0x000fea0003800000 */
[----:B------:R-:W-:-:S13]  /*bb30*/  ISETP.GE.AND P0, PT, R11, RZ, PT ;  /* 0x000000ff0b00720c */ /* 0x000fda0003f06270 */
[----:B------:R-:W-:Y:S02]  /*bb40*/  @!P0 IMAD.MOV.U32 R8, RZ, RZ, 0x0 ;  /* 0x00000000ff088424 */ /* 0x000fe400078e00ff */
[----:B------:R-:W-:Y:S01]  /*bb50*/  @!P0 IMAD.MOV.U32 R9, RZ, RZ, -0x80000 ;  /* 0xfff80000ff098424 */ /* 0x000fe200078e00ff */
[----:B------:R-:W-:Y:S06]  /*bb60*/  @!P0 BRA `(.L_x_148) ;  /* 0x00000000004c8947 */ /* 0x000fec0003800000 */
[----:B------:R-:W-:-:S13]  /*bb70*/  ISETP.GT.AND P0, PT, R11, 0x7fefffff, PT ;  /* 0x7fefffff0b00780c */ /* 0x000fda0003f04270 */
[----:B------:R-:W-:Y:S05]  /*bb80*/  @P0 BRA `(.L_x_149) ;  /* 0x0000000000400947 */ /* 0x000fea0003800000 */
[----:B------:R-:W-:Y:S01]  /*bb90*/  DMUL R14, R10, 8.11296384146066816958e+31 ;  /* 0x469000000a0e7828 */ /* 0x000fe20000000000 */
[----:B------:R-:W-:Y:S01]  /*bba0*/  MOV R12, RZ ;  /* 0x000000ff000c7202 */ /* 0x000fe20000000f00 */
[----:B------:R-:W-:Y:S02]  /*bbb0*/  IMAD.MOV.U32 R8, RZ, RZ, 0x0 ;  /* 0x00000000ff087424 */ /* 0x000fe400078e00ff */
[----:B------:R-:W-:Y:S02]  /*bbc0*/  IMAD.MOV.U32 R9, RZ, RZ, 0x3fd80000 ;  /* 0x3fd80000ff097424 */ /* 0x000fe400078e00ff */
[----:B------:R-:W0:Y:S02]  /*bbd0*/  MUFU.RSQ64H R13, R15 ;  /* 0x0000000f000d7308 */ /* 0x000e240000001c00 */
[----:B0-----:R-:W-:-:S08]  /*bbe0*/  DMUL R10, R12, R12 ;  /* 0x0000000c0c0a7228 */ /* 0x001fd00000000000 */
[----:B------:R-:W-:-:S08]  /*bbf0*/  DFMA R10, R14, -R10, 1 ;  /* 0x3ff000000e0a742b */ /* 0x000fd0000000080a */
[----:B------:R-:W-:Y:S02]  /*bc00*/  DFMA R8, R10, R8, 0.5 ;  /* 0x3fe000000a08742b */ /* 0x000fe40000000008 */
[----:B------:R-:W-:-:S08]  /*bc10*/  DMUL R10, R12, R10 ;  /* 0x0000000a0c0a7228 */ /* 0x000fd00000000000 */
[----:B------:R-:W-:-:S08]  /*bc20*/  DFMA R10, R8, R10, R12 ;  /* 0x0000000a080a722b */ /* 0x000fd0000000000c */
[----:B------:R-:W-:Y:S02]  /*bc30*/  DMUL R8, R14, R10 ;  /* 0x0000000a0e087228 */ /* 0x000fe40000000000 */
[----:B------:R-:W-:-:S06]  /*bc40*/  VIADD R11, R11, 0xfff00000 ;  /* 0xfff000000b0b7836 */ /* 0x000fcc0000000000 */
[----:B------:R-:W-:-:S08]  /*bc50*/  DFMA R12, R8, -R8, R14 ;  /* 0x80000008080c722b */ /* 0x000fd0000000000e */
[----:B------:R-:W-:-:S10]  /*bc60*/  DFMA R8, R10, R12, R8 ;  /* 0x0000000c0a08722b */ /* 0x000fd40000000008 */
[----:B------:R-:W-:Y:S01]  /*bc70*/  VIADD R9, R9, 0xfcb00000 ;  /* 0xfcb0000009097836 */ /* 0x000fe20000000000 */
[----:B------:R-:W-:Y:S06]  /*bc80*/  BRA `(.L_x_148) ;  /* 0x0000000000047947 */ /* 0x000fec0003800000 */
.L_x_149:
[----:B------:R-:W-:-:S11]  /*bc90*/  DADD R8, R10, R10 ;  /* 0x000000000a087229 */ /* 0x000fd6000000000a */
.L_x_148:
[----:B------:R-:W-:Y:S05]  /*bca0*/  BSYNC.RECONVERGENT B0 ;  /* 0x0000000000007941 */ /* 0x000fea0003800200 */
.L_x_146:
[----:B------:R-:W-:Y:S01]  /*bcb0*/  IMAD.MOV.U32 R10, RZ, RZ, R6 ;  /* 0x000000ffff0a7224 */ /* 0x000fe200078e0006 */
[----:B------:R-:W-:Y:S01]  /*bcc0*/  MOV R11, 0x0 ;  /* 0x00000000000b7802 */ /* 0x000fe20000000f00 */
[----:B------:R-:W-:-:S03]  /*bcd0*/  IMAD.MOV.U32 R7, RZ, RZ, R9 ;  /* 0x000000ffff077224 */ /* 0x000fc600078e0009 */
[----:B------:R-:W-:Y:S05]  /*bce0*/  RET.REL.NODEC R10 `(_Z37surface_redistance_step_noboundaryfixPdPKdS1_S1_S1_S1_S1_S1_S1_S1_S1_S1_S1_iiidddi) ;  /* 0xffffff400ac47950 */ /* 0x000fea0003c3ffff */
        .type           $_Z37surface_redistance_step_noboundaryfixPdPKdS1_S1_S1_S1_S1_S1_S1_S1_S1_S1_S1_iiidddi$__internal_accurate_pow,@function
        .size           $_Z37surface_redistance_step_noboundaryfixPdPKdS1_S1_S1_S1_S1_S1_S1_S1_S1_S1_S1_iiidddi$__internal_accurate_pow,(.L_x_432 - $_Z37surface_redistance_step_noboundaryfixPdPKdS1_S1_S1_S1_S1_S1_S1_S1_S1_S1_S1_iiidddi$__internal_accurate_pow)
$_Z37surface_redistance_step_noboundaryfixPdPKdS1_S1_S1_S1_S1_S1_S1_S1_S1_S1_S1_iiidddi$__internal_accurate_pow:
[----:B------:R-:W-:Y:S01]  /*bcf0*/  ISETP.GT.U32.AND P0, PT, R7, 0xfffff, PT ;  /* 0x000fffff0700780c */ /* 0x000fe20003f04070 */
[----:B------:R-:W-:Y:S01]  /*bd00*/  IMAD.MOV.U32 R10, RZ, RZ, R14 ;  /* 0x000000ffff0a7224 */ /* 0x000fe200078e000e */
[----:B------:R-:W-:Y:S01]  /*bd10*/  UMOV UR6, 0x7d2cafe2 ;  /* 0x7d2cafe200067882 */ /* 0x000fe20000000000 */
[----:B------:R-:W-:Y:S01]  /*bd20*/  IMAD.MOV.U32 R11, RZ, RZ, R7 ;  /* 0x000000ffff0b7224 */ /* 0x000fe200078e0007 */
[----:B------:R-:W-:Y:S01]  /*bd30*/  UMOV UR7, 0x3eb0f5ff ;  /* 0x3eb0f5ff00077882 */ /* 0x000fe20000000000 */
[----:B------:R-:W-:Y:S01]  /*bd40*/  IMAD.MOV.U32 R12, RZ, RZ, RZ ;  /* 0x000000ffff0c7224 */ /* 0x000fe200078e00ff */
[----:B------:R-:W-:Y:S01]  /*bd50*/  UMOV UR8, 0x3b39803f ;  /* 0x3b39803f00087882 */ /* 0x000fe20000000000 */
[----:B------:R-:W-:Y:S01]  /*bd60*/  IMAD.MOV.U32 R26, RZ, RZ, 0x41ad3b5a ;  /* 0x41ad3b5aff1a7424 */ /* 0x000fe200078e00ff */
[----:B------:R-:W-:Y:S01]  /*bd70*/  UMOV UR9, 0x3c7abc9e ;  /* 0x3c7abc9e00097882 */ /* 0x000fe20000000000 */
[----:B------:R-:W-:-:S04]  /*bd80*/  IMAD.MOV.U32 R27, RZ, RZ, 0x3ed0f5d2 ;  /* 0x3ed0f5d2ff1b7424 */ /* 0x000fc800078e00ff */
[----:B------:R-:W-:Y:S01]  /*bd90*/  @!P0 DMUL R38, R10, 1.80143985094819840000e+16 ;  /* 0x435000000a268828 */ /* 0x000fe20000000000 */
[--C-:B------:R-:W-:Y:S01]  /*bda0*/  IMAD.MOV.U32 R10, RZ, RZ, R7.reuse ;  /* 0x000000ffff0a7224 */ /* 0x100fe200078e0007 */
[----:B------:R-:W-:-:S08]  /*bdb0*/  SHF.R.U32.HI R7, RZ, 0x14, R7 ;  /* 0x00000014ff077819 */ /* 0x000fd00000011607 */
[----:B------:R-:W-:Y:S01]  /*bdc0*/  @!P0 IMAD.MOV.U32 R10, RZ, RZ, R39 ;  /* 0x000000ffff0a8224 */ /* 0x000fe200078e0027 */
[----:B------:R-:W-:Y:S01]  /*bdd0*/  @!P0 LEA.HI R7, R39, 0xffffffca, RZ, 0xc ;  /* 0xffffffca27078811 */ /* 0x000fe200078f60ff */
[----:B------:R-:W-:-:S03]  /*bde0*/  @!P0 IMAD.MOV.U32 R14, RZ, RZ, R38 ;  /* 0x000000ffff0e8224 */ /* 0x000fc600078e0026 */
[----:B------:R-:W-:-:S04]  /*bdf0*/  LOP3.LUT R10, R10, 0x800fffff, RZ, 0xc0, !PT ;  /* 0x800fffff0a0a7812 */ /* 0x000fc800078ec0ff */
[----:B------:R-:W-:-:S04]  /*be00*/  LOP3.LUT R15, R10, 0x3ff00000, RZ, 0xfc, !PT ;  /* 0x3ff000000a0f7812 */ /* 0x000fc800078efcff */
[----:B------:R-:W-:-:S13]  /*be10*/  ISETP.GE.U32.AND P1, PT, R15, 0x3ff6a09f, PT ;  /* 0x3ff6a09f0f00780c */ /* 0x000fda0003f26070 */
[----:B------:R-:W-:-:S05]  /*be20*/  @P1 VIADD R11, R15, 0xfff00000 ;  /* 0xfff000000f0b1836 */ /* 0x000fca0000000000 */
[----:B------:R-:W-:-:S06]  /*be30*/  @P1 MOV R15, R11 ;  /* 0x0000000b000f1202 */ /* 0x000fcc0000000f00 */
[C---:B------:R-:W-:Y:S02]  /*be40*/  DADD R16, R14.reuse, 1 ;  /* 0x3ff000000e107429 */ /* 0x040fe40000000000 */
[----:B------:R-:W-:-:S04]  /*be50*/  DADD R14, R14, -1 ;  /* 0xbff000000e0e7429 */ /* 0x000fc80000000000 */
[----:B------:R-:W0:Y:S02]  /*be60*/  MUFU.RCP64H R13, R17 ;  /* 0x00000011000d7308 */ /* 0x000e240000001800 */
[----:B0-----:R-:W-:-:S08]  /*be70*/  DFMA R10, -R16, R12, 1 ;  /* 0x3ff00000100a742b */ /* 0x001fd0000000010c */
[----:B------:R-:W-:-:S08]  /*be80*/  DFMA R10, R10, R10, R10 ;  /* 0x0000000a0a0a722b */ /* 0x000fd0000000000a */
[----:B------:R-:W-:-:S08]  /*be90*/  DFMA R12, R12, R10, R12 ;  /* 0x0000000a0c0c722b */ /* 0x000fd0000000000c */
[----:B------:R-:W-:-:S08]  /*bea0*/  DMUL R10, R14, R12 ;  /* 0x0000000c0e0a7228 */ /* 0x000fd00000000000 */
[----:B------:R-:W-:-:S08]  /*beb0*/  DFMA R10, R14, R12, R10 ;  /* 0x0000000c0e0a722b */ /* 0x000fd0000000000a */
[----:B------:R-:W-:-:S08]  /*bec0*/  DMUL R32, R10, R10 ;  /* 0x0000000a0a207228 */ /* 0x000fd00000000000 */
[----:B------:R-:W-:Y:S01]  /*bed0*/  DFMA R16, R32, UR6, R26 ;  /* 0x0000000620107c2b */ /* 0x000fe2000800001a */
[----:B------:R-:W-:Y:S01]  /*bee0*/  UMOV UR6, 0x75488a3f ;  /* 0x75488a3f00067882 */ /* 0x000fe20000000000 */
[----:B------:R-:W-:Y:S01]  /*bef0*/  UMOV UR7, 0x3ef3b20a ;  /* 0x3ef3b20a00077882 */ /* 0x000fe20000000000 */
[----:B------:R-:W-:-:S05]  /*bf00*/  DADD R26, R14, -R10 ;  /* 0x000000000e1a7229 */ /* 0x000fca000000080a */
[----:B------:R-:W-:Y:S01]  /*bf10*/  DFMA R16, R32, R16, UR6 ;  /* 0x0000000620107e2b */ /* 0x000fe20008000010 */
[----:B------:R-:W-:Y:S01]  /*bf20*/  UMOV UR6, 0xe4faecd5 ;  /* 0xe4faecd500067882 */ /* 0x000fe20000000000 */
[----:B------:R-:W-:Y:S01]  /*bf30*/  UMOV UR7, 0x3f1745cd ;  /* 0x3f1745cd00077882 */ /* 0x000fe20000000000 */
[----:B------:R-:W-:Y:S02]  /*bf40*/  DADD R42, R26, R26 ;  /* 0x000000001a2a7229 */ /* 0x000fe4000000001a */
[----:B------:R-:W-:-:S03]  /*bf50*/  DMUL R26, R10, R10 ;  /* 0x0000000a0a1a7228 */ /* 0x000fc60000000000 */
[----:B------:R-:W-:Y:S01]  /*bf60*/  DFMA R16, R32, R16, UR6 ;  /* 0x0000000620107e2b */ /* 0x000fe20008000010 */
[----:B------:R-:W-:Y:S01]  /*bf70*/  UMOV UR6, 0x258a578b ;  /* 0x258a578b00067882 */ /* 0x000fe20000000000 */
[----:B------:R-:W-:Y:S01]  /*bf80*/  UMOV UR7, 0x3f3c71c7 ;  /* 0x3f3c71c700077882 */ /* 0x000fe20000000000 */
[----:B------:R-:W-:Y:S02]  /*bf90*/  DFMA R42, R14, -R10, R42 ;  /* 0x8000000a0e2a722b */ /* 0x000fe4000000002a */
[----:B------:R-:W-:-:S03]  /*bfa0*/  DMUL R14, R10, R26 ;  /* 0x0000001a0a0e7228 */ /* 0x000fc60000000000 */
[----:B------:R-:W-:Y:S01]  /*bfb0*/  DFMA R16, R32, R16, UR6 ;  /* 0x0000000620107e2b */ /* 0x000fe20008000010 */
[----:B------:R-:W-:Y:S01]  /*bfc0*/  UMOV UR6, 0x9242b910 ;  /* 0x9242b91000067882 */ /* 0x000fe20000000000 */
[----:B------:R-:W-:Y:S01]  /*bfd0*/  UMOV UR7, 0x3f624924 ;  /* 0x3f62492400077882 */ /* 0x000fe20000000000 */
[----:B------:R-:W-:Y:S02]  /*bfe0*/  DMUL R12, R12, R42 ;  /* 0x0000002a0c0c7228 */ /* 0x000fe40000000000 */
[----:B------:R-:W-:-:S03]  /*bff0*/  DFMA R46, R10, R26, -R14 ;  /* 0x0000001a0a2e722b */ /* 0x000fc6000000080e */
[----:B------:R-:W-:Y:S01]  /*c000*/  DFMA R16, R32, R16, UR6 ;  /* 0x0000000620107e2b */ /* 0x000fe20008000010 */
[----:B------:R-:W-:Y:S01]  /*c010*/  UMOV UR6, 0x99999dfb ;  /* 0x99999dfb00067882 */ /* 0x000fe20000000000 */
[----:B------:R-:W-:-:S03]  /*c020*/  UMOV UR7, 0x3f899999 ;  /* 0x3f89999900077882 */ /* 0x000fc60000000000 */
[----:B------:R-:W-:Y:S01]  /*c030*/  VIADD R43, R13, 0x100000 ;  /* 0x001000000d2b7836 */ /* 0x000fe20000000000 */
[----:B------:R-:W-:Y:S01]  /*c040*/  DFMA R46, R12, R26, R46 ;  /* 0x0000001a0c2e722b */ /* 0x000fe2000000002e */
[----:B------:R-:W-:Y:S01]  /*c050*/  IMAD.MOV.U32 R42, RZ, RZ, R12 ;  /* 0x000000ffff2a7224 */ /* 0x000fe200078e000c */
[----:B------:R-:W-:Y:S01]  /*c060*/  DFMA R40, R32, R16, UR6 ;  /* 0x0000000620287e2b */ /* 0x000fe20008000010 */
[----:B------:R-:W-:Y:S01]  /*c070*/  UMOV UR6, 0x55555555 ;  /* 0x5555555500067882 */ /* 0x000fe20000000000 */
[----:B------:R-:W-:-:S06]  /*c080*/  UMOV UR7, 0x3fb55555 ;  /* 0x3fb5555500077882 */ /* 0x000fcc0000000000 */
[----:B------:R-:W-:-:S08]  /*c090*/  DFMA R16, R32, R40, UR6 ;  /* 0x0000000620107e2b */ /* 0x000fd00008000028 */
[----:B------:R-:W-:Y:S01]  /*c0a0*/  DADD R44, -R16, UR6 ;  /* 0x00000006102c7e29 */ /* 0x000fe20008000100 */
[----:B------:R-:W-:Y:S01]  /*c0b0*/  UMOV UR6, 0xb9e7b0 ;  /* 0x00b9e7b000067882 */ /* 0x000fe20000000000 */
[----:B------:R-:W-:-:S06]  /*c0c0*/  UMOV UR7, 0x3c46a4cb ;  /* 0x3c46a4cb00077882 */ /* 0x000fcc0000000000 */
[----:B------:R-:W-:Y:S02]  /*c0d0*/  DFMA R44, R32, R40, R44 ;  /* 0x00000028202c722b */ /* 0x000fe4000000002c */
[----:B------:R-:W-:-:S06]  /*c0e0*/  DFMA R40, R10, R10, -R26 ;  /* 0x0000000a0a28722b */ /* 0x000fcc000000081a */
[----:B------:R-:W-:Y:S01]  /*c0f0*/  DADD R44, R44, -UR6 ;  /* 0x800000062c2c7e29 */ /* 0x000fe20008000000 */
[----:B------:R-:W-:Y:S01]  /*c100*/  UMOV UR6, 0x80000000 ;  /* 0x8000000000067882 */ /* 0x000fe20000000000 */
[----:B------:R-:W-:Y:S01]  /*c110*/  DFMA R40, R10, R42, R40 ;  /* 0x0000002a0a28722b */ /* 0x000fe20000000028 */
[----:B------:R-:W-:-:S05]  /*c120*/  UMOV UR7, 0x43300000 ;  /* 0x4330000000077882 */ /* 0x000fca0000000000 */
[----:B------:R-:W-:Y:S02]  /*c130*/  DADD R32, R16, R44 ;  /* 0x0000000010207229 */ /* 0x000fe4000000002c */
[----:B------:R-:W-:-:S06]  /*c140*/  DFMA R40, R10, R40, R46 ;  /* 0x000000280a28722b */ /* 0x000fcc000000002e */
[----:B------:R-:W-:Y:S02]  /*c150*/  DMUL R26, R32, R14 ;  /* 0x0000000e201a7228 */ /* 0x000fe40000000000 */
[----:B------:R-:W-:-:S06]  /*c160*/  DADD R16, R16, -R32 ;  /* 0x0000000010107229 */ /* 0x000fcc0000000820 */
[----:B------:R-:W-:Y:S02]  /*c170*/  DFMA R42, R32, R14, -R26 ;  /* 0x0000000e202a722b */ /* 0x000fe4000000081a */
[----:B------:R-:W-:-:S06]  /*c180*/  DADD R16, R44, R16 ;  /* 0x000000002c107229 */ /* 0x000fcc0000000010 */
[----:B------:R-:W-:-:S08]  /*c190*/  DFMA R40, R32, R40, R42 ;  /* 0x000000282028722b */ /* 0x000fd0000000002a */
[----:B------:R-:W-:-:S08]  /*c1a0*/  DFMA R16, R16, R14, R40 ;  /* 0x0000000e1010722b */ /* 0x000fd00000000028 */
[----:B------:R-:W-:-:S08]  /*c1b0*/  DADD R32, R26, R16 ;  /* 0x000000001a207229 */ /* 0x000fd00000000010 */
[--C-:B------:R-:W-:Y:S02]  /*c1c0*/  DADD R14, R10, R32.reuse ;  /* 0x000000000a0e7229 */ /* 0x100fe40000000020 */
[----:B------:R-:W-:-:S06]  /*c1d0*/  DADD R26, R26, -R32 ;  /* 0x000000001a1a7229 */ /* 0x000fcc0000000820 */
[----:B------:R-:W-:Y:S02]  /*c1e0*/  DADD R10, R10, -R14 ;  /* 0x000000000a0a7229 */ /* 0x000fe4000000080e */
[----:B------:R-:W-:Y:S01]  /*c1f0*/  DADD R26, R16, R26 ;  /* 0x00000000101a7229 */ /* 0x000fe2000000001a */
[C---:B------:R-:W-:Y:S01]  /*c200*/  VIADD R16, R7.reuse, 0xfffffc01 ;  /* 0xfffffc0107107836 */ /* 0x040fe20000000000 */
[----:B------:R-:W-:-:S04]  /*c210*/  @P1 IADD3 R16, PT, PT, R7, -0x3fe, RZ ;  /* 0xfffffc0207101810 */ /* 0x000fc80007ffe0ff */
[----:B------:R-:W-:-:S08]  /*c220*/  DADD R10, R32, R10 ;  /* 0x00000000200a7229 */ /* 0x000fd0000000000a */
[----:B------:R-:W-:-:S08]  /*c230*/  DADD R10, R26, R10 ;  /* 0x000000001a0a7229 */ /* 0x000fd0000000000a */
[----:B------:R-:W-:Y:S01]  /*c240*/  DADD R10, R12, R10 ;  /* 0x000000000c0a7229 */ /* 0x000fe2000000000a */
[----:B------:R-:W-:Y:S01]  /*c250*/  LOP3.LUT R12, R16, 0x80000000, RZ, 0x3c, !PT ;  /* 0x80000000100c7812 */ /* 0x000fe200078e3cff */
[----:B------:R-:W-:-:S06]  /*c260*/  IMAD.MOV.U32 R13, RZ, RZ, 0x43300000 ;  /* 0x43300000ff0d7424 */ /* 0x000fcc00078e00ff */
[----:B------:R-:W-:Y:S01]  /*c270*/  DADD R16, R12, -UR6 ;  /* 0x800000060c107e29 */ /* 0x000fe20008000000 */
[----:B------:R-:W-:Y:S01]  /*c280*/  UMOV UR6, 0xfefa39ef ;  /* 0xfefa39ef00067882 */ /* 0x000fe20000000000 */
[----:B------:R-:W-:Y:S01]  /*c290*/  DADD R12, R14, R10 ;  /* 0x000000000e0c7229 */ /* 0x000fe2000000000a */
[----:B------:R-:W-:-:S07]  /*c2a0*/  UMOV UR7, 0x3fe62e42 ;  /* 0x3fe62e4200077882 */ /* 0x000fce0000000000 */
[--C-:B------:R-:W-:Y:S02]  /*c2b0*/  DFMA R26, R16, UR6, R12.reuse ;  /* 0x00000006101a7c2b */ /* 0x100fe4000800000c */
[----:B------:R-:W-:-:S06]  /*c2c0*/  DADD R14, R14, -R12 ;  /* 0x000000000e0e7229 */ /* 0x000fcc000000080c */
[----:B------:R-:W-:Y:S02]  /*c2d0*/  DFMA R32, R16, -UR6, R26 ;  /* 0x8000000610207c2b */ /* 0x000fe4000800001a */
[----:B------:R-:W-:-:S06]  /*c2e0*/  DADD R14, R10, R14 ;  /* 0x000000000a0e7229 */ /* 0x000fcc000000000e */
[----:B------:R-:W-:-:S08]  /*c2f0*/  DADD R32, -R12, R32 ;  /* 0x000000000c207229 */ /* 0x000fd00000000120 */
[----:B------:R-:W-:-:S08]  /*c300*/  DADD R14, R14, -R32 ;  /* 0x000000000e0e7229 */ /* 0x000fd00000000820 */
[----:B------:R-:W-:-:S08]  /*c310*/  DFMA R14, R16, UR8, R14 ;  /* 0x00000008100e7c2b */ /* 0x000fd0000800000e */
[----:B------:R-:W-:-:S08]  /*c320*/  DADD R12, R26, R14 ;  /* 0x000000001a0c7229 */ /* 0x000fd0000000000e */
[----:B------:R-:W-:Y:S02]  /*c330*/  DADD R26, R26, -R12 ;  /* 0x000000001a1a7229 */ /* 0x000fe4000000080c */
[----:B------:R-:W-:-:S06]  /*c340*/  DMUL R10, R12, 2 ;  /* 0x400000000c0a7828 */ /* 0x000fcc0000000000 */
[----:B------:R-:W-:Y:S02]  /*c350*/  DADD R16, R14, R26 ;  /* 0x000000000e107229 */ /* 0x000fe4000000001a */
[----:B------:R-:W-:Y:S01]  /*c360*/  DFMA R12, R12, 2, -R10 ;  /* 0x400000000c0c782b */ /* 0x000fe2000000080a */
[----:B------:R-:W-:Y:S02]  /*c370*/  IMAD.MOV.U32 R14, RZ, RZ, 0x652b82fe ;  /* 0x652b82feff0e7424 */ /* 0x000fe400078e00ff */
[----:B------:R-:W-:-:S05]  /*c380*/  IMAD.MOV.U32 R15, RZ, RZ, 0x3ff71547 ;  /* 0x3ff71547ff0f7424 */ /* 0x000fca00078e00ff */
[----:B------:R-:W-:-:S08]  /*c390*/  DFMA R16, R16, 2, R12 ;  /* 0x400000001010782b */ /* 0x000fd0000000000c */
[----:B------:R-:W-:-:S08]  /*c3a0*/  DADD R12, R10, R16 ;  /* 0x000000000a0c7229 */ /* 0x000fd00000000010 */
[----:B------:R-:W-:Y:S02]  /*c3b0*/  DFMA R14, R12, R14, 6.75539944105574400000e+15 ;  /* 0x433800000c0e742b */ /* 0x000fe4000000000e */
[----:B------:R-:W-:Y:S01]  /*c3c0*/  FSETP.GEU.AND P0, PT, |R13|, 4.1917929649353027344, PT ;  /* 0x4086232b0d00780b */ /* 0x000fe20003f0e200 */
[----:B------:R-:W-:-:S05]  /*c3d0*/  DADD R10, R10, -R12 ;  /* 0x000000000a0a7229 */ /* 0x000fca000000080c */
[----:B------:R-:W-:-:S03]  /*c3e0*/  DADD R26, R14, -6.75539944105574400000e+15 ;  /* 0xc33800000e1a7429 */ /* 0x000fc60000000000 */
[----:B------:R-:W-:-:S05]  /*c3f0*/  DADD R16, R16, R10 ;  /* 0x0000000010107229 */ /* 0x000fca000000000a */
[----:B------:R-:W-:Y:S01]  /*c400*/  DFMA R32, R26, -UR6, R12 ;  /* 0x800000061a207c2b */ /* 0x000fe2000800000c */
[----:B------:R-:W-:Y:S01]  /*c410*/  UMOV UR6, 0x3b39803f ;  /* 0x3b39803f00067882 */ /* 0x000fe20000000000 */
[----:B------:R-:W-:-:S06]  /*c420*/  UMOV UR7, 0x3c7abc9e ;  /* 0x3c7abc9e00077882 */ /* 0x000fcc0000000000 */
[----:B------:R-:W-:Y:S01]  /*c430*/  DFMA R32, R26, -UR6, R32 ;  /* 0x800000061a207c2b */ /* 0x000fe20008000020 */
[----:B------:R-:W-:Y:S01]  /*c440*/  UMOV UR6, 0x69ce2bdf ;  /* 0x69ce2bdf00067882 */ /* 0x000fe20000000000 */
[----:B------:R-:W-:Y:S01]  /*c450*/  IMAD.MOV.U32 R26, RZ, RZ, -0x35dec16 ;  /* 0xfca213eaff1a7424 */ /* 0x000fe200078e00ff */
[----:B------:R-:W-:Y:S01]  /*c460*/  UMOV UR7, 0x3e5ade15 ;  /* 0x3e5ade1500077882 */ /* 0x000fe20000000000 */
[----:B------:R-:W-:-:S06]  /*c470*/  IMAD.MOV.U32 R27, RZ, RZ, 0x3e928af3 ;  /* 0x3e928af3ff1b7424 */ /* 0x000fcc00078e00ff */
[----:B------:R-:W-:Y:S01]  /*c480*/  DFMA R26, R32, UR6, R26 ;  /* 0x00000006201a7c2b */ /* 0x000fe2000800001a */
[----:B------:R-:W-:Y:S01]  /*c490*/  UMOV UR6, 0x62401315 ;  /* 0x6240131500067882 */ /* 0x000fe20000000000 */
[----:B------:R-:W-:-:S06]  /*c4a0*/  UMOV UR7, 0x3ec71dee ;  /* 0x3ec71dee00077882 */ /* 0x000fcc0000000000 */
[----:B------:R-:W-:Y:S01]  /*c4b0*/  DFMA R26, R32, R26, UR6 ;  /* 0x00000006201a7e2b */ /* 0x000fe2000800001a */
        /* <DEDUP_REMOVED lines=20> */
[----:B------:R-:W-:-:S08]  /*c600*/  DFMA R26, R32, R26, UR6 ;  /* 0x00000006201a7e2b */ /* 0x000fd0000800001a */
[----:B------:R-:W-:-:S08]  /*c610*/  DFMA R26, R32, R26, 1 ;  /* 0x3ff00000201a742b */ /* 0x000fd0000000001a */
[----:B------:R-:W-:-:S10]  /*c620*/  DFMA R26, R32, R26, 1 ;  /* 0x3ff00000201a742b */ /* 0x000fd4000000001a */
[----:B------:R-:W-:Y:S01]  /*c630*/  IMAD R11, R14, 0x100000, R27 ;  /* 0x001000000e0b7824 */ /* 0x000fe200078e021b */
[----:B------:R-:W-:Y:S01]  /*c640*/  MOV R10, R26 ;  /* 0x0000001a000a7202 */ /* 0x000fe20000000f00 */
[----:B------:R-:W-:Y:S06]  /*c650*/  @!P0 BRA `(.L_x_150) ;  /* 0x0000000000388947 */ /* 0x000fec0003800000 */
[----:B------:R-:W-:Y:S01]  /*c660*/  FSETP.GEU.AND P1, PT, |R13|, 4.2275390625, PT ;  /* 0x408748000d00780b */ /* 0x000fe20003f2e200 */
[C---:B------:R-:W-:Y:S02]  /*c670*/  DADD R10, R12.reuse, +INF ;  /* 0x7ff000000c0a7429 */ /* 0x040fe40000000000 */
[----:B------:R-:W-:-:S08]  /*c680*/  DSETP.GEU.AND P0, PT, R12, RZ, PT ;  /* 0x000000ff0c00722a */ /* 0x000fd00003f0e000 */
[----:B------:R-:W-:Y:S02]  /*c690*/  FSEL R10, R10, RZ, P0 ;  /* 0x000000ff0a0a7208 */ /* 0x000fe40000000000 */
[----:B------:R-:W-:Y:S01]  /*c6a0*/  FSEL R11, R11, RZ, P0 ;  /* 0x000000ff0b0b7208 */ /* 0x000fe20000000000 */
[----:B------:R-:W-:Y:S06]  /*c6b0*/  @P1 BRA `(.L_x_150) ;  /* 0x0000000000201947 */ /* 0x000fec0003800000 */
[----:B------:R-:W-:Y:S01]  /*c6c0*/  LEA.HI R7, R14, R14, RZ, 0x1 ;  /* 0x0000000e0e077211 */ /* 0x000fe200078f08ff */
[----:B------:R-:W-:-:S03]  /*c6d0*/  IMAD.MOV.U32 R10, RZ, RZ, R26 ;  /* 0x000000ffff0a7224 */ /* 0x000fc600078e001a */
[----:B------:R-:W-:-:S05]  /*c6e0*/  SHF.R.S32.HI R7, RZ, 0x1, R7 ;  /* 0x00000001ff077819 */ /* 0x000fca0000011407 */
[----:B------:R-:W-:Y:S02]  /*c6f0*/  IMAD.IADD R12, R14, 0x1, -R7 ;  /* 0x000000010e0c7824 */ /* 0x000fe400078e0a07 */
[----:B------:R-:W-:-:S03]  /*c700*/  IMAD R11, R7, 0x100000, R27 ;  /* 0x00100000070b7824 */ /* 0x000fc600078e021b */
[----:B------:R-:W-:Y:S01]  /*c710*/  LEA R13, R12, 0x3ff00000, 0x14 ;  /* 0x3ff000000c0d7811 */ /* 0x000fe200078ea0ff */
[----:B------:R-:W-:-:S06]  /*c720*/  IMAD.MOV.U32 R12, RZ, RZ, RZ ;  /* 0x000000ffff0c7224 */ /* 0x000fcc00078e00ff */
[----:B------:R-:W-:-:S11]  /*c730*/  DMUL R10, R10, R12 ;  /* 0x0000000c0a0a7228 */ /* 0x000fd60000000000 */
.L_x_150:
[----:B------:R-:W-:Y:S01]  /*c740*/  DFMA R12, R16, R10, R10 ;  /* 0x0000000a100c722b */ /* 0x000fe2000000000a */
[----:B------:R-:W-:Y:S01]  /*c750*/  IMAD.MOV.U32 R7, RZ, RZ, 0x0 ;  /* 0x00000000ff077424 */ /* 0x000fe200078e00ff */
[----:B------:R-:W-:-:S08]  /*c760*/  DSETP.NEU.AND P0, PT, |R10|, +INF , PT ;  /* 0x7ff000000a00742a */ /* 0x000fd00003f0d200 */
[----:B------:R-:W-:Y:S02]  /*c770*/  FSEL R10, R10, R12, !P0 ;  /* 0x0000000c0a0a7208 */ /* 0x000fe40004000000 */
[----:B------:R-:W-:Y:S01]  /*c780*/  FSEL R11, R11, R13, !P0 ;  /* 0x0000000d0b0b7208 */ /* 0x000fe20004000000 */
[----:B------:R-:W-:Y:S06]  /*c790*/  RET.REL.NODEC R6 `(_Z37surface_redistance_step_noboundaryfixPdPKdS1_S1_S1_S1_S1_S1_S1_S1_S1_S1_S1_iiidddi) ;  /* 0xffffff3806187950 */ /* 0x000fec0003c3ffff */
.L_x_151:
[----:B------:R-:W-:-:S00]  /*c7a0*/  BRA `(.L_x_151) ;  /* 0xfffffffc00fc7947 */ /* 0x000fc0000383ffff */
[----:B------:R-:W-:-:S00]  /*c7b0*/  NOP ;  /* 0x0000000000007918 */ /* 0x000fc00000000000 */
        /* <DEDUP_REMOVED lines=12> */
.L_x_432:


//--------------------- .text._Z23surface_redistance_stepPdPKdS1_S1_S1_S1_S1_S1_S1_S1_S1_S1_S1_iiidddi --------------------------
	.section	.text._Z23surface_redistance_stepPdPKdS1_S1_S1_S1_S1_S1_S1_S1_S1_S1_S1_iiidddi,"ax",@progbits
	.align	128
        .global         _Z23surface_redistance_stepPdPKdS1_S1_S1_S1_S1_S1_S1_S1_S1_S1_S1_iiidddi
        .type           _Z23surface_redistance_stepPdPKdS1_S1_S1_S1_S1_S1_S1_S1_S1_S1_S1_iiidddi,@function
        .size           _Z23surface_redistance_stepPdPKdS1_S1_S1_S1_S1_S1_S1_S1_S1_S1_S1_iiidddi,(.L_x_435 - _Z23surface_redistance_stepPdPKdS1_S1_S1_S1_S1_S1_S1_S1_S1_S1_S1_iiidddi)
        .other          _Z23surface_redistance_stepPdPKdS1_S1_S1_S1_S1_S1_S1_S1_S1_S1_S1_iiidddi,@"STO_CUDA_ENTRY STV_DEFAULT"
_Z23surface_redistance_stepPdPKdS1_S1_S1_S1_S1_S1_S1_S1_S1_S1_S1_iiidddi:
.text._Z23surface_redistance_stepPdPKdS1_S1_S1_S1_S1_S1_S1_S1_S1_S1_S1_iiidddi:
        /* <DEDUP_REMOVED lines=24> */
[----:B------:R-:W1:Y:S01]  /*0180*/  LDC.64 R34, c[0x0][0x3b8] ;  /* 0x0000ee00ff227b82 */ /* 0x000e620000000a00 */
[----:B------:R-:W-:Y:S01]  /*0190*/  IMAD.MOV.U32 R16, RZ, RZ, RZ ;  /* 0x000000ffff107224 */ /* 0x000fe200078e00ff */
[----:B------:R-:W2:Y:S01]  /*01a0*/  LDCU.64 UR6, c[0x0][0x3f8] ;  /* 0x00007f00ff0677ac */ /* 0x000ea20008000a00 */
[----:B------:R-:W-:Y:S02]  /*01b0*/  VIADD R14, R0, 0xffffffff ;  /* 0xffffffff000e7836 */ /* 0x000fe40000000000 */
[----:B------:R-:W3:Y:S03]  /*01c0*/  I2F.F64.U32 R2, UR5 ;  /* 0x0000000500027d12 */ /* 0x000ee60008201800 */
[----:B------:R-:W4:Y:S01]  /*01d0*/  LDC.64 R54, c[0x0][0x3c0] ;  /* 0x0000f000ff367b82 */ /* 0x000f220000000a00 */
        /* <DEDUP_REMOVED lines=9> */
[----:B------:R-:W2:Y:S05]  /*0270*/  I2F.F64.U32 R8, R20 ;  /* 0x0000001400087312 */ /* 0x000eaa0000201800 */
[----:B---3--:R-:W-:Y:S01]  /*0280*/  DSETP.GT.AND P0, PT, R4, R2, PT ;  /* 0x000000020400722a */ /* 0x008fe20003f04000 */
[----:B0-----:R-:W-:Y:S02]  /*0290*/  IMAD.MOV.U32 R23, RZ, RZ, R7 ;  /* 0x000000ffff177224 */ /* 0x001fe400078e0007 */
[----:B------:R-:W0:Y:S03]  /*02a0*/  I2F.F64.U32 R10, R10 ;  /* 0x0000000a000a7312 */ /* 0x000e260000201800 */
[----:B------:R-:W-:-:S02]  /*02b0*/  FSEL R12, R2, R4, P0 ;  /* 0x00000004020c7208 */ /* 0x000fc40000000000 */
[----:B------:R-:W-:Y:S01]  /*02c0*/  FSEL R13, R3, R5, P0 ;  /* 0x00000005030d7208 */ /* 0x000fe20000000000 */
[----:B--2---:R-:W-:Y:S01]  /*02d0*/  DSETP.MAX.AND P0, P1, RZ, R8, PT ;  /* 0x00000008ff00722a */ /* 0x004fe2000390f000 */
[----:B------:R-:W-:Y:S01]  /*02e0*/  IMAD.MOV.U32 R17, RZ, RZ, R9 ;  /* 0x000000ffff117224 */ /* 0x000fe200078e0009 */
[----:B------:R-:W2:Y:S01]  /*02f0*/  I2F.F64.U32 R4, UR4 ;  /* 0x0000000400047d12 */ /* 0x000ea20008201800 */
[----:B------:R-:W-:Y:S01]  /*0300*/  IMAD.MOV.U32 R15, RZ, RZ, R8 ;  /* 0x000000ffff0f7224 */ /* 0x000fe200078e0008 */
[----:B------:R-:W-:Y:S01]  /*0310*/  UIADD3 UR4, UPT, UPT, UR8, -0x1, URZ ;  /* 0xffffffff08047890 */ /* 0x000fe2000fffe0ff */
[----:B------:R-:W-:Y:S02]  /*0320*/  VIADD R9, R0, 0x2 ;  /* 0x0000000200097836 */ /* 0x000fe40000000000 */
[----:B------:R-:W-:Y:S01]  /*0330*/  IMAD.MOV.U32 R8, RZ, RZ, RZ ;  /* 0x000000ffff087224 */ /* 0x000fe200078e00ff */
[----:B0-----:R-:W-:Y:S01]  /*0340*/  DSETP.MAX.AND P2, P3, RZ, R10, PT ;  /* 0x0000000aff00722a */ /* 0x001fe20003b4f000 */
[----:B------:R-:W-:Y:S01]  /*0350*/  MOV R18, R10 ;  /* 0x0000000a00127202 */ /* 0x000fe20000000f00 */
[----:B------:R-:W-:Y:S01]  /*0360*/  IMAD.MOV.U32 R10, RZ, RZ, RZ ;  /* 0x000000ffff0a7224 */ /* 0x000fe200078e00ff */
[----:B------:R-:W-:Y:S01]  /*0370*/  F2I.F64.TRUNC R19, R12 ;  /* 0x0000000c00137311 */ /* 0x000fe2000030d100 */
[----:B------:R-:W-:Y:S01]  /*0380*/  IMAD.MOV.U32 R21, RZ, RZ, R11 ;  /* 0x000000ffff157224 */ /* 0x000fe200078e000b */
[----:B------:R-:W-:Y:S01]  /*0390*/  SEL R8, R8, R15, P0 ;  /* 0x0000000f08087207 */ /* 0x000fe20000000000 */
[----:B------:R-:W-:Y:S01]  /*03a0*/  IMAD.MOV.U32 R15, RZ, RZ, RZ ;  /* 0x000000ffff0f7224 */ /* 0x000fe200078e00ff */
[----:B------:R-:W-:-:S02]  /*03b0*/  FSEL R11, R10, R17, P0 ;  /* 0x000000110a0b7208 */ /* 0x000fc40000000000 */
[----:B------:R-:W-:Y:S01]  /*03c0*/  @P1 LOP3.LUT R11, R17, 0x80000, RZ, 0xfc, !PT ;  /* 0x00080000110b1812 */ /* 0x000fe200078efcff */
[----:B------:R-:W-:Y:S01]  /*03d0*/  DSETP.MAX.AND P0, P1, RZ, R6, PT ;  /* 0x00000006ff00722a */ /* 0x000fe2000390f000 */
[----:B------:R0:W3:Y:S01]  /*03e0*/  I2F.F64.U32 R12, R9 ;  /* 0x00000009000c7312 */ /* 0x0000e20000201800 */
[----:B------:R-:W-:Y:S01]  /*03f0*/  FSEL R25, R16, R21, P2 ;  /* 0x0000001510197208 */ /* 0x000fe20001000000 */
[----:B------:R-:W-:Y:S01]  /*0400*/  VIADD R16, R0, 0xfffffffe ;  /* 0xfffffffe00107836 */ /* 0x000fe20000000000 */
[----:B------:R-:W-:Y:S02]  /*0410*/  SEL R10, R15, R18, P2 ;  /* 0x000000120f0a7207 */ /* 0x000fe40001000000 */
[----:B------:R-:W-:Y:S01]  /*0420*/  @P3 LOP3.LUT R25, R21, 0x80000, RZ, 0xfc, !PT ;  /* 0x0008000015193812 */ /* 0x000fe200078efcff */
[----:B------:R-:W-:Y:S01]  /*0430*/  IMAD.MOV.U32 R21, RZ, RZ, R6 ;  /* 0x000000ffff157224 */ /* 0x000fe200078e0006 */
[----:B0-----:R-:W-:Y:S01]  /*0440*/  MOV R9, R11 ;  /* 0x0000000b00097202 */ /* 0x001fe20000000f00 */
[----:B------:R-:W0:Y:S01]  /*0450*/  I2F.F64 R14, R14 ;  /* 0x0000000e000e7312 */ /* 0x000e220000201c00 */
[----:B------:R-:W-:-:S02]  /*0460*/  IMAD.MOV.U32 R6, RZ, RZ, RZ ;  /* 0x000000ffff067224 */ /* 0x000fc400078e00ff */
[----:B------:R-:W-:Y:S02]  /*0470*/  IMAD.MOV.U32 R11, RZ, RZ, R25 ;  /* 0x000000ffff0b7224 */ /* 0x000fe400078e0019 */
[----:B--2---:R-:W-:Y:S01]  /*0480*/  DSETP.GT.AND P2, PT, R8, R4, PT ;  /* 0x000000040800722a */ /* 0x004fe20003f44000 */
[----:B---3--:R-:W-:Y:S02]  /*0490*/  IMAD.MOV.U32 R7, RZ, RZ, R12 ;  /* 0x000000ffff077224 */ /* 0x008fe400078e000c */
[----:B------:R-:W2:Y:S01]  /*04a0*/  I2F.F64 R16, R16 ;  /* 0x0000001000107312 */ /* 0x000ea20000201c00 */
[----:B------:R-:W-:Y:S02]  /*04b0*/  DSETP.GT.AND P3, PT, R10, R2, PT ;  /* 0x000000020a00722a */ /* 0x000fe40003f64000 */
[----:B------:R-:W-:Y:S02]  /*04c0*/  FSEL R8, R4, R8, P2 ;  /* 0x0000000804087208 */ /* 0x000fe40001000000 */
[----:B------:R-:W-:Y:S01]  /*04d0*/  FSEL R9, R5, R9, P2 ;  /* 0x0000000905097208 */ /* 0x000fe20001000000 */
[----:B------:R-:W-:Y:S01]  /*04e0*/  DSETP.MAX.AND P2, P6, RZ, R12, PT ;  /* 0x0000000cff00722a */ /* 0x000fe20003e4f000 */
[----:B------:R-:W-:Y:S01]  /*04f0*/  FSEL R10, R2, R10, P3 ;  /* 0x0000000a020a7208 */ /* 0x000fe20001800000 */
[----:B0-----:R-:W-:Y:S01]  /*0500*/  DSETP.MAX.AND P4, P5, RZ, R14, PT ;  /* 0x0000000eff00722a */ /* 0x001fe20003d8f000 */
[----:B------:R-:W-:Y:S01]  /*0510*/  IMAD.MOV.U32 R12, RZ, RZ, R15 ;  /* 0x000000ffff0c7224 */ /* 0x000fe200078e000f */
[----:B------:R0:W-:Y:S01]  /*0520*/  F2I.F64.TRUNC R0, R8 ;  /* 0x0000000800007311 */ /* 0x0001e2000030d100 */
[----:B------:R-:W-:Y:S01]  /*0530*/  FSEL R11, R3, R11, P3 ;  /* 0x0000000b030b7208 */ /* 0x000fe20001800000 */
[----:B------:R-:W-:Y:S01]  /*0540*/  IMAD.MOV.U32 R27, RZ, RZ, R14 ;  /* 0x000000ffff1b7224 */ /* 0x000fe200078e000e */
[----:B------:R-:W-:-:S02]  /*0550*/  FSEL R25, R6, R13, P2 ;  /* 0x0000000d06197208 */ /* 0x000fc40001000000 */
[----:B------:R-:W-:Y:S01]  /*0560*/  SEL R6, R6, R7, P2 ;  /* 0x0000000706067207 */ /* 0x000fe20001000000 */
[----:B------:R-:W-:Y:S01]  /*0570*/  IMAD.MOV.U32 R7, RZ, RZ, RZ ;  /* 0x000000ffff077224 */ /* 0x000fe200078e00ff */
[----:B--2---:R-:W-:Y:S01]  /*0580*/  DSETP.MAX.AND P3, P2, RZ, R16, PT ;  /* 0x00000010ff00722a */ /* 0x004fe20003a6f000 */
[----:B------:R2:W3:Y:S01]  /*0590*/  F2I.F64.TRUNC R15, R10 ;  /* 0x0000000a000f7311 */ /* 0x0004e2000030d100 */
[----:B------:R-:W-:Y:S01]  /*05a0*/  MOV R29, R16 ;  /* 0x00000010001d7202 */ /* 0x000fe20000000f00 */
[----:B0-----:R-:W-:Y:S01]  /*05b0*/  IMAD.MOV.U32 R8, RZ, RZ, RZ ;  /* 0x000000ffff087224 */ /* 0x001fe200078e00ff */
[----:B------:R-:W-:Y:S02]  /*05c0*/  @P6 LOP3.LUT R25, R13, 0x80000, RZ, 0xfc, !PT ;  /* 0x000800000d196812 */ /* 0x000fe400078efcff */
[----:B------:R-:W-:Y:S02]  /*05d0*/  FSEL R9, R7, R12, P4 ;  /* 0x0000000c07097208 */ /* 0x000fe40002000000 */
[----:B------:R-:W-:Y:S01]  /*05e0*/  SEL R8, R8, R27, P4 ;  /* 0x0000001b08087207 */ /* 0x000fe20002000000 */
[----:B------:R-:W-:Y:S01]  /*05f0*/  IMAD.MOV.U32 R7, RZ, RZ, R25 ;  /* 0x000000ffff077224 */ /* 0x000fe200078e0019 */
[----:B------:R-:W0:Y:S01]  /*0600*/  I2F.F64 R30, UR4 ;  /* 0x00000004001e7d12 */ /* 0x000e220008201c00 */
[----:B--2---:R-:W-:Y:S01]  /*0610*/  IMAD.MOV.U32 R10, RZ, RZ, RZ ;  /* 0x000000ffff0a7224 */ /* 0x004fe200078e00ff */
[----:B------:R-:W-:Y:S01]  /*0620*/  @P5 LOP3.LUT R9, R12, 0x80000, RZ, 0xfc, !PT ;  /* 0x000800000c095812 */ /* 0x000fe200078efcff */
[----:B------:R-:W2:Y:S02]  /*0630*/  LDCU.64 UR4, c[0x0][0x358] ;  /* 0x00006b00ff0477ac */ /* 0x000ea40008000a00 */
[--C-:B------:R-:W-:Y:S01]  /*0640*/  DSETP.GT.AND P4, PT, R6, R2.reuse, PT ;  /* 0x000000020600722a */ /* 0x100fe20003f84000 */
[----:B------:R-:W-:Y:S01]  /*0650*/  FSEL R11, R10, R17, P3 ;  /* 0x000000110a0b7208 */ /* 0x000fe20001800000 */
[----:B---3--:R-:W-:Y:S01]  /*0660*/  IMAD R15, R0, UR9, R15 ;  /* 0x00000009000f7c24 */ /* 0x008fe2000f8e020f */
[----:B------:R-:W-:Y:S01]  /*0670*/  SEL R10, R10, R29, P3 ;  /* 0x0000001d0a0a7207 */ /* 0x000fe20001800000 */
[----:B------:R-:W-:Y:S01]  /*0680*/  DSETP.GT.AND P5, PT, R8, R2, PT ;  /* 0x000000020800722a */ /* 0x000fe20003fa4000 */
[----:B------:R-:W-:-:S02]  /*0690*/  @P2 LOP3.LUT R11, R17, 0x80000, RZ, 0xfc, !PT ;  /* 0x00080000110b2812 */ /* 0x000fc400078efcff */
[----:B------:R-:W-:Y:S01]  /*06a0*/  FSEL R12, R2, R6, P4 ;  /* 0x00000006020c7208 */ /* 0x000fe20002000000 */
[----:B------:R-:W-:Y:S01]  /*06b0*/  IMAD.MOV.U32 R6, RZ, RZ, RZ ;  /* 0x000000ffff067224 */ /* 0x000fe200078e00ff */
[C---:B------:R-:W-:Y:S02]  /*06c0*/  FSEL R13, R3.reuse, R7, P4 ;  /* 0x00000007030d7208 */ /* 0x040fe40002000000 */
[----:B------:R-:W-:Y:S01]  /*06d0*/  DSETP.GT.AND P2, PT, R10, R2, PT ;  /* 0x000000020a00722a */ /* 0x000fe20003f44000 */
[----:B------:R-:W-:Y:S02]  /*06e0*/  FSEL R9, R3, R9, P5 ;  /* 0x0000000903097208 */ /* 0x000fe40002800000 */
[C---:B------:R-:W-:Y:S01]  /*06f0*/  FSEL R7, R6.reuse, R23, P0 ;  /* 0x0000001706077208 */ /* 0x040fe20000000000 */
[----:B------:R-:W3:Y:S01]  /*0700*/  F2I.F64.TRUNC R13, R12 ;  /* 0x0000000c000d7311 */ /* 0x000ee2000030d100 */
[----:B------:R-:W-:Y:S01]  /*0710*/  SEL R6, R6, R21, P0 ;  /* 0x0000001506067207 */ /* 0x000fe20000000000 */
[----:B------:R-:W-:Y:S01]  /*0720*/  IMAD R21, R0, UR9, R19 ;  /* 0x0000000900157c24 */ /* 0x000fe2000f8e0213 */
[----:B------:R-:W-:-:S02]  /*0730*/  @P1 LOP3.LUT R7, R23, 0x80000, RZ, 0xfc, !PT ;  /* 0x0008000017071812 */ /* 0x000fc400078efcff */
[----:B------:R-:W-:Y:S02]  /*0740*/  FSEL R11, R3, R11, P2 ;  /* 0x0000000b030b7208 */ /* 0x000fe40001000000 */
[C---:B------:R-:W-:Y:S02]  /*0750*/  FSEL R8, R2.reuse, R8, P5 ;  /* 0x0000000802087208 */ /* 0x040fe40002800000 */
[----:B0-----:R-:W-:Y:S01]  /*0760*/  DSETP.GT.AND P0, PT, R6, R30, PT ;  /* 0x0000001e0600722a */ /* 0x001fe20003f04000 */
[----:B------:R-:W-:Y:S01]  /*0770*/  FSEL R10, R2, R10, P2 ;  /* 0x0000000a020a7208 */ /* 0x000fe20001000000 */
[----:B------:R-:W0:Y:S04]  /*0780*/  F2I.F64.TRUNC R9, R8 ;  /* 0x0000000800097311 */ /* 0x000e28000030d100 */
[----:B------:R-:W-:Y:S01]  /*0790*/  FSEL R2, R30, R6, P0 ;  /* 0x000000061e027208 */ /* 0x000fe20000000000 */
[----:B---3--:R-:W-:Y:S01]  /*07a0*/  IMAD R13, R0, UR9, R13 ;  /* 0x00000009000d7c24 */ /* 0x008fe2000f8e020d */
[----:B------:R-:W-:-:S02]  /*07b0*/  FSEL R3, R31, R7, P0 ;  /* 0x000000071f037208 */ /* 0x000fc40000000000 */
[----:B------:R-:W3:Y:S01]  /*07c0*/  LDC.64 R6, c[0x0][0x388] ;  /* 0x0000e200ff067b82 */ /* 0x000ee20000000a00 */
[----:B------:R-:W1:Y:S01]  /*07d0*/  F2I.F64.TRUNC R11, R10 ;  /* 0x0000000a000b7311 */ /* 0x000e62000030d100 */
[----:B0-----:R-:W-:-:S07]  /*07e0*/  IMAD R9, R0, UR9, R9 ;  /* 0x0000000900097c24 */ /* 0x001fce000f8e0209 */
[----:B------:R-:W0:Y:S01]  /*07f0*/  F2I.F64.TRUNC R18, R2 ;  /* 0x0000000200127311 */ /* 0x000e22000030d100 */
[----:B-1----:R-:W-:Y:S02]  /*0800*/  IMAD R17, R0, UR9, R11 ;  /* 0x0000000900117c24 */ /* 0x002fe4000f8e020b */
[--C-:B0-----:R-:W-:Y:S02]  /*0810*/  IMAD R0, R21, UR8, R18.reuse ;  /* 0x0000000815007c24 */ /* 0x101fe4000f8e0212 */
[--C-:B------:R-:W-:Y:S02]  /*0820*/  IMAD R15, R15, UR8, R18.reuse ;  /* 0x000000080f0f7c24 */ /* 0x100fe4000f8e0212 */
[--C-:B------:R-:W-:Y:S02]  /*0830*/  IMAD R11, R13, UR8, R18.reuse ;  /* 0x000000080d0b7c24 */ /* 0x100fe4000f8e0212 */
[--C-:B------:R-:W-:Y:S02]  /*0840*/  IMAD R9, R9, UR8, R18.reuse ;  /* 0x0000000809097c24 */ /* 0x100fe4000f8e0212 */
[----:B------:R-:W-:-:S02]  /*0850*/  IMAD R17, R17, UR8, R18 ;  /* 0x0000000811117c24 */ /* 0x000fc4000f8e0212 */
[----:B---3--:R-:W-:-:S04]  /*0860*/  IMAD.WIDE R2, R0, 0x8, R6 ;  /* 0x0000000800027825 */ /* 0x008fc800078e0206 */
[C---:B------:R-:W-:Y:S02]  /*0870*/  IMAD.WIDE R34, R0.reuse, 0x8, R34 ;  /* 0x0000000800227825 */ /* 0x040fe400078e0222 */
[----:B--2---:R-:W5:Y:S02]  /*0880*/  LDG.E.64 R2, desc[UR4][R2.64] ;  /* 0x0000000402027981 */ /* 0x004f64000c1e1b00 */
[----:B----4-:R-:W-:Y:S02]  /*0890*/  IMAD.WIDE R54, R0, 0x8, R54 ;  /* 0x0000000800367825 */ /* 0x010fe400078e0236 */
[----:B------:R-:W5:Y:S02]  /*08a0*/  LDG.E.64 R34, desc[UR4][R34.64] ;  /* 0x0000000422227981 */ /* 0x000f64000c1e1b00 */
[--C-:B------:R-:W-:Y:S02]  /*08b0*/  IMAD.WIDE R38, R17, 0x8, R6.reuse ;  /* 0x0000000811267825 */ /* 0x100fe400078e0206 */
[----:B------:R-:W5:Y:S02]  /*08c0*/  LDG.E.64 R54, desc[UR4][R54.64] ;  /* 0x0000000436367981 */ /* 0x000f64000c1e1b00 */
[----:B------:R-:W-:-:S02]  /*08d0*/  IMAD.WIDE R28, R9, 0x8, R6 ;  /* 0x00000008091c7825 */ /* 0x000fc400078e0206 */
[----:B------:R-:W5:Y:S02]  /*08e0*/  LDG.E.64 R38, desc[UR4][R38.64] ;  /* 0x0000000426267981 */ /* 0x000f64000c1e1b00 */
[--C-:B------:R-:W-:Y:S02]  /*08f0*/  IMAD.WIDE R36, R15, 0x8, R6.reuse ;  /* 0x000000080f247825 */ /* 0x100fe400078e0206 */
[----:B------:R-:W5:Y:S02]  /*0900*/  LDG.E.64 R28, desc[UR4][R28.64] ;  /* 0x000000041c1c7981 */ /* 0x000f64000c1e1b00 */
[----:B------:R-:W-:Y:S02]  /*0910*/  IMAD.WIDE R10, R11, 0x8, R6 ;  /* 0x000000080b0a7825 */ /* 0x000fe400078e0206 */
[----:B------:R-:W5:Y:S04]  /*0920*/  LDG.E.64 R36, desc[UR4][R36.64] ;  /* 0x0000000424247981 */ /* 0x000f68000c1e1b00 */
[----:B------:R-:W5:Y:S01]  /*0930*/  LDG.E.64 R10, desc[UR4][R10.64] ;  /* 0x000000040a0a7981 */ /* 0x000f62000c1e1b00 */
[----:B------:R-:W-:-:S10]  /*0940*/  DADD R8, -RZ, |UR6| ;  /* 0x40000006ff087e29 */ /* 0x000fd40008000100 */
[----:B------:R-:W-:Y:S01]  /*0950*/  IMAD.MOV.U32 R12, RZ, RZ, R8 ;  /* 0x000000ffff0c7224 */ /* 0x000fe200078e0008 */
[----:B------:R-:W-:-:S07]  /*0960*/  MOV R8, 0x980 ;  /* 0x0000098000087802 */ /* 0x000fce0000000f00 */
[----:B-----5:R-:W-:Y:S05]  /*0970*/  CALL.REL.NOINC `($_Z23surface_redistance_stepPdPKdS1_S1_S1_S1_S1_S1_S1_S1_S1_S1_S1_iiidddi$__internal_accurate_pow) ;  /* 0x000000b4001c7944 */ /* 0x020fea0003c00000 */
        /* <DEDUP_REMOVED lines=14> */
[----:B------:R-:W-:Y:S01]  /*0a60*/  @!P0 IMAD.MOV.U32 R6, RZ, RZ, 0x0 ;  /* 0x00000000ff068424 */ /* 0x000fe200078e00ff */
[----:B------:R-:W-:-:S07]  /*0a70*/  @!P0 MOV R7, 0x7ff00000 ;  /* 0x7ff0000000078802 */ /* 0x000fce0000000f00 */
.L_x_152:
        /* <DEDUP_REMOVED lines=35> */
[----:B------:R-:W-:Y:S05]  /*0cb0*/  CALL.REL.NOINC `($__internal_2_$__cuda_sm20_div_rn_f64_full) ;  /* 0x000000a800107944 */ /* 0x000fea0003c00000 */
[----:B------:R-:W-:Y:S02]  /*0cc0*/  IMAD.MOV.U32 R56, RZ, RZ, R8 ;  /* 0x000000ffff387224 */ /* 0x000fe400078e0008 */
[----:B------:R-:W-:-:S07]  /*0cd0*/  IMAD.MOV.U32 R57, RZ, RZ, R7 ;  /* 0x000000ffff397224 */ /* 0x000fce00078e0007 */
.L_x_154:
[----:B------:R-:W-:Y:S05]  /*0ce0*/  BSYNC.RECONVERGENT B1 ;  /* 0x0000000000017941 */ /* 0x000fea0003800200 */
.L_x_153:
[----:B------:R-:W0:Y:S01]  /*0cf0*/  MUFU.RCP64H R7, R35 ;  /* 0x0000002300077308 */ /* 0x000e220000001800 */
[----:B------:R-:W-:Y:S01]  /*0d00*/  IMAD.MOV.U32 R6, RZ, RZ, 0x1 ;  /* 0x00000001ff067424 */ /* 0x000fe200078e00ff */
[----:B------:R-:W1:Y:S01]  /*0d10*/  LDCU.64 UR6, c[0x0][0x3f8] ;  /* 0x00007f00ff0677ac */ /* 0x000e620008000a00 */
[----:B------:R-:W-:Y:S04]  /*0d20*/  BSSY.RECONVERGENT B1, `(.L_x_155) ;  /* 0x0000017000017945 */ /* 0x000fe80003800200 */
[C---:B0-----:R-:W-:Y:S02]  /*0d30*/  DFMA R8, -R34.reuse, R6, 1 ;  /* 0x3ff000002208742b */ /* 0x041fe40000000106 */
[----:B-1----:R-:W-:-:S06]  /*0d40*/  DSETP.NEU.AND P0, PT, R34, UR6, PT ;  /* 0x0000000622007e2a */ /* 0x002fcc000bf0d000 */
[----:B------:R-:W-:-:S08]  /*0d50*/  DFMA R8, R8, R8, R8 ;  /* 0x000000080808722b */ /* 0x000fd00000000008 */
[----:B------:R-:W-:Y:S01]  /*0d60*/  DFMA R6, R6, R8, R6 ;  /* 0x000000080606722b */ /* 0x000fe20000000006 */
[----:B------:R-:W-:Y:S02]  /*0d70*/  FSEL R8, R36, RZ, !P0 ;  /* 0x000000ff24087208 */ /* 0x000fe40004000000 */
[----:B------:R-:W-:-:S05]  /*0d80*/  FSEL R9, R37, RZ, !P0 ;  /* 0x000000ff25097208 */ /* 0x000fca0004000000 */
[----:B------:R-:W-:Y:S02]  /*0d90*/  DFMA R10, -R34, R6, 1 ;  /* 0x3ff00000220a742b */ /* 0x000fe40000000106 */
[----:B------:R-:W-:-:S06]  /*0da0*/  DADD R8, -R2, R8 ;  /* 0x0000000002087229 */ /* 0x000fcc0000000108 */
        /* <DEDUP_REMOVED lines=12> */
[----:B------:R-:W-:Y:S05]  /*0e70*/  CALL.REL.NOINC `($__internal_2_$__cuda_sm20_div_rn_f64_full) ;  /* 0x000000a400a07944 */ /* 0x000fea0003c00000 */
[----:B------:R-:W-:-:S07]  /*0e80*/  IMAD.MOV.U32 R6, RZ, RZ, R8 ;  /* 0x000000ffff067224 */ /* 0x000fce00078e0008 */
.L_x_156:
[----:B------:R-:W-:Y:S05]  /*0e90*/  BSYNC.RECONVERGENT B1 ;  /* 0x0000000000017941 */ /* 0x000fea0003800200 */
.L_x_155:
[----:B------:R-:W0:Y:S01]  /*0ea0*/  MUFU.RCP64H R11, R27 ;  /* 0x0000001b000b7308 */ /* 0x000e220000001800 */
[----:B------:R-:W-:Y:S01]  /*0eb0*/  DADD R8, R28, R28 ;  /* 0x000000001c087229 */ /* 0x000fe2000000001c */
[----:B------:R-:W-:Y:S01]  /*0ec0*/  IMAD.MOV.U32 R10, RZ, RZ, 0x1 ;  /* 0x00000001ff0a7424 */ /* 0x000fe200078e00ff */
[----:B------:R-:W-:Y:S01]  /*0ed0*/  BSSY.RECONVERGENT B1, `(.L_x_157) ;  /* 0x000001f000017945 */ /* 0x000fe20003800200 */
[----:B------:R-:W-:-:S05]  /*0ee0*/  DFMA R56, -R34, R56, R6 ;  /* 0x000000382238722b */ /* 0x000fca0000000106 */
[----:B------:R-:W-:Y:S02]  /*0ef0*/  DADD R8, R2, -R8 ;  /* 0x0000000002087229 */ /* 0x000fe40000000808 */
[----:B0-----:R-:W-:-:S06]  /*0f00*/  DFMA R12, -R26, R10, 1 ;  /* 0x3ff000001a0c742b */ /* 0x001fcc000000010a */
[----:B------:R-:W-:Y:S02]  /*0f10*/  DADD R8, R38, R8 ;  /* 0x0000000026087229 */ /* 0x000fe40000000008 */
[----:B------:R-:W-:-:S06]  /*0f20*/  DFMA R12, R12, R12, R12 ;  /* 0x0000000c0c0c722b */ /* 0x000fcc000000000c */
[----:B------:R-:W-:Y:S02]  /*0f30*/  DSETP.GEU.AND P0, PT, |R32|, |R8|, PT ;  /* 0x400000082000722a */ /* 0x000fe40003f0e200 */
[----:B------:R-:W-:-:S04]  /*0f40*/  DFMA R12, R10, R12, R10 ;  /* 0x0000000c0a0c722b */ /* 0x000fc8000000000a */
[----:B------:R-:W-:Y:S02]  /*0f50*/  FSEL R10, R32, R8, !P0 ;  /* 0x00000008200a7208 */ /* 0x000fe40004000000 */
[----:B------:R-:W-:Y:S01]  /*0f60*/  FSEL R11, R33, R9, !P0 ;  /* 0x00000009210b7208 */ /* 0x000fe20004000000 */
[----:B------:R-:W-:Y:S02]  /*0f70*/  DMUL R8, R32, R8 ;  /* 0x0000000820087228 */ /* 0x000fe40000000000 */
[----:B------:R-:W-:-:S03]  /*0f80*/  DFMA R14, -R26, R12, 1 ;  /* 0x3ff000001a0e742b */ /* 0x000fc6000000010c */
[----:B------:R-:W-:-:S03]  /*0f90*/  DMUL R10, R10, 0.5 ;  /* 0x3fe000000a0a7828 */ /* 0x000fc60000000000 */
[----:B------:R-:W-:Y:S02]  /*0fa0*/  DSETP.GEU.AND P0, PT, R8, RZ, PT ;  /* 0x000000ff0800722a */ /* 0x000fe40003f0e000 */
[----:B------:R-:W-:-:S05]  /*0fb0*/  DFMA R14, R12, R14, R12 ;  /* 0x0000000e0c0e722b */ /* 0x000fca000000000c */
        /* <DEDUP_REMOVED lines=14> */
[----:B------:R-:W-:Y:S01]  /*10a0*/  IMAD.MOV.U32 R32, RZ, RZ, R8 ;  /* 0x000000ffff207224 */ /* 0x000fe200078e0008 */
[----:B------:R-:W-:-:S07]  /*10b0*/  MOV R33, R7 ;  /* 0x0000000700217202 */ /* 0x000fce0000000f00 */
.L_x_158:
[----:B------:R-:W-:Y:S05]  /*10c0*/  BSYNC.RECONVERGENT B1 ;  /* 0x0000000000017941 */ /* 0x000fea0003800200 */
.L_x_157:
        /* <DEDUP_REMOVED lines=25> */
[----:B------:R-:W-:-:S07]  /*1260*/  IMAD.MOV.U32 R6, RZ, RZ, R8 ;  /* 0x000000ffff067224 */ /* 0x000fce00078e0008 */
.L_x_160:
[----:B------:R-:W-:Y:S05]  /*1270*/  BSYNC.RECONVERGENT B1 ;  /* 0x0000000000017941 */ /* 0x000fea0003800200 */
.L_x_159:
[C---:B------:R-:W-:Y:S01]  /*1280*/  VIADD R8, R24.reuse, 0x1 ;  /* 0x0000000118087836 */ /* 0x040fe20000000000 */
[C---:B------:R-:W-:Y:S01]  /*1290*/  IADD3 R12, PT, PT, R24.reuse, -0x1, RZ ;  /* 0xffffffff180c7810 */ /* 0x040fe20007ffe0ff */
[C---:B------:R-:W-:Y:S01]  /*12a0*/  VIADD R10, R24.reuse, 0x2 ;  /* 0x00000002180a7836 */ /* 0x040fe20000000000 */
[----:B------:R-:W0:Y:S01]  /*12b0*/  LDC.64 R52, c[0x0][0x3c8] ;  /* 0x0000f200ff347b82 */ /* 0x000e220000000a00 */
[----:B------:R-:W-:Y:S01]  /*12c0*/  VIADD R14, R24, 0xfffffffe ;  /* 0xfffffffe180e7836 */ /* 0x000fe20000000000 */
[----:B------:R-:W1:Y:S01]  /*12d0*/  LDCU UR6, c[0x0][0x3e8] ;  /* 0x00007d00ff0677ac */ /* 0x000e620008000800 */
[----:B------:R-:W2:Y:S01]  /*12e0*/  I2F.F64 R8, R8 ;  /* 0x0000000800087312 */ /* 0x000ea20000201c00 */
[----:B------:R-:W-:-:S04]  /*12f0*/  IMAD.MOV.U32 R16, RZ, RZ, RZ ;  /* 0x000000ffff107224 */ /* 0x000fc800078e00ff */
[----:B------:R-:W3:Y:S03]  /*1300*/  LDC.64 R50, c[0x0][0x3d0] ;  /* 0x0000f400ff327b82 */ /* 0x000ee60000000a00 */
[----:B------:R-:W4:Y:S01]  /*1310*/  I2F.F64 R10, R10 ;  /* 0x0000000a000a7312 */ /* 0x000f220000201c00 */
[----:B--2---:R-:W-:Y:S01]  /*1320*/  DSETP.MAX.AND P0, P2, RZ, R8, PT ;  /* 0x00000008ff00722a */ /* 0x004fe20003a0f000 */
[----:B------:R-:W-:-:S06]  /*1330*/  IMAD.MOV.U32 R17, RZ, RZ, R8 ;  /* 0x000000ffff117224 */ /* 0x000fcc00078e0008 */
[----:B------:R-:W2:Y:S01]  /*1340*/  I2F.F64 R14, R14 ;  /* 0x0000000e000e7312 */ /* 0x000ea20000201c00 */
[----:B------:R-:W-:Y:S02]  /*1350*/  IMAD.MOV.U32 R8, RZ, RZ, RZ ;  /* 0x000000ffff087224 */ /* 0x000fe400078e00ff */
[----:B0-----:R-:W-:Y:S01]  /*1360*/  IMAD.WIDE R52, R0, 0x8, R52 ;  /* 0x0000000800347825 */ /* 0x001fe200078e0234 */
[----:B----4-:R-:W-:-:S04]  /*1370*/  DSETP.MAX.AND P3, P4, RZ, R10, PT ;  /* 0x0000000aff00722a */ /* 0x010fc80003c6f000 */
[----:B------:R-:W0:Y:S01]  /*1380*/  I2F.F64 R12, R12 ;  /* 0x0000000c000c7312 */ /* 0x000e220000201c00 */
[----:B------:R-:W-:Y:S01]  /*1390*/  IMAD.MOV.U32 R27, RZ, RZ, R11 ;  /* 0x000000ffff1b7224 */ /* 0x000fe200078e000b */
[C---:B------:R-:W-:Y:S01]  /*13a0*/  FSEL R11, R8.reuse, R9, P0 ;  /* 0x00000009080b7208 */ /* 0x040fe20000000000 */
[----:B------:R-:W-:Y:S01]  /*13b0*/  IMAD.MOV.U32 R25, RZ, RZ, R10 ;  /* 0x000000ffff197224 */ /* 0x000fe200078e000a */
[----:B------:R-:W-:Y:S01]  /*13c0*/  @P2 LOP3.LUT R11, R9, 0x80000, RZ, 0xfc, !PT ;  /* 0x00080000090b2812 */ /* 0x000fe200078efcff */
[----:B------:R-:W-:Y:S01]  /*13d0*/  IMAD.MOV.U32 R10, RZ, RZ, RZ ;  /* 0x000000ffff0a7224 */ /* 0x000fe200078e00ff */
[----:B------:R-:W-:Y:S01]  /*13e0*/  SEL R8, R8, R17, P0 ;  /* 0x0000001108087207 */ /* 0x000fe20000000000 */
[----:B--2---:R-:W-:Y:S01]  /*13f0*/  DSETP.MAX.AND P2, P0, RZ, R14, PT ;  /* 0x0000000eff00722a */ /* 0x004fe2000384f000 */
[----:B------:R-:W-:Y:S01]  /*1400*/  IMAD.MOV.U32 R24, RZ, RZ, R14 ;  /* 0x000000ffff187224 */ /* 0x000fe200078e000e */
[----:B------:R-:W5:Y:S01]  /*1410*/  LDG.E.64 R52, desc[UR4][R52.64] ;  /* 0x0000000434347981 */ /* 0x000f62000c1e1b00 */
[----:B------:R-:W-:Y:S01]  /*1420*/  IMAD.MOV.U32 R9, RZ, RZ, R11 ;  /* 0x000000ffff097224 */ /* 0x000fe200078e000b */
[----:B------:R-:W-:Y:S01]  /*1430*/  SEL R10, R10, R25, P3 ;  /* 0x000000190a0a7207 */ /* 0x000fe20001800000 */
[----:B------:R-:W-:-:S02]  /*1440*/  IMAD.MOV.U32 R25, RZ, RZ, R15 ;  /* 0x000000ffff197224 */ /* 0x000fc400078e000f */
[----:B---3--:R-:W-:Y:S01]  /*1450*/  IMAD.WIDE R50, R0, 0x8, R50 ;  /* 0x0000000800327825 */ /* 0x008fe200078e0232 */
[----:B0-----:R-:W-:Y:S02]  /*1460*/  DSETP.MAX.AND P5, P1, RZ, R12, PT ;  /* 0x0000000cff00722a */ /* 0x001fe400039af000 */
[----:B------:R-:W-:Y:S01]  /*1470*/  DSETP.GT.AND P6, PT, R8, R30, PT ;  /* 0x0000001e0800722a */ /* 0x000fe20003fc4000 */
[----:B------:R-:W-:Y:S01]  /*1480*/  IMAD.MOV.U32 R29, RZ, RZ, R12 ;  /* 0x000000ffff1d7224 */ /* 0x000fe200078e000c */
[----:B------:R-:W-:Y:S01]  /*1490*/  MOV R12, RZ ;  /* 0x000000ff000c7202 */ /* 0x000fe20000000f00 */
[----:B------:R-:W5:Y:S03]  /*14a0*/  LDG.E.64 R50, desc[UR4][R50.64] ;  /* 0x0000000432327981 */ /* 0x000f66000c1e1b00 */
[----:B------:R-:W-:Y:S02]  /*14b0*/  FSEL R14, R30, R8, P6 ;  /* 0x000000081e0e7208 */ /* 0x000fe40003000000 */
[----:B------:R-:W-:-:S02]  /*14c0*/  FSEL R15, R31, R9, P6 ;  /* 0x000000091f0f7208 */ /* 0x000fc40003000000 */
[----:B------:R-:W-:Y:S02]  /*14d0*/  CS2R R8, SRZ ;  /* 0x0000000000087805 */ /* 0x000fe4000001ff00 */
[----:B------:R-:W-:Y:S02]  /*14e0*/  FSEL R11, R12, R27, P3 ;  /* 0x0000001b0c0b7208 */ /* 0x000fe40001800000 */
[----:B------:R-:W-:Y:S01]  /*14f0*/  @P4 LOP3.LUT R11, R27, 0x80000, RZ, 0xfc, !PT ;  /* 0x000800001b0b4812 */ /* 0x000fe200078efcff */
[----:B------:R-:W1:Y:S01]  /*1500*/  F2I.F64.TRUNC R14, R14 ;  /* 0x0000000e000e7311 */ /* 0x000e62000030d100 */
[----:B------:R-:W-:Y:S02]  /*1510*/  FSEL R27, R16, R25, P2 ;  /* 0x00000019101b7208 */ /* 0x000fe40001000000 */
[----:B------:R-:W-:Y:S02]  /*1520*/  FSEL R17, R8, R13, P5 ;  /* 0x0000000d08117208 */ /* 0x000fe40002800000 */
[----:B------:R-:W-:Y:S01]  /*1530*/  @P0 LOP3.LUT R27, R25, 0x80000, RZ, 0xfc, !PT ;  /* 0x00080000191b0812 */ /* 0x000fe200078efcff */
[----:B------:R-:W-:Y:S01]  /*1540*/  DSETP.GT.AND P3, PT, R10, R30, PT ;  /* 0x0000001e0a00722a */ /* 0x000fe20003f64000 */
[----:B------:R-:W-:-:S02]  /*1550*/  @P1 LOP3.LUT R17, R13, 0x80000, RZ, 0xfc, !PT ;  /* 0x000800000d111812 */ /* 0x000fc400078efcff */
[----:B------:R-:W-:Y:S01]  /*1560*/  SEL R8, R9, R24, P2 ;  /* 0x0000001809087207 */ /* 0x000fe20001000000 */
[----:B------:R-:W-:Y:S01]  /*1570*/  IMAD.MOV.U32 R9, RZ, RZ, R27 ;  /* 0x000000ffff097224 */ /* 0x000fe200078e001b */
[----:B------:R-:W-:Y:S01]  /*1580*/  SEL R12, R12, R29, P5 ;  /* 0x0000001d0c0c7207 */ /* 0x000fe20002800000 */
[----:B------:R-:W-:Y:S01]  /*1590*/  IMAD.MOV.U32 R13, RZ, RZ, R17 ;  /* 0x000000ffff0d7224 */ /* 0x000fe200078e0011 */
[C---:B------:R-:W-:Y:S02]  /*15a0*/  FSEL R10, R30.reuse, R10, P3 ;  /* 0x0000000a1e0a7208 */ /* 0x040fe40001800000 */
[----:B------:R-:W-:Y:S01]  /*15b0*/  FSEL R11, R31, R11, P3 ;  /* 0x0000000b1f0b7208 */ /* 0x000fe20001800000 */
[--C-:B------:R-:W-:Y:S01]  /*15c0*/  DSETP.GT.AND P1, PT, R8, R30.reuse, PT ;  /* 0x0000001e0800722a */ /* 0x100fe20003f24000 */
[----:B-1----:R-:W-:Y:S01]  /*15d0*/  IMAD R27, R21, UR6, R14 ;  /* 0x00000006151b7c24 */ /* 0x002fe2000f8e020e */
[----:B------:R-:W-:Y:S01]  /*15e0*/  DSETP.GT.AND P0, PT, R12, R30, PT ;  /* 0x0000001e0c00722a */ /* 0x000fe20003f04000 */
[----:B------:R-:W0:Y:S03]  /*15f0*/  F2I.F64.TRUNC R10, R10 ;  /* 0x0000000a000a7311 */ /* 0x000e26000030d100 */
[----:B------:R-:W-:-:S02]  /*1600*/  FSEL R16, R30, R8, P1 ;  /* 0x000000081e107208 */ /* 0x000fc40000800000 */
[C---:B------:R-:W-:Y:S02]  /*1610*/  FSEL R17, R31.reuse, R9, P1 ;  /* 0x000000091f117208 */ /* 0x040fe40000800000 */
[----:B------:R-:W-:Y:S02]  /*1620*/  FSEL R8, R30, R12, P0 ;  /* 0x0000000c1e087208 */ /* 0x000fe40000000000 */
[----:B------:R-:W-:Y:S01]  /*1630*/  FSEL R9, R31, R13, P0 ;  /* 0x0000000d1f097208 */ /* 0x000fe20000000000 */
[----:B------:R-:W1:Y:S01]  /*1640*/  F2I.F64.TRUNC R16, R16 ;  /* 0x0000001000107311 */ /* 0x000e62000030d100 */
[----:B------:R-:W2:Y:S01]  /*1650*/  LDC.64 R12, c[0x0][0x388] ;  /* 0x0000e200ff0c7b82 */ /* 0x000ea20000000a00 */
[----:B0-----:R-:W-:-:S06]  /*1660*/  IMAD R11, R21, UR6, R10 ;  /* 0x00000006150b7c24 */ /* 0x001fcc000f8e020a */
[----:B------:R-:W0:Y:S01]  /*1670*/  F2I.F64.TRUNC R8, R8 ;  /* 0x0000000800087311 */ /* 0x000e22000030d100 */
[C---:B-1----:R-:W-:Y:S02]  /*1680*/  IMAD R29, R21.reuse, UR6, R16 ;  /* 0x00000006151d7c24 */ /* 0x042fe4000f8e0210 */
[----:B0-----:R-:W-:Y:S01]  /*1690*/  IMAD R25, R21, UR6, R8 ;  /* 0x0000000615197c24 */ /* 0x001fe2000f8e0208 */
[----:B------:R-:W0:Y:S01]  /*16a0*/  LDCU.64 UR6, c[0x0][0x400] ;  /* 0x00008000ff0677ac */ /* 0x000e220008000a00 */
[----:B--2---:R-:W-:-:S04]  /*16b0*/  IMAD.WIDE R28, R29, 0x8, R12 ;  /* 0x000000081d1c7825 */ /* 0x004fc800078e020c */
[--C-:B------:R-:W-:Y:S02]  /*16c0*/  IMAD.WIDE R24, R25, 0x8, R12.reuse ;  /* 0x0000000819187825 */ /* 0x100fe400078e020c */
[----:B------:R-:W5:Y:S02]  /*16d0*/  LDG.E.64 R28, desc[UR4][R28.64] ;  /* 0x000000041c1c7981 */ /* 0x000f64000c1e1b00 */
[--C-:B------:R-:W-:Y:S02]  /*16e0*/  IMAD.WIDE R26, R27, 0x8, R12.reuse ;  /* 0x000000081b1a7825 */ /* 0x100fe400078e020c */
[----:B------:R-:W5:Y:S02]  /*16f0*/  LDG.E.64 R24, desc[UR4][R24.64] ;  /* 0x0000000418187981 */ /* 0x000f64000c1e1b00 */
[----:B------:R-:W-:Y:S02]  /*1700*/  IMAD.WIDE R10, R11, 0x8, R12 ;  /* 0x000000080b0a7825 */ /* 0x000fe400078e020c */
[----:B------:R-:W5:Y:S04]  /*1710*/  LDG.E.64 R26, desc[UR4][R26.64] ;  /* 0x000000041a1a7981 */ /* 0x000f68000c1e1b00 */
[----:B------:R-:W5:Y:S01]  /*1720*/  LDG.E.64 R10, desc[UR4][R10.64] ;  /* 0x000000040a0a7981 */ /* 0x000f62000c1e1b00 */
[----:B0-----:R-:W-:-:S02]  /*1730*/  DADD R8, -RZ, |UR6| ;  /* 0x40000006ff087e29 */ /* 0x001fc40008000100 */
[----:B------:R-:W-:-:S08]  /*1740*/  DFMA R54, R54, R32, R6 ;  /* 0x000000203636722b */ /* 0x000fd00000000006 */
        /* <DEDUP_REMOVED lines=19> */
.L_x_161:
        /* <DEDUP_REMOVED lines=35> */
[----:B------:R-:W-:Y:S01]  /*1ab0*/  MOV R32, R8 ;  /* 0x0000000800207202 */ /* 0x000fe20000000f00 */
[----:B------:R-:W-:-:S07]  /*1ac0*/  IMAD.MOV.U32 R33, RZ, RZ, R7 ;  /* 0x000000ffff217224 */ /* 0x000fce00078e0007 */
.L_x_163:
[----:B------:R-:W-:Y:S05]  /*1ad0*/  BSYNC.RECONVERGENT B1 ;  /* 0x0000000000017941 */ /* 0x000fea0003800200 */
.L_x_162:
        /* <DEDUP_REMOVED lines=26> */
.L_x_165:
[----:B------:R-:W-:Y:S05]  /*1c80*/  BSYNC.RECONVERGENT B1 ;  /* 0x0000000000017941 */ /* 0x000fea0003800200 */
.L_x_164:
        /* <DEDUP_REMOVED lines=31> */
[----:B------:R-:W-:Y:S05]  /*1e80*/  CALL.REL.NOINC `($__internal_2_$__cuda_sm20_div_rn_f64_full) ;  /* 0x00000094009c7944 */ /* 0x000fea0003c00000 */
[----:B------:R-:W-:Y:S02]  /*1e90*/  IMAD.MOV.U32 R22, RZ, RZ, R8 ;  /* 0x000000ffff167224 */ /* 0x000fe400078e0008 */
[----:B------:R-:W-:-:S07]  /*1ea0*/  IMAD.MOV.U32 R23, RZ, RZ, R7 ;  /* 0x000000ffff177224 */ /* 0x000fce00078e0007 */
.L_x_167:
[----:B------:R-:W-:Y:S05]  /*1eb0*/  BSYNC.RECONVERGENT B1 ;  /* 0x0000000000017941 */ /* 0x000fea0003800200 */
.L_x_166:
        /* <DEDUP_REMOVED lines=26> */
.L_x_169:
[----:B------:R-:W-:Y:S05]  /*2060*/  BSYNC.RECONVERGENT B1 ;  /* 0x0000000000017941 */ /* 0x000fea0003800200 */
.L_x_168:
[C---:B------:R-:W-:Y:S01]  /*2070*/  VIADD R8, R20.reuse, 0x1 ;  /* 0x0000000114087836 */ /* 0x040fe20000000000 */
[----:B------:R-:W0:Y:S01]  /*2080*/  LDCU.64 UR6, c[0x0][0x3e8] ;  /* 0x00007d00ff0677ac */ /* 0x000e220008000a00 */
[C---:B------:R-:W-:Y:S01]  /*2090*/  VIADD R10, R20.reuse, 0x2 ;  /* 0x00000002140a7836 */ /* 0x040fe20000000000 */
[----:B------:R-:W1:Y:S01]  /*20a0*/  LDC.64 R48, c[0x0][0x3d8] ;  /* 0x0000f600ff307b82 */ /* 0x000e620000000a00 */
[C---:B------:R-:W-:Y:S02]  /*20b0*/  VIADD R14, R20.reuse, 0xfffffffe ;  /* 0xfffffffe140e7836 */ /* 0x040fe40000000000 */
        /* <DEDUP_REMOVED lines=52> */
[----:B--2---:R-:W-:-:S02]  /*2400*/  IMAD.WIDE R4, R21, 0x8, R16 ;  /* 0x0000000815047825 */ /* 0x004fc400078e0210 */
[----:B------:R-:W2:Y:S04]  /*2410*/  LDC.64 R20, c[0x0][0x3e0] ;  /* 0x0000f800ff147b82 */ /* 0x000ea80000000a00 */
[----:B------:R-:W3:Y:S01]  /*2420*/  LDG.E.64 R4, desc[UR4][R4.64] ;  /* 0x0000000404047981 */ /* 0x000ee2000c1e1b00 */
[----:B------:R-:W1:Y:S01]  /*2430*/  F2I.F64.TRUNC R12, R12 ;  /* 0x0000000c000c7311 */ /* 0x000e62000030d100 */
[----:B----4-:R-:W-:-:S04]  /*2440*/  IMAD R9, R10, UR7, R19 ;  /* 0x000000070a097c24 */ /* 0x010fc8000f8e0213 */
[----:B------:R-:W-:Y:S02]  /*2450*/  IMAD R9, R9, UR6, R18 ;  /* 0x0000000609097c24 */ /* 0x000fe4000f8e0212 */
[----:B0-----:R-:W-:Y:S02]  /*2460*/  IMAD R11, R14, UR7, R19 ;  /* 0x000000070e0b7c24 */ /* 0x001fe4000f8e0213 */
[----:B------:R-:W-:-:S04]  /*2470*/  IMAD.WIDE R8, R9, 0x8, R16 ;  /* 0x0000000809087825 */ /* 0x000fc800078e0210 */
[----:B-1----:R-:W-:Y:S02]  /*2480*/  IMAD R19, R12, UR7, R19 ;  /* 0x000000070c137c24 */ /* 0x002fe4000f8e0213 */
[----:B------:R-:W4:Y:S01]  /*2490*/  LDG.E.64 R8, desc[UR4][R8.64] ;  /* 0x0000000408087981 */ /* 0x000f22000c1e1b00 */
[--C-:B------:R-:W-:Y:S02]  /*24a0*/  IMAD R11, R11, UR6, R18.reuse ;  /* 0x000000060b0b7c24 */ /* 0x100fe4000f8e0212 */
[----:B------:R-:W-:Y:S01]  /*24b0*/  IMAD R19, R19, UR6, R18 ;  /* 0x0000000613137c24 */ /* 0x000fe2000f8e0212 */
[----:B------:R-:W0:Y:S01]  /*24c0*/  LDCU.64 UR6, c[0x0][0x408] ;  /* 0x00008100ff0677ac */ /* 0x000e220008000a00 */
[----:B------:R-:W-:-:S04]  /*24d0*/  IMAD.WIDE R48, R0, 0x8, R48 ;  /* 0x0000000800307825 */ /* 0x000fc800078e0230 */
[----:B--2---:R-:W-:Y:S02]  /*24e0*/  IMAD.WIDE R20, R0, 0x8, R20 ;  /* 0x0000000800147825 */ /* 0x004fe400078e0214 */
[----:B------:R-:W5:Y:S02]  /*24f0*/  LDG.E.64 R48, desc[UR4][R48.64] ;  /* 0x0000000430307981 */ /* 0x000f64000c1e1b00 */
[--C-:B------:R-:W-:Y:S02]  /*2500*/  IMAD.WIDE R24, R11, 0x8, R16.reuse ;  /* 0x000000080b187825 */ /* 0x100fe400078e0210 */
[----:B------:R-:W5:Y:S02]  /*2510*/  LDG.E.64 R20, desc[UR4][R20.64] ;  /* 0x0000000414147981 */ /* 0x000f64000c1e1b00 */
[----:B------:R-:W-:Y:S02]  /*2520*/  IMAD.WIDE R18, R19, 0x8, R16 ;  /* 0x0000000813127825 */ /* 0x000fe400078e0210 */
[----:B------:R-:W5:Y:S04]  /*2530*/  LDG.E.64 R24, desc[UR4][R24.64] ;  /* 0x0000000418187981 */ /* 0x000f68000c1e1b00 */
[----:B------:R-:W5:Y:S01]  /*2540*/  LDG.E.64 R18, desc[UR4][R18.64] ;  /* 0x0000000412127981 */ /* 0x000f62000c1e1b00 */
[----:B0-----:R-:W-:-:S02]  /*2550*/  DADD R12, -RZ, |UR6| ;  /* 0x40000006ff0c7e29 */ /* 0x001fc40008000100 */
[----:B------:R-:W-:Y:S02]  /*2560*/  DFMA R50, R50, R22, R6 ;  /* 0x000000163232722b */ /* 0x000fe40000000006 */
[----:B---3--:R-:W-:-:S08]  /*2570*/  DADD R10, R4, R4 ;  /* 0x00000000040a7229 */ /* 0x008fd00000000004 */
[----:B------:R-:W-:-:S08]  /*2580*/  DADD R10, R2, -R10 ;  /* 0x00000000020a7229 */ /* 0x000fd0000000080a */
[----:B----4-:R-:W-:Y:S01]  /*2590*/  DADD R10, R8, R10 ;  /* 0x00000000080a7229 */ /* 0x010fe2000000000a */
[----:B------:R-:W-:Y:S01]  /*25a0*/  IMAD.MOV.U32 R9, RZ, RZ, R13 ;  /* 0x000000ffff097224 */ /* 0x000fe200078e000d */
[----:B------:R-:W-:-:S09]  /*25b0*/  MOV R8, 0x25d0 ;  /* 0x000025d000087802 */ /* 0x000fd20000000f00 */
        /* <DEDUP_REMOVED lines=17> */
.L_x_170:
        /* <DEDUP_REMOVED lines=17> */
[----:B------:R-:W-:-:S08]  /*27e0*/  DFMA R12, -R22, R8, 1 ;  /* 0x3ff00000160c742b */ /* 0x000fd00000000108 */
[----:B------:R-:W-:Y:S01]  /*27f0*/  DFMA R12, R8, R12, R8 ;  /* 0x0000000c080c722b */ /* 0x000fe20000000008 */
        /* <DEDUP_REMOVED lines=14> */
[----:B------:R-:W-:Y:S02]  /*28e0*/  IMAD.MOV.U32 R26, RZ, RZ, R8 ;  /* 0x000000ffff1a7224 */ /* 0x000fe400078e0008 */
[----:B------:R-:W-:-:S07]  /*28f0*/  IMAD.MOV.U32 R27, RZ, RZ, R7 ;  /* 0x000000ffff1b7224 */ /* 0x000fce00078e0007 */
.L_x_172:
[----:B------:R-:W-:Y:S05]  /*2900*/  BSYNC.RECONVERGENT B1 ;  /* 0x0000000000017941 */ /* 0x000fea0003800200 */
.L_x_171:
        /* <DEDUP_REMOVED lines=25> */
[----:B------:R-:W-:-:S07]  /*2aa0*/  MOV R6, R8 ;  /* 0x0000000800067202 */ /* 0x000fce0000000f00 */
.L_x_174:
[----:B------:R-:W-:Y:S05]  /*2ab0*/  BSYNC.RECONVERGENT B1 ;  /* 0x0000000000017941 */ /* 0x000fea0003800200 */
.L_x_173:
        /* <DEDUP_REMOVED lines=34> */
.L_x_176:
[----:B------:R-:W-:Y:S05]  /*2ce0*/  BSYNC.RECONVERGENT B1 ;  /* 0x0000000000017941 */ /* 0x000fea0003800200 */
.L_x_175:
[----:B------:R-:W0:Y:S01]  /*2cf0*/  MUFU.RCP64H R5, R21 ;  /* 0x0000001500057308 */ /* 0x000e220000001800 */
[----:B------:R-:W-:Y:S01]  /*2d00*/  IMAD.MOV.U32 R4, RZ, RZ, 0x1 ;  /* 0x00000001ff047424 */ /* 0x000fe200078e00ff */
[----:B------:R-:W1:Y:S01]  /*2d10*/  LDCU.64 UR6, c[0x0][0x408] ;  /* 0x00008100ff0677ac */ /* 0x000e620008000a00 */
[----:B------:R-:W-:Y:S04]  /*2d20*/  BSSY.RECONVERGENT B1, `(.L_x_177) ;  /* 0x0000017000017945 */ /* 0x000fe80003800200 */
[C---:B0-----:R-:W-:Y:S02]  /*2d30*/  DFMA R6, -R20.reuse, R4, 1 ;  /* 0x3ff000001406742b */ /* 0x041fe40000000104 */
[----:B-1----:R-:W-:-:S06]  /*2d40*/  DSETP.NEU.AND P0, PT, R20, UR6, PT ;  /* 0x0000000614007e2a */ /* 0x002fcc000bf0d000 */
[----:B------:R-:W-:Y:S01]  /*2d50*/  DFMA R6, R6, R6, R6 ;  /* 0x000000060606722b */ /* 0x000fe20000000006 */
[----:B------:R-:W-:Y:S02]  /*2d60*/  FSEL R8, R18, RZ, !P0 ;  /* 0x000000ff12087208 */ /* 0x000fe40004000000 */
[----:B------:R-:W-:-:S05]  /*2d70*/  FSEL R9, R19, RZ, !P0 ;  /* 0x000000ff13097208 */ /* 0x000fca0004000000 */
        /* <DEDUP_REMOVED lines=16> */
[----:B------:R-:W-:-:S07]  /*2e80*/  IMAD.MOV.U32 R6, RZ, RZ, R8 ;  /* 0x000000ffff067224 */ /* 0x000fce00078e0008 */
.L_x_178:
[----:B------:R-:W-:Y:S05]  /*2e90*/  BSYNC.RECONVERGENT B1 ;  /* 0x0000000000017941 */ /* 0x000fea0003800200 */
.L_x_177:
[----:B------:R-:W0:Y:S08]  /*2ea0*/  LDC.64 R46, c[0x0][0x3a8] ;  /* 0x0000ea00ff2e7b82 */ /* 0x000e300000000a00 */
[----:B------:R-:W1:Y:S08]  /*2eb0*/  LDC.64 R44, c[0x0][0x3a0] ;  /* 0x0000e800ff2c7b82 */ /* 0x000e700000000a00 */
[----:B------:R-:W2:Y:S01]  /*2ec0*/  LDC.64 R42, c[0x0][0x3b0] ;  /* 0x0000ec00ff2a7b82 */ /* 0x000ea20000000a00 */
[----:B0-----:R-:W-:-:S07]  /*2ed0*/  IMAD.WIDE R46, R0, 0x8, R46 ;  /* 0x00000008002e7825 */ /* 0x001fce00078e022e */
[----:B------:R-:W0:Y:S01]  /*2ee0*/  LDC.64 R40, c[0x0][0x390] ;  /* 0x0000e400ff287b82 */ /* 0x000e220000000a00 */
[----:B------:R-:W3:Y:S01]  /*2ef0*/  LDG.E.64 R46, desc[UR4][R46.64] ;  /* 0x000000042e2e7981 */ /* 0x000ee2000c1e1b00 */
[----:B-1----:R-:W-:-:S06]  /*2f00*/  IMAD.WIDE R44, R0, 0x8, R44 ;  /* 0x00000008002c7825 */ /* 0x002fcc00078e022c */
[----:B------:R-:W4:Y:S01]  /*2f10*/  LDG.E.64 R44, desc[UR4][R44.64] ;  /* 0x000000042c2c7981 */ /* 0x000f22000c1e1b00 */
[----:B--2---:R-:W-:-:S06]  /*2f20*/  IMAD.WIDE R42, R0, 0x8, R42 ;  /* 0x00000008002a7825 */ /* 0x004fcc00078e022a */
[----:B------:R-:W2:Y:S01]  /*2f30*/  LDG.E.64 R42, desc[UR4][R42.64] ;  /* 0x000000042a2a7981 */ /* 0x000ea2000c1e1b00 */
[----:B0-----:R-:W-:-:S06]  /*2f40*/  IMAD.WIDE R40, R0, 0x8, R40 ;  /* 0x0000000800287825 */ /* 0x001fcc00078e0228 */
[----:B------:R-:W5:Y:S01]  /*2f50*/  LDG.E.64 R40, desc[UR4][R40.64] ;  /* 0x0000000428287981 */ /* 0x000f62000c1e1b00 */
[----:B------:R-:W-:Y:S01]  /*2f60*/  IMAD.MOV.U32 R10, RZ, RZ, 0x0 ;  /* 0x00000000ff0a7424 */ /* 0x000fe200078e00ff */
[----:B------:R-:W-:Y:S01]  /*2f70*/  BSSY.RECONVERGENT B1, `(.L_x_179) ;  /* 0x0000026000017945 */ /* 0x000fe20003800200 */
[----:B------:R-:W-:Y:S01]  /*2f80*/  IMAD.MOV.U32 R11, RZ, RZ, 0x3fd80000 ;  /* 0x3fd80000ff0b7424 */ /* 0x000fe200078e00ff */
[----:B------:R-:W-:Y:S02]  /*2f90*/  DFMA R38, R20, R38, R6 ;  /* 0x000000261426722b */ /* 0x000fe40000000006 */
[----:B---3--:R-:W-:-:S08]  /*2fa0*/  DMUL R70, R52, R46 ;  /* 0x0000002e34467228 */ /* 0x008fd00000000000 */
[----:B----4-:R-:W-:-:S08]  /*2fb0*/  DFMA R24, R56, R44, R70 ;  /* 0x0000002c3818722b */ /* 0x010fd00000000046 */
[----:B--2---:R-:W-:-:S08]  /*2fc0*/  DFMA R2, R48, R42, R24 ;  /* 0x0000002a3002722b */ /* 0x004fd00000000018 */
[-C--:B------:R-:W-:Y:S02]  /*2fd0*/  DFMA R18, -R46, R2.reuse, R52 ;  /* 0x000000022e12722b */ /* 0x080fe40000000134 */
[-C--:B------:R-:W-:Y:S02]  /*2fe0*/  DFMA R26, -R44, R2.reuse, R56 ;  /* 0x000000022c1a722b */ /* 0x080fe40000000138 */
[----:B------:R-:W-:-:S04]  /*2ff0*/  DFMA R4, -R42, R2, R48 ;  /* 0x000000022a04722b */ /* 0x000fc80000000130 */
[C---:B-----5:R-:W-:Y:S02]  /*3000*/  DMUL R18, R40.reuse, R18 ;  /* 0x0000001228127228 */ /* 0x060fe40000000000 */
        /* <DEDUP_REMOVED lines=25> */
[----:B------:R-:W-:Y:S05]  /*31a0*/  CALL.REL.NOINC `($__internal_3_$__cuda_sm20_dsqrt_rn_f64_mediumpath_v1) ;  /* 0x00000088006c7944 */ /* 0x000fea0003c00000 */
[----:B------:R-:W-:Y:S02]  /*31b0*/  IMAD.MOV.U32 R22, RZ, RZ, R8 ;  /* 0x000000ffff167224 */ /* 0x000fe400078e0008 */
[----:B------:R-:W-:-:S07]  /*31c0*/  IMAD.MOV.U32 R23, RZ, RZ, R7 ;  /* 0x000000ffff177224 */ /* 0x000fce00078e0007 */
.L_x_180:
[----:B------:R-:W-:Y:S05]  /*31d0*/  BSYNC.RECONVERGENT B1 ;  /* 0x0000000000017941 */ /* 0x000fea0003800200 */
.L_x_179:
        /* <DEDUP_REMOVED lines=20> */
[----:B------:R-:W-:Y:S05]  /*3320*/  CALL.REL.NOINC `($__internal_2_$__cuda_sm20_div_rn_f64_full) ;  /* 0x0000008000747944 */ /* 0x000fea0003c00000 */
[----:B------:R-:W-:Y:S02]  /*3330*/  IMAD.MOV.U32 R20, RZ, RZ, R8 ;  /* 0x000000ffff147224 */ /* 0x000fe400078e0008 */
[----:B------:R-:W-:-:S07]  /*3340*/  IMAD.MOV.U32 R21, RZ, RZ, R7 ;  /* 0x000000ffff157224 */ /* 0x000fce00078e0007 */
.L_x_182:
[----:B------:R-:W-:Y:S05]  /*3350*/  BSYNC.RECONVERGENT B1 ;  /* 0x0000000000017941 */ /* 0x000fea0003800200 */
.L_x_181:
        /* <DEDUP_REMOVED lines=20> */
[----:B------:R-:W-:Y:S05]  /*34a0*/  CALL.REL.NOINC `($__internal_2_$__cuda_sm20_div_rn_f64_full) ;  /* 0x0000008000147944 */ /* 0x000fea0003c00000 */
[----:B------:R-:W-:Y:S02]  /*34b0*/  IMAD.MOV.U32 R60, RZ, RZ, R8 ;  /* 0x000000ffff3c7224 */ /* 0x000fe400078e0008 */
[----:B------:R-:W-:-:S07]  /*34c0*/  IMAD.MOV.U32 R61, RZ, RZ, R7 ;  /* 0x000000ffff3d7224 */ /* 0x000fce00078e0007 */
.L_x_184:
[----:B------:R-:W-:Y:S05]  /*34d0*/  BSYNC.RECONVERGENT B1 ;  /* 0x0000000000017941 */ /* 0x000fea0003800200 */
.L_x_183:
        /* <DEDUP_REMOVED lines=20> */
[----:B------:R-:W-:Y:S05]  /*3620*/  CALL.REL.NOINC `($__internal_2_$__cuda_sm20_div_rn_f64_full) ;  /* 0x0000007c00b47944 */ /* 0x000fea0003c00000 */
[----:B------:R-:W-:Y:S02]  /*3630*/  IMAD.MOV.U32 R58, RZ, RZ, R8 ;  /* 0x000000ffff3a7224 */ /* 0x000fe400078e0008 */
[----:B------:R-:W-:-:S07]  /*3640*/  IMAD.MOV.U32 R59, RZ, RZ, R7 ;  /* 0x000000ffff3b7224 */ /* 0x000fce00078e0007 */
.L_x_186:
[----:B------:R-:W-:Y:S05]  /*3650*/  BSYNC.RECONVERGENT B1 ;  /* 0x0000000000017941 */ /* 0x000fea0003800200 */
.L_x_185:
[----:B------:R-:W-:Y:S01]  /*3660*/  DMUL R36, R52, R52 ;  /* 0x0000003434247228 */ /* 0x000fe20000000000 */
[----:B------:R-:W-:Y:S01]  /*3670*/  IMAD.MOV.U32 R10, RZ, RZ, RZ ;  /* 0x000000ffff0a7224 */ /* 0x000fe200078e00ff */
        /* <DEDUP_REMOVED lines=29> */
[----:B------:R-:W-:Y:S05]  /*3850*/  CALL.REL.NOINC `($__internal_3_$__cuda_sm20_dsqrt_rn_f64_mediumpath_v1) ;  /* 0x0000008000c07944 */ /* 0x000fea0003c00000 */
[----:B------:R-:W-:-:S07]  /*3860*/  IMAD.MOV.U32 R9, RZ, RZ, R7 ;  /* 0x000000ffff097224 */ /* 0x000fce00078e0007 */
.L_x_188:
[----:B------:R-:W-:Y:S05]  /*3870*/  BSYNC.RECONVERGENT B1 ;  /* 0x0000000000017941 */ /* 0x000fea0003800200 */
.L_x_187:
        /* <DEDUP_REMOVED lines=21> */
[----:B------:R-:W-:-:S04]  /*39d0*/  IADD3 R16, PT, PT, R11, -0x3500000, RZ ;  /* 0xfcb000000b107810 */ /* 0x000fc80007ffe0ff */
[----:B------:R-:W-:Y:S02]  /*39e0*/  ISETP.GE.U32.AND P0, PT, R16, 0x7ca00000, PT ;  /* 0x7ca000001000780c */ /* 0x000fe40003f06070 */
        /* <DEDUP_REMOVED lines=20> */
[----:B------:R-:W-:Y:S05]  /*3b30*/  CALL.REL.NOINC `($__internal_3_$__cuda_sm20_dsqrt_rn_f64_mediumpath_v1) ;  /* 0x0000008000087944 */ /* 0x000fea0003c00000 */
[----:B------:R-:W-:Y:S02]  /*3b40*/  IMAD.MOV.U32 R62, RZ, RZ, R8 ;  /* 0x000000ffff3e7224 */ /* 0x000fe400078e0008 */
[----:B------:R-:W-:-:S07]  /*3b50*/  IMAD.MOV.U32 R63, RZ, RZ, R7 ;  /* 0x000000ffff3f7224 */ /* 0x000fce00078e0007 */
.L_x_190:
[----:B------:R-:W-:Y:S05]  /*3b60*/  BSYNC.RECONVERGENT B1 ;  /* 0x0000000000017941 */ /* 0x000fea0003800200 */
.L_x_189:
        /* <DEDUP_REMOVED lines=21> */
[----:B------:R-:W-:Y:S01]  /*3cc0*/  MOV R30, R8 ;  /* 0x00000008001e7202 */ /* 0x000fe20000000f00 */
[----:B------:R-:W-:-:S07]  /*3cd0*/  IMAD.MOV.U32 R31, RZ, RZ, R7 ;  /* 0x000000ffff1f7224 */ /* 0x000fce00078e0007 */
.L_x_192:
[----:B------:R-:W-:Y:S05]  /*3ce0*/  BSYNC.RECONVERGENT B1 ;  /* 0x0000000000017941 */ /* 0x000fea0003800200 */
.L_x_191:
        /* <DEDUP_REMOVED lines=21> */
[----:B------:R-:W-:Y:S01]  /*3e40*/  IMAD.MOV.U32 R28, RZ, RZ, R8 ;  /* 0x000000ffff1c7224 */ /* 0x000fe200078e0008 */
[----:B------:R-:W-:-:S07]  /*3e50*/  MOV R29, R7 ;  /* 0x00000007001d7202 */ /* 0x000fce0000000f00 */
.L_x_194:
[----:B------:R-:W-:Y:S05]  /*3e60*/  BSYNC.RECONVERGENT B1 ;  /* 0x0000000000017941 */ /* 0x000fea0003800200 */
.L_x_193:
        /* <DEDUP_REMOVED lines=23> */
.L_x_196:
[----:B------:R-:W-:Y:S05]  /*3fe0*/  BSYNC.RECONVERGENT B1 ;  /* 0x0000000000017941 */ /* 0x000fea0003800200 */
.L_x_195:
[----:B------:R-:W-:Y:S01]  /*3ff0*/  DFMA R32, R38, R38, R32 ;  /* 0x000000262620722b */ /* 0x000fe20000000020 */
[----:B------:R-:W-:Y:S01]  /*4000*/  MOV R6, RZ ;  /* 0x000000ff00067202 */ /* 0x000fe20000000f00 */
[----:B------:R-:W-:Y:S01]  /*4010*/  IMAD.MOV.U32 R10, RZ, RZ, RZ ;  /* 0x000000ffff0a7224 */ /* 0x000fe200078e00ff */
[----:B------:R-:W-:Y:S01]  /*4020*/  BSSY.RECONVERGENT B1, `(.L_x_197) ;  /* 0x000001e000017945 */ /* 0x000fe20003800200 */
[----:B------:R-:W-:Y:S02]  /*4030*/  IMAD.MOV.U32 R8, RZ, RZ, 0x0 ;  /* 0x00000000ff087424 */ /* 0x000fe400078e00ff */
[----:B------:R-:W-:Y:S02]  /*4040*/  IMAD.MOV.U32 R9, RZ, RZ, 0x3fd80000 ;  /* 0x3fd80000ff097424 */ /* 0x000fe400078e00ff */
        /* <DEDUP_REMOVED lines=25> */
[----:B------:R-:W-:Y:S05]  /*41e0*/  CALL.REL.NOINC `($__internal_3_$__cuda_sm20_dsqrt_rn_f64_mediumpath_v1) ;  /* 0x00000078005c7944 */ /* 0x000fea0003c00000 */
[----:B------:R-:W-:-:S07]  /*41f0*/  IMAD.MOV.U32 R9, RZ, RZ, R7 ;  /* 0x000000ffff097224 */ /* 0x000fce00078e0007 */
.L_x_198:
[----:B------:R-:W-:Y:S05]  /*4200*/  BSYNC.RECONVERGENT B1 ;  /* 0x0000000000017941 */ /* 0x000fea0003800200 */
.L_x_197:
[----:B------:R-:W-:Y:S01]  /*4210*/  DMUL R32, R50, R46 ;  /* 0x0000002e32207228 */ /* 0x000fe20000000000 */
[----:B------:R-:W-:Y:S01]  /*4220*/  IMAD.MOV.U32 R75, RZ, RZ, R28 ;  /* 0x000000ffff4b7224 */ /* 0x000fe200078e001c */
        /* <DEDUP_REMOVED lines=17> */
[----:B------:R-:W-:Y:S02]  /*4340*/  FSEL R72, R60, RZ, !P1 ;  /* 0x000000ff3c487208 */ /* 0x000fe40004800000 */
[----:B------:R-:W-:Y:S01]  /*4350*/  FSEL R73, R61, -RZ, !P1 ;  /* 0x800000ff3d497208 */ /* 0x000fe20004800000 */
[----:B------:R-:W-:Y:S01]  /*4360*/  IMAD.MOV.U32 R61, RZ, RZ, 0x3fd80000 ;  /* 0x3fd80000ff3d7424 */ /* 0x000fe200078e00ff */
[-C--:B------:R-:W-:Y:S01]  /*4370*/  DFMA R24, -R46, R18.reuse, R50 ;  /* 0x000000122e18722b */ /* 0x080fe20000000132 */
[----:B------:R-:W-:Y:S01]  /*4380*/  FSEL R62, R66, RZ, P6 ;  /* 0x000000ff423e7208 */ /* 0x000fe20003000000 */
[-C--:B------:R-:W-:Y:S01]  /*4390*/  DFMA R64, -R44, R18.reuse, R56 ;  /* 0x000000122c40722b */ /* 0x080fe20000000138 */
[----:B------:R-:W-:Y:S01]  /*43a0*/  FSEL R63, R67, RZ, P6 ;  /* 0x000000ff433f7208 */ /* 0x000fe20003000000 */
[----:B------:R-:W-:Y:S01]  /*43b0*/  DFMA R6, -R42, R18, R48 ;  /* 0x000000122a06722b */ /* 0x000fe20000000130 */
[----:B------:R-:W-:-:S03]  /*43c0*/  MOV R60, 0x0 ;  /* 0x00000000003c7802 */ /* 0x000fc60000000f00 */
        /* <DEDUP_REMOVED lines=9> */
[----:B------:R-:W-:-:S02]  /*4460*/  MOV R28, RZ ;  /* 0x000000ff001c7202 */ /* 0x000fc40000000f00 */
[----:B------:R-:W-:Y:S02]  /*4470*/  FSEL R15, R15, R6, P5 ;  /* 0x000000060f0f7208 */ /* 0x000fe40002800000 */
[----:B------:R-:W-:Y:S01]  /*4480*/  DFMA R10, R64, R64, R10 ;  /* 0x00000040400a722b */ /* 0x000fe2000000000a */
[----:B------:R-:W-:Y:S01]  /*4490*/  SEL R28, R28, R7, P5 ;  /* 0x000000071c1c7207 */ /* 0x000fe20002800000 */
[----:B------:R-:W-:Y:S01]  /*44a0*/  DSETP.MIN.AND P5, P6, RZ, R66, PT ;  /* 0x00000042ff00722a */ /* 0x000fe20003ea0000 */
[----:B------:R-:W-:Y:S01]  /*44b0*/  @P0 LOP3.LUT R15, R6, 0x80000, RZ, 0xfc, !PT ;  /* 0x00080000060f0812 */ /* 0x000fe200078efcff */
[----:B------:R-:W-:Y:S01]  /*44c0*/  IMAD.MOV.U32 R7, RZ, RZ, R67 ;  /* 0x000000ffff077224 */ /* 0x000fe200078e0043 */
[----:B------:R-:W-:Y:S01]  /*44d0*/  FSEL R67, R69, -RZ, !P2 ;  /* 0x800000ff45437208 */ /* 0x000fe20005000000 */
[----:B------:R-:W-:Y:S01]  /*44e0*/  IMAD.MOV.U32 R6, RZ, RZ, RZ ;  /* 0x000000ffff067224 */ /* 0x000fe200078e00ff */
[----:B------:R-:W-:Y:S01]  /*44f0*/  SEL R74, R74, R75, P4 ;  /* 0x0000004b4a4a7207 */ /* 0x000fe20002000000 */
[----:B------:R-:W-:Y:S01]  /*4500*/  DFMA R10, R20, R20, R10 ;  /* 0x00000014140a722b */ /* 0x000fe2000000000a */
[----:B------:R-:W-:Y:S01]  /*4510*/  FSEL R66, R68, RZ, !P2 ;  /* 0x000000ff44427208 */ /* 0x000fe20005000000 */
[----:B------:R-:W-:Y:S01]  /*4520*/  DSETP.GEU.AND P0, PT, R26, R76, PT ;  /* 0x0000004c1a00722a */ /* 0x000fe20003f0e000 */
[C---:B------:R-:W-:Y:S01]  /*4530*/  FSEL R69, R6.reuse, R7, P5 ;  /* 0x0000000706457208 */ /* 0x040fe20002800000 */
[----:B------:R-:W-:Y:S01]  /*4540*/  IMAD.MOV.U32 R68, RZ, RZ, RZ ;  /* 0x000000ffff447224 */ /* 0x000fe200078e00ff */
[----:B------:R-:W-:Y:S01]  /*4550*/  FSEL R75, R6, R29, P4 ;  /* 0x0000001d064b7208 */ /* 0x000fe20002000000 */
[----:B------:R-:W0:Y:S01]  /*4560*/  MUFU.RSQ64H R17, R11 ;  /* 0x0000000b00117308 */ /* 0x000e220000001c00 */
[----:B------:R-:W-:Y:S01]  /*4570*/  @P3 LOP3.LUT R75, R29, 0x80000, RZ, 0xfc, !PT ;  /* 0x000800001d4b3812 */ /* 0x000fe200078efcff */
[----:B------:R-:W-:Y:S01]  /*4580*/  IMAD.MOV.U32 R29, RZ, RZ, R15 ;  /* 0x000000ffff1d7224 */ /* 0x000fe200078e000f */
[----:B------:R-:W-:Y:S01]  /*4590*/  @P6 LOP3.LUT R69, R7, 0x80000, RZ, 0xfc, !PT ;  /* 0x0008000007456812 */ /* 0x000fe200078efcff */
[----:B------:R-:W-:Y:S01]  /*45a0*/  VIADD R16, R11, 0xfcb00000 ;  /* 0xfcb000000b107836 */ /* 0x000fe20000000000 */
[----:B------:R-:W-:Y:S01]  /*45b0*/  SEL R68, R68, R79, P5 ;  /* 0x0000004f44447207 */ /* 0x000fe20002800000 */
[----:B------:R-:W-:-:S02]  /*45c0*/  DADD R78, R8, -1 ;  /* 0xbff00000084e7429 */ /* 0x000fc40000000000 */
[----:B------:R-:W-:Y:S02]  /*45d0*/  DSETP.GEU.AND P1, PT, R4, R30, PT ;  /* 0x0000001e0400722a */ /* 0x000fe40003f2e000 */
[----:B------:R-:W-:Y:S02]  /*45e0*/  DSETP.GT.AND P2, PT, R28, R12, PT ;  /* 0x0000000c1c00722a */ /* 0x000fe40003f44000 */
[----:B------:R-:W-:Y:S02]  /*45f0*/  DSETP.GEU.AND P5, PT, R2, R62, PT ;  /* 0x0000003e0200722a */ /* 0x000fe40003fae000 */
[----:B------:R-:W-:Y:S02]  /*4600*/  DSETP.GT.AND P3, PT, R74, R72, PT ;  /* 0x000000484a00722a */ /* 0x000fe40003f64000 */
[----:B------:R-:W-:Y:S02]  /*4610*/  DSETP.GT.AND P4, PT, R68, R66, PT ;  /* 0x000000424400722a */ /* 0x000fe40003f84000 */
[----:B0-----:R-:W-:Y:S01]  /*4620*/  DMUL R58, R16, R16 ;  /* 0x00000010103a7228 */ /* 0x001fe20000000000 */
[----:B------:R-:W-:-:S02]  /*4630*/  FSEL R62, R62, R2, !P5 ;  /* 0x000000023e3e7208 */ /* 0x000fc40006800000 */
[----:B------:R-:W-:Y:S02]  /*4640*/  FSEL R63, R63, R3, !P5 ;  /* 0x000000033f3f7208 */ /* 0x000fe40006800000 */
[----:B------:R-:W-:Y:S02]  /*4650*/  FSEL R2, R66, R68, P4 ;  /* 0x0000004442027208 */ /* 0x000fe40002000000 */
[----:B------:R-:W-:Y:S01]  /*4660*/  FSEL R3, R67, R69, P4 ;  /* 0x0000004543037208 */ /* 0x000fe20002000000 */
[----:B------:R-:W-:-:S08]  /*4670*/  DFMA R58, R10, -R58, 1 ;  /* 0x3ff000000a3a742b */ /* 0x000fd0000000083a */
        /* <DEDUP_REMOVED lines=20> */
[----:B------:R-:W-:Y:S01]  /*47c0*/  MOV R6, 0x4800 ;  /* 0x0000480000067802 */ /* 0x000fe20000000f00 */
[----:B------:R-:W-:Y:S02]  /*47d0*/  IMAD.MOV.U32 R12, RZ, RZ, R76 ;  /* 0x000000ffff0c7224 */ /* 0x000fe400078e004c */
[----:B------:R-:W-:-:S07]  /*47e0*/  IMAD.MOV.U32 R13, RZ, RZ, R77 ;  /* 0x000000ffff0d7224 */ /* 0x000fce00078e004d */
[----:B------:R-:W-:Y:S05]  /*47f0*/  CALL.REL.NOINC `($__internal_3_$__cuda_sm20_dsqrt_rn_f64_mediumpath_v1) ;  /* 0x0000007000d87944 */ /* 0x000fea0003c00000 */
[----:B------:R-:W-:Y:S01]  /*4800*/  MOV R28, R8 ;  /* 0x00000008001c7202 */ /* 0x000fe20000000f00 */
[----:B------:R-:W-:-:S07]  /*4810*/  IMAD.MOV.U32 R29, RZ, RZ, R7 ;  /* 0x000000ffff1d7224 */ /* 0x000fce00078e0007 */
.L_x_200:
[----:B------:R-:W-:Y:S05]  /*4820*/  BSYNC.RECONVERGENT B1 ;  /* 0x0000000000017941 */ /* 0x000fea0003800200 */
.L_x_199:
        /* <DEDUP_REMOVED lines=23> */
.L_x_202:
[----:B------:R-:W-:Y:S05]  /*49a0*/  BSYNC.RECONVERGENT B1 ;  /* 0x0000000000017941 */ /* 0x000fea0003800200 */
.L_x_201:
        /* <DEDUP_REMOVED lines=23> */
.L_x_204:
[----:B------:R-:W-:Y:S05]  /*4b20*/  BSYNC.RECONVERGENT B1 ;  /* 0x0000000000017941 */ /* 0x000fea0003800200 */
.L_x_203:
        /* <DEDUP_REMOVED lines=23> */
.L_x_206:
[----:B------:R-:W-:Y:S05]  /*4ca0*/  BSYNC.RECONVERGENT B1 ;  /* 0x0000000000017941 */ /* 0x000fea0003800200 */
.L_x_205:
[----:B------:R-:W-:Y:S01]  /*4cb0*/  DMUL R28, R50, R50 ;  /* 0x00000032321c7228 */ /* 0x000fe20000000000 */
[----:B------:R-:W-:Y:S01]  /*4cc0*/  IMAD.MOV.U32 R8, RZ, RZ, RZ ;  /* 0x000000ffff087224 */ /* 0x000fe200078e00ff */
[----:B------:R-:W-:Y:S01]  /*4cd0*/  BSSY.RECONVERGENT B1, `(.L_x_207) ;  /* 0x0000021000017945 */ /* 0x000fe20003800200 */
[----:B------:R-:W-:-:S05]  /*4ce0*/  IMAD.MOV.U32 R10, RZ, RZ, RZ ;  /* 0x000000ffff0a7224 */ /* 0x000fca00078e00ff */
[----:B------:R-:W-:-:S08]  /*4cf0*/  DFMA R24, R56, R56, R28 ;  /* 0x000000383818722b */ /* 0x000fd0000000001c */
[----:B------:R-:W-:-:S08]  /*4d00*/  DFMA R6, R48, R48, R24 ;  /* 0x000000303006722b */ /* 0x000fd00000000018 */
[----:B------:R-:W-:-:S08]  /*4d10*/  DFMA R6, -R18, R18, R6 ;  /* 0x000000121206722b */ /* 0x000fd00000000106 */
[----:B------:R-:W-:Y:S02]  /*4d20*/  DSETP.MAX.AND P0, P1, RZ, R6, PT ;  /* 0x00000006ff00722a */ /* 0x000fe4000390f000 */
[----:B------:R-:W-:-:S04]  /*4d30*/  MOV R9, R7 ;  /* 0x0000000700097202 */ /* 0x000fc80000000f00 */
[----:B------:R-:W-:Y:S01]  /*4d40*/  FSEL R11, R8, R9, P0 ;  /* 0x00000009080b7208 */ /* 0x000fe20000000000 */
[----:B------:R-:W-:Y:S01]  /*4d50*/  IMAD.MOV.U32 R8, RZ, RZ, 0x0 ;  /* 0x00000000ff087424 */ /* 0x000fe200078e00ff */
[----:B------:R-:W-:-:S06]  /*4d60*/  SEL R10, R10, R6, P0 ;  /* 0x000000060a0a7207 */ /* 0x000fcc0000000000 */
        /* <DEDUP_REMOVED lines=22> */
[----:B------:R-:W-:-:S07]  /*4ed0*/  IMAD.MOV.U32 R9, RZ, RZ, R7 ;  /* 0x000000ffff097224 */ /* 0x000fce00078e0007 */
.L_x_208:
[----:B------:R-:W-:Y:S05]  /*4ee0*/  BSYNC.RECONVERGENT B1 ;  /* 0x0000000000017941 */ /* 0x000fea0003800200 */
.L_x_207:
[----:B------:R-:W-:Y:S01]  /*4ef0*/  DFMA R22, R38, R42, R22 ;  /* 0x0000002a2616722b */ /* 0x000fe20000000016 */
[----:B------:R-:W-:Y:S01]  /*4f00*/  IMAD.MOV.U32 R13, RZ, RZ, R67 ;  /* 0x000000ffff0d7224 */ /* 0x000fe200078e0043 */
[----:B------:R-:W-:Y:S01]  /*4f10*/  DSETP.GEU.AND P3, PT, R66, RZ, PT ;  /* 0x000000ff4200722a */ /* 0x000fe20003f6e000 */
[----:B------:R-:W-:Y:S01]  /*4f20*/  IMAD.MOV.U32 R78, RZ, RZ, R65 ;  /* 0x000000ffff4e7224 */ /* 0x000fe200078e0041 */
[----:B------:R-:W-:Y:S01]  /*4f30*/  DSETP.GEU.AND P5, PT, R64, RZ, PT ;  /* 0x000000ff4000722a */ /* 0x000fe20003fae000 */
[----:B------:R-:W-:Y:S01]  /*4f40*/  IMAD.MOV.U32 R12, RZ, RZ, RZ ;  /* 0x000000ffff0c7224 */ /* 0x000fe200078e00ff */
[----:B------:R-:W-:Y:S01]  /*4f50*/  DSETP.MIN.AND P1, P2, RZ, R66, PT ;  /* 0x00000042ff00722a */ /* 0x000fe20003a20000 */
[----:B------:R-:W-:Y:S01]  /*4f60*/  MOV R79, R68 ;  /* 0x00000044004f7202 */ /* 0x000fe20000000f00 */
        /* <DEDUP_REMOVED lines=38> */
[----:B------:R-:W-:Y:S01]  /*51d0*/  FSEL R13, R13, R74, P6 ;  /* 0x0000004a0d0d7208 */ /* 0x000fe20003000000 */
[----:B------:R-:W-:Y:S01]  /*51e0*/  IMAD.MOV.U32 R79, RZ, RZ, 0x3fd80000 ;  /* 0x3fd80000ff4f7424 */ /* 0x000fe200078e00ff */
[----:B------:R-:W-:Y:S01]  /*51f0*/  @P5 LOP3.LUT R13, R74, 0x80000, RZ, 0xfc, !PT ;  /* 0x000800004a0d5812 */ /* 0x000fe200078efcff */
[----:B------:R-:W-:Y:S01]  /*5200*/  DSETP.GEU.AND P3, PT, R62, R68, PT ;  /* 0x000000443e00722a */ /* 0x000fe20003f6e000 */
[----:B------:R-:W-:Y:S01]  /*5210*/  FSEL R58, R6, R58, !P0 ;  /* 0x0000003a063a7208 */ /* 0x000fe20004000000 */
        /* <DEDUP_REMOVED lines=14> */
[----:B------:R-:W-:Y:S02]  /*5300*/  FSEL R67, R27, R67, P0 ;  /* 0x000000431b437208 */ /* 0x000fe40000000000 */
[----:B------:R-:W-:Y:S01]  /*5310*/  DFMA R6, R74, R76, R16 ;  /* 0x0000004c4a06722b */ /* 0x000fe20000000010 */
[----:B------:R-:W-:Y:S01]  /*5320*/  ISETP.GE.U32.AND P0, PT, R16, 0x7ca00000, PT ;  /* 0x7ca000001000780c */ /* 0x000fe20003f06070 */
[----:B------:R-:W-:Y:S02]  /*5330*/  DADD R76, -RZ, -|R4| ;  /* 0x00000000ff4c7229 */ /* 0x000fe40000000d04 */
[----:B------:R-:W-:-:S04]  /*5340*/  DADD R74, R8, -1 ;  /* 0xbff00000084a7429 */ /* 0x000fc80000000000 */
[----:B------:R-:W-:Y:S02]  /*5350*/  DMUL R14, R10, R6 ;  /* 0x000000060a0e7228 */ /* 0x000fe40000000000 */
[----:B------:R-:W-:Y:S01]  /*5360*/  IADD3 R9, PT, PT, R7, -0x100000, RZ ;  /* 0xfff0000007097810 */ /* 0x000fe20007ffe0ff */
[----:B------:R-:W-:Y:S01]  /*5370*/  IMAD.MOV.U32 R8, RZ, RZ, R6 ;  /* 0x000000ffff087224 */ /* 0x000fe200078e0006 */
[----:B------:R-:W-:Y:S01]  /*5380*/  DMUL R26, R40, R74 ;  /* 0x0000004a281a7228 */ /* 0x000fe20000000000 */
[----:B------:R-:W-:Y:S02]  /*5390*/  FSEL R68, R76, R64, P1 ;  /* 0x000000404c447208 */ /* 0x000fe40000800000 */
        /* <DEDUP_REMOVED lines=11> */
[----:B------:R-:W-:Y:S02]  /*5450*/  IMAD.MOV.U32 R78, RZ, RZ, R8 ;  /* 0x000000ffff4e7224 */ /* 0x000fe400078e0008 */
[----:B------:R-:W-:-:S07]  /*5460*/  IMAD.MOV.U32 R79, RZ, RZ, R7 ;  /* 0x000000ffff4f7224 */ /* 0x000fce00078e0007 */
.L_x_210:
[----:B------:R-:W-:Y:S05]  /*5470*/  BSYNC.RECONVERGENT B1 ;  /* 0x0000000000017941 */ /* 0x000fea0003800200 */
.L_x_209:
        /* <DEDUP_REMOVED lines=23> */
.L_x_212:
[----:B------:R-:W-:Y:S05]  /*55f0*/  BSYNC.RECONVERGENT B1 ;  /* 0x0000000000017941 */ /* 0x000fea0003800200 */
.L_x_211:
        /* <DEDUP_REMOVED lines=23> */
.L_x_214:
[----:B------:R-:W-:Y:S05]  /*5770*/  BSYNC.RECONVERGENT B1 ;  /* 0x0000000000017941 */ /* 0x000fea0003800200 */
.L_x_213:
        /* <DEDUP_REMOVED lines=23> */
.L_x_216:
[----:B------:R-:W-:Y:S05]  /*58f0*/  BSYNC.RECONVERGENT B1 ;  /* 0x0000000000017941 */ /* 0x000fea0003800200 */
.L_x_215:
[----:B------:R-:W-:Y:S01]  /*5900*/  DFMA R24, R38, R38, R24 ;  /* 0x000000262618722b */ /* 0x000fe20000000018 */
[----:B------:R-:W-:Y:S01]  /*5910*/  IMAD.MOV.U32 R6, RZ, RZ, RZ ;  /* 0x000000ffff067224 */ /* 0x000fe200078e00ff */
[----:B------:R-:W-:Y:S01]  /*5920*/  MOV R8, 0x0 ;  /* 0x0000000000087802 */ /* 0x000fe20000000f00 */
[----:B------:R-:W-:Y:S01]  /*5930*/  IMAD.MOV.U32 R10, RZ, RZ, RZ ;  /* 0x000000ffff0a7224 */ /* 0x000fe200078e00ff */
[----:B------:R-:W-:Y:S01]  /*5940*/  BSSY.RECONVERGENT B1, `(.L_x_217) ;  /* 0x000001d000017945 */ /* 0x000fe20003800200 */
[----:B------:R-:W-:-:S03]  /*5950*/  IMAD.MOV.U32 R9, RZ, RZ, 0x3fd80000 ;  /* 0x3fd80000ff097424 */ /* 0x000fc600078e00ff */
        /* <DEDUP_REMOVED lines=25> */
[----:B------:R-:W-:Y:S05]  /*5af0*/  CALL.REL.NOINC `($__internal_3_$__cuda_sm20_dsqrt_rn_f64_mediumpath_v1) ;  /* 0x0000006000187944 */ /* 0x000fea0003c00000 */
[----:B------:R-:W-:-:S07]  /*5b00*/  MOV R9, R7 ;  /* 0x0000000700097202 */ /* 0x000fce0000000f00 */
.L_x_218:
[----:B------:R-:W-:Y:S05]  /*5b10*/  BSYNC.RECONVERGENT B1 ;  /* 0x0000000000017941 */ /* 0x000fea0003800200 */
.L_x_217:
[----:B------:R-:W-:Y:S01]  /*5b20*/  DFMA R24, R54, R44, R70 ;  /* 0x0000002c3618722b */ /* 0x000fe20000000046 */
[----:B------:R-:W-:Y:S01]  /*5b30*/  IMAD.MOV.U32 R15, RZ, RZ, R3 ;  /* 0x000000ffff0f7224 */ /* 0x000fe200078e0003 */
[----:B------:R-:W-:Y:S01]  /*5b40*/  DSETP.GEU.AND P3, PT, R2, RZ, PT ;  /* 0x000000ff0200722a */ /* 0x000fe20003f6e000 */
[----:B------:R-:W-:Y:S01]  /*5b50*/  IMAD.MOV.U32 R71, RZ, RZ, R2 ;  /* 0x000000ffff477224 */ /* 0x000fe200078e0002 */
[----:B------:R-:W-:Y:S01]  /*5b60*/  DSETP.MIN.AND P1, P2, RZ, R2, PT ;  /* 0x00000002ff00722a */ /* 0x000fe20003a20000 */
[----:B------:R-:W-:Y:S01]  /*5b70*/  IMAD.MOV.U32 R70, RZ, RZ, RZ ;  /* 0x000000ffff467224 */ /* 0x000fe200078e00ff */
[----:B------:R-:W-:Y:S01]  /*5b80*/  DSETP.GEU.AND P5, PT, R4, RZ, PT ;  /* 0x000000ff0400722a */ /* 0x000fe20003fae000 */
[----:B------:R-:W-:Y:S01]  /*5b90*/  IMAD.MOV.U32 R78, RZ, RZ, R5 ;  /* 0x000000ffff4e7224 */ /* 0x000fe200078e0005 */
        /* <DEDUP_REMOVED lines=32> */
[----:B------:R-:W-:Y:S01]  /*5da0*/  SEL R6, R6, R7, P4 ;  /* 0x0000000706067207 */ /* 0x000fe20002000000 */
[----:B------:R-:W-:Y:S01]  /*5db0*/  IMAD.MOV.U32 R7, RZ, RZ, RZ ;  /* 0x000000ffff077224 */ /* 0x000fe200078e00ff */
[----:B------:R-:W-:Y:S02]  /*5dc0*/  IADD3 R16, PT, PT, R11, -0x3500000, RZ ;  /* 0xfcb000000b107810 */ /* 0x000fe40007ffe0ff */
[C---:B------:R-:W-:Y:S01]  /*5dd0*/  FSEL R71, R4.reuse, R15, P1 ;  /* 0x0000000f04477208 */ /* 0x040fe20000800000 */
[----:B------:R-:W-:Y:S01]  /*5de0*/  DSETP.GEU.AND P1, PT, R60, R12, PT ;  /* 0x0000000c3c00722a */ /* 0x000fe20003f2e000 */
[----:B------:R-:W-:Y:S02]  /*5df0*/  FSEL R7, R7, R78, P4 ;  /* 0x0000004e07077208 */ /* 0x000fe40002000000 */
[----:B------:R-:W-:Y:S01]  /*5e00*/  SEL R4, R4, R5, P6 ;  /* 0x0000000504047207 */ /* 0x000fe20003000000 */
[----:B------:R-:W-:Y:S01]  /*5e10*/  IMAD.MOV.U32 R5, RZ, RZ, RZ ;  /* 0x000000ffff057224 */ /* 0x000fe200078e00ff */
[----:B------:R-:W-:Y:S01]  /*5e20*/  @P3 LOP3.LUT R7, R78, 0x80000, RZ, 0xfc, !PT ;  /* 0x000800004e073812 */ /* 0x000fe200078efcff */
[----:B------:R-:W-:Y:S01]  /*5e30*/  IMAD.MOV.U32 R78, RZ, RZ, 0x0 ;  /* 0x00000000ff4e7424 */ /* 0x000fe200078e00ff */
[----:B------:R-:W-:Y:S01]  /*5e40*/  @P2 LOP3.LUT R71, R15, 0x80000, RZ, 0xfc, !PT ;  /* 0x000800000f472812 */ /* 0x000fe200078efcff */
[----:B------:R-:W-:Y:S01]  /*5e50*/  DSETP.GEU.AND P3, PT, R62, R74, PT ;  /* 0x0000004a3e00722a */ /* 0x000fe20003f6e000 */
[----:B------:R-:W-:Y:S01]  /*5e60*/  FSEL R5, R5, R14, P6 ;  /* 0x0000000e05057208 */ /* 0x000fe20003000000 */
[----:B0-----:R-:W-:Y:S01]  /*5e70*/  DMUL R76, R16, R16 ;  /* 0x00000010104c7228 */ /* 0x001fe20000000000 */
[----:B------:R-:W-:-:S02]  /*5e80*/  @P5 LOP3.LUT R5, R14, 0x80000, RZ, 0xfc, !PT ;  /* 0x000800000e055812 */ /* 0x000fc400078efcff */
[--C-:B------:R-:W-:Y:S01]  /*5e90*/  DSETP.GT.AND P0, PT, R70, -|R66|.reuse, PT ;  /* 0xc00000424600722a */ /* 0x100fe20003f04000 */
[----:B------:R-:W-:Y:S01]  /*5ea0*/  FSEL R60, R12, R60, !P1 ;  /* 0x0000003c0c3c7208 */ /* 0x000fe20004800000 */
[----:B------:R-:W-:Y:S01]  /*5eb0*/  DADD R66, -RZ, -|R66| ;  /* 0x00000000ff427229 */ /* 0x000fe20000000d42 */
[----:B------:R-:W-:Y:S01]  /*5ec0*/  FSEL R61, R13, R61, !P1 ;  /* 0x0000003d0d3d7208 */ /* 0x000fe20004800000 */
[--C-:B------:R-:W-:Y:S01]  /*5ed0*/  DSETP.GT.AND P2, PT, R4, -|R64|.reuse, PT ;  /* 0xc00000400400722a */ /* 0x100fe20003f44000 */
[----:B------:R-:W-:Y:S01]  /*5ee0*/  FSEL R62, R74, R62, !P3 ;  /* 0x0000003e4a3e7208 */ /* 0x000fe20005800000 */
[----:B------:R-:W-:Y:S01]  /*5ef0*/  DFMA R76, R10, -R76, 1 ;  /* 0x3ff000000a4c742b */ /* 0x000fe2000000084c */
[----:B------:R-:W-:Y:S01]  /*5f00*/  FSEL R63, R75, R63, !P3 ;  /* 0x0000003f4b3f7208 */ /* 0x000fe20005800000 */
[----:B------:R-:W-:Y:S02]  /*5f10*/  DADD R64, -RZ, -|R64| ;  /* 0x00000000ff407229 */ /* 0x000fe40000000d40 */
[----:B------:R-:W-:-:S02]  /*5f20*/  DSETP.GT.AND P1, PT, R6, -|R68|, PT ;  /* 0xc00000440600722a */ /* 0x000fc40003f24000 */
[----:B------:R-:W-:Y:S02]  /*5f30*/  FSEL R70, R66, R70, P0 ;  /* 0x0000004642467208 */ /* 0x000fe40000000000 */
[----:B------:R-:W-:Y:S01]  /*5f40*/  DFMA R14, R76, R78, 0.5 ;  /* 0x3fe000004c0e742b */ /* 0x000fe2000000004e */
[----:B------:R-:W-:Y:S01]  /*5f50*/  FSEL R71, R67, R71, P0 ;  /* 0x0000004743477208 */ /* 0x000fe20000000000 */
[----:B------:R-:W-:Y:S01]  /*5f60*/  DMUL R76, R16, R76 ;  /* 0x0000004c104c7228 */ /* 0x000fe20000000000 */
[----:B------:R-:W-:Y:S02]  /*5f70*/  ISETP.GE.U32.AND P0, PT, R16, 0x7ca00000, PT ;  /* 0x7ca000001000780c */ /* 0x000fe40003f06070 */
[----:B------:R-:W-:Y:S02]  /*5f80*/  FSEL R66, R80, R6, P1 ;  /* 0x0000000650427208 */ /* 0x000fe40000800000 */
[----:B------:R-:W-:Y:S02]  /*5f90*/  FSEL R67, R81, R7, P1 ;  /* 0x0000000751437208 */ /* 0x000fe40000800000 */
[----:B------:R-:W-:Y:S01]  /*5fa0*/  FSEL R64, R64, R4, P2 ;  /* 0x0000000440407208 */ /* 0x000fe20001000000 */
[----:B------:R-:W-:Y:S01]  /*5fb0*/  DFMA R2, R14, R76, R16 ;  /* 0x0000004c0e02722b */ /* 0x000fe20000000010 */
[----:B------:R-:W-:Y:S01]  /*5fc0*/  FSEL R65, R65, R5, P2 ;  /* 0x0000000541417208 */ /* 0x000fe20001000000 */
[----:B------:R-:W-:-:S06]  /*5fd0*/  DADD R76, R8, -1 ;  /* 0xbff00000084c7429 */ /* 0x000fcc0000000000 */
[----:B------:R-:W-:Y:S02]  /*5fe0*/  DMUL R14, R10, R2 ;  /* 0x000000020a0e7228 */ /* 0x000fe40000000000 */
[----:B------:R-:W-:Y:S01]  /*5ff0*/  VIADD R9, R3, 0xfff00000 ;  /* 0xfff0000003097836 */ /* 0x000fe20000000000 */
[----:B------:R-:W-:Y:S01]  /*6000*/  MOV R8, R2 ;  /* 0x0000000200087202 */ /* 0x000fe20000000f00 */
[----:B------:R-:W-:-:S04]  /*6010*/  DMUL R68, R40, R76 ;  /* 0x0000004c28447228 */ /* 0x000fc80000000000 */
[----:B------:R-:W-:-:S08]  /*6020*/  DFMA R12, R14, -R14, R10 ;  /* 0x8000000e0e0c722b */ /* 0x000fd0000000000a */
[----:B------:R-:W-:Y:S01]  /*6030*/  DFMA R78, R12, R8, R14 ;  /* 0x000000080c4e722b */ /* 0x000fe2000000000e */
[----:B------:R-:W-:Y:S10]  /*6040*/  @!P0 BRA `(.L_x_220) ;  /* 0x0000000000148947 */ /* 0x000ff40003800000 */
[----:B------:R-:W-:Y:S01]  /*6050*/  IMAD.MOV.U32 R8, RZ, RZ, R2 ;  /* 0x000000ffff087224 */ /* 0x000fe200078e0002 */
[----:B------:R-:W-:-:S07]  /*6060*/  MOV R6, 0x6080 ;  /* 0x0000608000067802 */ /* 0x000fce0000000f00 */
[----:B------:R-:W-:Y:S05]  /*6070*/  CALL.REL.NOINC `($__internal_3_$__cuda_sm20_dsqrt_rn_f64_mediumpath_v1) ;  /* 0x0000005800b87944 */ /* 0x000fea0003c00000 */
[----:B------:R-:W-:Y:S02]  /*6080*/  IMAD.MOV.U32 R78, RZ, RZ, R8 ;  /* 0x000000ffff4e7224 */ /* 0x000fe400078e0008 */
[----:B------:R-:W-:-:S07]  /*6090*/  IMAD.MOV.U32 R79, RZ, RZ, R7 ;  /* 0x000000ffff4f7224 */ /* 0x000fce00078e0007 */
.L_x_220:
[----:B------:R-:W-:Y:S05]  /*60a0*/  BSYNC.RECONVERGENT B1 ;  /* 0x0000000000017941 */ /* 0x000fea0003800200 */
.L_x_219:
        /* <DEDUP_REMOVED lines=23> */
.L_x_222:
[----:B------:R-:W-:Y:S05]  /*6220*/  BSYNC.RECONVERGENT B1 ;  /* 0x0000000000017941 */ /* 0x000fea0003800200 */
.L_x_221:
        /* <DEDUP_REMOVED lines=23> */
.L_x_224:
[----:B------:R-:W-:Y:S05]  /*63a0*/  BSYNC.RECONVERGENT B1 ;  /* 0x0000000000017941 */ /* 0x000fea0003800200 */
.L_x_223:
        /* <DEDUP_REMOVED lines=23> */
.L_x_226:
[----:B------:R-:W-:Y:S05]  /*6520*/  BSYNC.RECONVERGENT B1 ;  /* 0x0000000000017941 */ /* 0x000fea0003800200 */
.L_x_225:
        /* <DEDUP_REMOVED lines=33> */
[----:B------:R-:W-:-:S07]  /*6740*/  IMAD.MOV.U32 R9, RZ, RZ, R7 ;  /* 0x000000ffff097224 */ /* 0x000fce00078e0007 */
.L_x_228:
[----:B------:R-:W-:Y:S05]  /*6750*/  BSYNC.RECONVERGENT B1 ;  /* 0x0000000000017941 */ /* 0x000fea0003800200 */
.L_x_227:
[----:B------:R-:W-:Y:S01]  /*6760*/  DFMA R24, R38, R42, R24 ;  /* 0x0000002a2618722b */ /* 0x000fe20000000018 */
[----:B------:R-:W-:Y:S01]  /*6770*/  IMAD.MOV.U32 R77, RZ, RZ, R4 ;  /* 0x000000ffff4d7224 */ /* 0x000fe200078e0004 */
[----:B------:R-:W-:Y:S01]  /*6780*/  DSETP.GEU.AND P3, PT, R4, RZ, PT ;  /* 0x000000ff0400722a */ /* 0x000fe20003f6e000 */
[----:B------:R-:W-:Y:S01]  /*6790*/  IMAD.MOV.U32 R13, RZ, RZ, R5 ;  /* 0x000000ffff0d7224 */ /* 0x000fe200078e0005 */
[----:B------:R-:W-:Y:S01]  /*67a0*/  DSETP.GEU.AND P5, PT, R2, RZ, PT ;  /* 0x000000ff0200722a */ /* 0x000fe20003fae000 */
[----:B------:R-:W-:Y:S01]  /*67b0*/  MOV R15, R2 ;  /* 0x00000002000f7202 */ /* 0x000fe20000000f00 */
        /* <DEDUP_REMOVED lines=19> */
[----:B------:R-:W-:Y:S01]  /*68f0*/  @P2 LOP3.LUT R77, R13, 0x80000, RZ, 0xfc, !PT ;  /* 0x000800000d4d2812 */ /* 0x000fe200078efcff */
[----:B------:R-:W-:-:S03]  /*6900*/  IMAD.MOV.U32 R13, RZ, RZ, RZ ;  /* 0x000000ffff0d7224 */ /* 0x000fc600078e00ff */
        /* <DEDUP_REMOVED lines=20> */
[----:B------:R-:W-:Y:S01]  /*6a50*/  MOV R78, 0x0 ;  /* 0x00000000004e7802 */ /* 0x000fe20000000f00 */
[----:B------:R-:W-:Y:S01]  /*6a60*/  DSETP.GEU.AND P3, PT, R62, R22, PT ;  /* 0x000000163e00722a */ /* 0x000fe20003f6e000 */
[----:B------:R-:W-:-:S02]  /*6a70*/  SEL R12, R12, R3, P6 ;  /* 0x000000030c0c7207 */ /* 0x000fc40003000000 */
[----:B------:R-:W-:Y:S02]  /*6a80*/  @P5 LOP3.LUT R13, R2, 0x80000, RZ, 0xfc, !PT ;  /* 0x00080000020d5812 */ /* 0x000fe400078efcff */
        /* <DEDUP_REMOVED lines=34> */
[----:B------:R-:W-:Y:S05]  /*6cb0*/  CALL.REL.NOINC `($__internal_3_$__cuda_sm20_dsqrt_rn_f64_mediumpath_v1) ;  /* 0x0000004c00a87944 */ /* 0x000fea0003c00000 */
[----:B------:R-:W-:Y:S01]  /*6cc0*/  IMAD.MOV.U32 R78, RZ, RZ, R8 ;  /* 0x000000ffff4e7224 */ /* 0x000fe200078e0008 */
[----:B------:R-:W-:-:S07]  /*6cd0*/  MOV R79, R7 ;  /* 0x00000007004f7202 */ /* 0x000fce0000000f00 */
.L_x_230:
[----:B------:R-:W-:Y:S05]  /*6ce0*/  BSYNC.RECONVERGENT B1 ;  /* 0x0000000000017941 */ /* 0x000fea0003800200 */
.L_x_229:
        /* <DEDUP_REMOVED lines=23> */
.L_x_232:
[----:B------:R-:W-:Y:S05]  /*6e60*/  BSYNC.RECONVERGENT B1 ;  /* 0x0000000000017941 */ /* 0x000fea0003800200 */
.L_x_231:
        /* <DEDUP_REMOVED lines=23> */
.L_x_234:
[----:B------:R-:W-:Y:S05]  /*6fe0*/  BSYNC.RECONVERGENT B1 ;  /* 0x0000000000017941 */ /* 0x000fea0003800200 */
.L_x_233:
        /* <DEDUP_REMOVED lines=23> */
.L_x_236:
[----:B------:R-:W-:Y:S05]  /*7160*/  BSYNC.RECONVERGENT B1 ;  /* 0x0000000000017941 */ /* 0x000fea0003800200 */
.L_x_235:
[----:B------:R-:W-:Y:S01]  /*7170*/  DFMA R36, R38, R38, R36 ;  /* 0x000000262624722b */ /* 0x000fe20000000024 */
[----:B------:R-:W-:Y:S01]  /*7180*/  IMAD.MOV.U32 R6, RZ, RZ, RZ ;  /* 0x000000ffff067224 */ /* 0x000fe200078e00ff */
[----:B------:R-:W-:Y:S01]  /*7190*/  MOV R10, RZ ;  /* 0x000000ff000a7202 */ /* 0x000fe20000000f00 */
[----:B------:R-:W-:Y:S01]  /*71a0*/  IMAD.MOV.U32 R8, RZ, RZ, 0x0 ;  /* 0x00000000ff087424 */ /* 0x000fe200078e00ff */
        /* <DEDUP_REMOVED lines=29> */
.L_x_238:
[----:B------:R-:W-:Y:S05]  /*7380*/  BSYNC.RECONVERGENT B1 ;  /* 0x0000000000017941 */ /* 0x000fea0003800200 */
.L_x_237:
        /* <DEDUP_REMOVED lines=11> */
[----:B------:R-:W-:Y:S01]  /*7440*/  IMAD.MOV.U32 R79, RZ, RZ, R74 ;  /* 0x000000ffff4f7224 */ /* 0x000fe200078e004a */
[----:B------:R-:W-:Y:S01]  /*7450*/  FSEL R15, R67, RZ, P5 ;  /* 0x000000ff430f7208 */ /* 0x000fe20002800000 */
[----:B------:R-:W-:Y:S01]  /*7460*/  DSETP.MIN.AND P6, P5, RZ, R74, PT ;  /* 0x0000004aff00722a */ /* 0x000fe20003dc0000 */
[----:B------:R-:W-:Y:S01]  /*7470*/  SEL R36, R36, R37, P1 ;  /* 0x0000002524247207 */ /* 0x000fe20000800000 */
[----:B------:R-:W-:Y:S01]  /*7480*/  DSETP.GEU.AND P0, PT, R74, RZ, PT ;  /* 0x000000ff4a00722a */ /* 0x000fe20003f0e000 */
[C---:B------:R-:W-:Y:S01]  /*7490*/  FSEL R37, R12.reuse, R13, P1 ;  /* 0x0000000d0c257208 */ /* 0x040fe20000800000 */
[-C--:B------:R-:W-:Y:S01]  /*74a0*/  DFMA R20, -R46, R24.reuse, R50 ;  /* 0x000000182e14722b */ /* 0x080fe20000000132 */
[----:B------:R-:W-:Y:S01]  /*74b0*/  BSSY.RECONVERGENT B1, `(.L_x_239) ;  /* 0x0000047000017945 */ /* 0x000fe20003800200 */
[-C--:B------:R-:W-:Y:S01]  /*74c0*/  DFMA R72, -R44, R24.reuse, R54 ;  /* 0x000000182c48722b */ /* 0x080fe20000000136 */
[----:B------:R-:W-:Y:S01]  /*74d0*/  @P2 LOP3.LUT R37, R13, 0x80000, RZ, 0xfc, !PT ;  /* 0x000800000d252812 */ /* 0x000fe200078efcff */
[----:B------:R-:W-:Y:S01]  /*74e0*/  DFMA R18, -R42, R24, R48 ;  /* 0x000000182a12722b */ /* 0x000fe20000000130 */
[----:B------:R-:W-:Y:S01]  /*74f0*/  SEL R12, R12, R79, P6 ;  /* 0x0000004f0c0c7207 */ /* 0x000fe20003000000 */
[----:B------:R-:W-:Y:S01]  /*7500*/  IMAD.MOV.U32 R13, RZ, RZ, RZ ;  /* 0x000000ffff0d7224 */ /* 0x000fe200078e00ff */
[----:B------:R-:W-:Y:S01]  /*7510*/  FSEL R74, R74, RZ, P0 ;  /* 0x000000ff4a4a7208 */ /* 0x000fe20000000000 */
[C---:B------:R-:W-:Y:S01]  /*7520*/  DMUL R20, R40.reuse, R20 ;  /* 0x0000001428147228 */ /* 0x040fe20000000000 */
[----:B------:R-:W-:Y:S01]  /*7530*/  IMAD.MOV.U32 R79, RZ, RZ, 0x3fd80000 ;  /* 0x3fd80000ff4f7424 */ /* 0x000fe200078e00ff */
[----:B------:R-:W-:-:S02]  /*7540*/  DMUL R72, R40, R72 ;  /* 0x0000004828487228 */ /* 0x000fc40000000000 */
[----:B------:R-:W-:Y:S02]  /*7550*/  DMUL R18, R40, R18 ;  /* 0x0000001228127228 */ /* 0x000fe40000000000 */
[----:B------:R-:W-:Y:S02]  /*7560*/  DSETP.GEU.AND P1, PT, R4, R14, PT ;  /* 0x0000000e0400722a */ /* 0x000fe40003f2e000 */
[----:B------:R-:W-:-:S04]  /*7570*/  DMUL R6, R20, R20 ;  /* 0x0000001414067228 */ /* 0x000fc80000000000 */
[----:B------:R-:W-:Y:S02]  /*7580*/  FSEL R4, R14, R4, !P1 ;  /* 0x000000040e047208 */ /* 0x000fe40004800000 */
[----:B------:R-:W-:Y:S02]  /*7590*/  FSEL R5, R15, R5, !P1 ;  /* 0x000000050f057208 */ /* 0x000fe40004800000 */
[----:B------:R-:W-:-:S08]  /*75a0*/  DFMA R6, R72, R72, R6 ;  /* 0x000000484806722b */ /* 0x000fd00000000006 */
[----:B------:R-:W-:Y:S01]  /*75b0*/  DFMA R10, R18, R18, R6 ;  /* 0x00000012120a722b */ /* 0x000fe20000000006 */
[----:B------:R-:W-:Y:S02]  /*75c0*/  FSEL R6, R70, RZ, P3 ;  /* 0x000000ff46067208 */ /* 0x000fe40001800000 */
[----:B------:R-:W-:Y:S01]  /*75d0*/  FSEL R7, R71, RZ, P3 ;  /* 0x000000ff47077208 */ /* 0x000fe20001800000 */
[----:B------:R-:W-:Y:S02]  /*75e0*/  DSETP.MIN.AND P4, P3, RZ, R66, PT ;  /* 0x00000042ff00722a */ /* 0x000fe40003b80000 */
[----:B------:R-:W0:Y:S01]  /*75f0*/  MUFU.RSQ64H R17, R11 ;  /* 0x0000000b00117308 */ /* 0x000e220000001c00 */
[----:B------:R-:W-:Y:S01]  /*7600*/  IMAD.MOV.U32 R71, RZ, RZ, R66 ;  /* 0x000000ffff477224 */ /* 0x000fe200078e0042 */
[----:B------:R-:W-:Y:S02]  /*7610*/  CS2R R66, SRZ ;  /* 0x0000000000427805 */ /* 0x000fe4000001ff00 */
[----:B------:R-:W-:Y:S01]  /*7620*/  MOV R70, R75 ;  /* 0x0000004b00467202 */ /* 0x000fe20000000f00 */
[----:B------:R-:W-:Y:S01]  /*7630*/  VIADD R16, R11, 0xfcb00000 ;  /* 0xfcb000000b107836 */ /* 0x000fe20000000000 */
[----:B------:R-:W-:Y:S01]  /*7640*/  FSEL R75, R75, RZ, P0 ;  /* 0x000000ff4b4b7208 */ /* 0x000fe20000000000 */
[----:B------:R-:W-:Y:S01]  /*7650*/  DSETP.GEU.AND P0, PT, R2, R6, PT ;  /* 0x000000060200722a */ /* 0x000fe20003f0e000 */
[----:B------:R-:W-:-:S02]  /*7660*/  FSEL R13, R13, R70, P6 ;  /* 0x000000460d0d7208 */ /* 0x000fc40003000000 */
[----:B------:R-:W-:Y:S02]  /*7670*/  FSEL R67, R67, R78, P4 ;  /* 0x0000004e43437208 */ /* 0x000fe40002000000 */
[----:B------:R-:W-:Y:S02]  /*7680*/  SEL R66, R66, R71, P4 ;  /* 0x0000004742427207 */ /* 0x000fe40002000000 */
[----:B------:R-:W-:Y:S01]  /*7690*/  @P3 LOP3.LUT R67, R78, 0x80000, RZ, 0xfc, !PT ;  /* 0x000800004e433812 */ /* 0x000fe200078efcff */
[----:B------:R-:W-:Y:S01]  /*76a0*/  IMAD.MOV.U32 R78, RZ, RZ, 0x0 ;  /* 0x00000000ff4e7424 */ /* 0x000fe200078e00ff */
[----:B------:R-:W-:Y:S01]  /*76b0*/  @P5 LOP3.LUT R13, R70, 0x80000, RZ, 0xfc, !PT ;  /* 0x00080000460d5812 */ /* 0x000fe200078efcff */
[----:B------:R-:W-:Y:S01]  /*76c0*/  DSETP.GEU.AND P3, PT, R22, R74, PT ;  /* 0x0000004a1600722a */ /* 0x000fe20003f6e000 */
[----:B------:R-:W-:Y:S01]  /*76d0*/  FSEL R2, R6, R2, !P0 ;  /* 0x0000000206027208 */ /* 0x000fe20004000000 */
[----:B0-----:R-:W-:Y:S01]  /*76e0*/  DMUL R76, R16, R16 ;  /* 0x00000010104c7228 */ /* 0x001fe20000000000 */
[----:B------:R-:W-:Y:S01]  /*76f0*/  FSEL R3, R7, R3, !P0 ;  /* 0x0000000307037208 */ /* 0x000fe20004000000 */
[----:B------:R-:W-:-:S02]  /*7700*/  DSETP.GT.AND P0, PT, R36, -|R64|, PT ;  /* 0xc00000402400722a */ /* 0x000fc40003f04000 */
[----:B------:R-:W-:Y:S01]  /*7710*/  DADD R64, -RZ, -|R64| ;  /* 0x00000000ff407229 */ /* 0x000fe20000000d40 */
[----:B------:R-:W-:Y:S01]  /*7720*/  FSEL R22, R74, R22, !P3 ;  /* 0x000000164a167208 */ /* 0x000fe20005800000 */
[----:B------:R-:W-:Y:S01]  /*7730*/  DSETP.GT.AND P1, PT, R66, -|R62|, PT ;  /* 0xc000003e4200722a */ /* 0x000fe20003f24000 */
[----:B------:R-:W-:Y:S01]  /*7740*/  FSEL R23, R75, R23, !P3 ;  /* 0x000000174b177208 */ /* 0x000fe20005800000 */
[----:B------:R-:W-:Y:S02]  /*7750*/  DFMA R76, R10, -R76, 1 ;  /* 0x3ff000000a4c742b */ /* 0x000fe4000000084c */
[----:B------:R-:W-:Y:S02]  /*7760*/  DSETP.GT.AND P2, PT, R12, -|R60|, PT ;  /* 0xc000003c0c00722a */ /* 0x000fe40003f44000 */
[----:B------:R-:W-:Y:S02]  /*7770*/  DADD R62, -RZ, -|R62| ;  /* 0x00000000ff3e7229 */ /* 0x000fe40000000d3e */
[----:B------:R-:W-:Y:S01]  /*7780*/  FSEL R64, R64, R36, P0 ;  /* 0x0000002440407208 */ /* 0x000fe20000000000 */
[----:B------:R-:W-:Y:S01]  /*7790*/  DADD R60, -RZ, -|R60| ;  /* 0x00000000ff3c7229 */ /* 0x000fe20000000d3c */
[----:B------:R-:W-:Y:S01]  /*77a0*/  FSEL R65, R65, R37, P0 ;  /* 0x0000002541417208 */ /* 0x000fe20000000000 */
[----:B------:R-:W-:Y:S01]  /*77b0*/  DFMA R70, R76, R78, 0.5 ;  /* 0x3fe000004c46742b */ /* 0x000fe2000000004e */
[----:B------:R-:W-:Y:S01]  /*77c0*/  ISETP.GE.U32.AND P0, PT, R16, 0x7ca00000, PT ;  /* 0x7ca000001000780c */ /* 0x000fe20003f06070 */
[----:B------:R-:W-:-:S03]  /*77d0*/  DMUL R76, R16, R76 ;  /* 0x0000004c104c7228 */ /* 0x000fc60000000000 */
        /* <DEDUP_REMOVED lines=20> */
.L_x_240:
[----:B------:R-:W-:Y:S05]  /*7920*/  BSYNC.RECONVERGENT B1 ;  /* 0x0000000000017941 */ /* 0x000fea0003800200 */
.L_x_239:
        /* <DEDUP_REMOVED lines=23> */
.L_x_242:
[----:B------:R-:W-:Y:S05]  /*7aa0*/  BSYNC.RECONVERGENT B1 ;  /* 0x0000000000017941 */ /* 0x000fea0003800200 */
.L_x_241:
        /* <DEDUP_REMOVED lines=23> */
.L_x_244:
[----:B------:R-:W-:Y:S05]  /*7c20*/  BSYNC.RECONVERGENT B1 ;  /* 0x0000000000017941 */ /* 0x000fea0003800200 */
.L_x_243:
        /* <DEDUP_REMOVED lines=23> */
.L_x_246:
[----:B------:R-:W-:Y:S05]  /*7da0*/  BSYNC.RECONVERGENT B1 ;  /* 0x0000000000017941 */ /* 0x000fea0003800200 */
.L_x_245:
        /* <DEDUP_REMOVED lines=11> */
[----:B------:R-:W-:Y:S02]  /*7e60*/  @P1 LOP3.LUT R11, R9, 0x80000, RZ, 0xfc, !PT ;  /* 0x00080000090b1812 */ /* 0x000fe400078efcff */
[----:B------:R-:W-:Y:S02]  /*7e70*/  MOV R9, 0x3fd80000 ;  /* 0x3fd8000000097802 */ /* 0x000fe40000000f00 */
        /* <DEDUP_REMOVED lines=21> */
.L_x_248:
[----:B------:R-:W-:Y:S05]  /*7fd0*/  BSYNC.RECONVERGENT B1 ;  /* 0x0000000000017941 */ /* 0x000fea0003800200 */
.L_x_247:
[----:B------:R-:W-:Y:S01]  /*7fe0*/  DFMA R32, R38, R42, R32 ;  /* 0x0000002a2620722b */ /* 0x000fe20000000020 */
[----:B------:R-:W-:Y:S01]  /*7ff0*/  IMAD.MOV.U32 R24, RZ, RZ, RZ ;  /* 0x000000ffff187224 */ /* 0x000fe200078e00ff */
[----:B------:R-:W-:Y:S01]  /*8000*/  DSETP.GEU.AND P3, PT, R70, RZ, PT ;  /* 0x000000ff4600722a */ /* 0x000fe20003f6e000 */
[----:B------:R-:W-:Y:S01]  /*8010*/  MOV R25, R70 ;  /* 0x0000004600197202 */ /* 0x000fe20000000f00 */
[----:B------:R-:W-:Y:S01]  /*8020*/  DSETP.GEU.AND P5, PT, R66, RZ, PT ;  /* 0x000000ff4200722a */ /* 0x000fe20003fae000 */
[----:B------:R-:W-:Y:S01]  /*8030*/  IMAD.MOV.U32 R13, RZ, RZ, R66 ;  /* 0x000000ffff0d7224 */ /* 0x000fe200078e0042 */
[----:B------:R-:W-:Y:S01]  /*8040*/  DSETP.MIN.AND P1, P2, RZ, R70, PT ;  /* 0x00000046ff00722a */ /* 0x000fe20003a20000 */
[----:B------:R-:W-:Y:S01]  /*8050*/  IMAD.MOV.U32 R76, RZ, RZ, R71 ;  /* 0x000000ffff4c7224 */ /* 0x000fe200078e0047 */
[-C--:B------:R-:W-:Y:S01]  /*8060*/  DFMA R18, -R46, R32.reuse, R50 ;  /* 0x000000202e12722b */ /* 0x080fe20000000132 */
[----:B------:R-:W-:Y:S01]  /*8070*/  MOV R12, RZ ;  /* 0x000000ff000c7202 */ /* 0x000fe20000000f00 */
        /* <DEDUP_REMOVED lines=41> */
[----:B------:R-:W-:Y:S01]  /*8310*/  VIADD R16, R11, 0xfcb00000 ;  /* 0xfcb000000b107836 */ /* 0x000fe20000000000 */
[----:B------:R-:W-:Y:S01]  /*8320*/  SEL R6, R6, R7, P6 ;  /* 0x0000000706067207 */ /* 0x000fe20003000000 */
[----:B------:R-:W-:Y:S01]  /*8330*/  IMAD.MOV.U32 R7, RZ, RZ, RZ ;  /* 0x000000ffff077224 */ /* 0x000fe200078e00ff */
[----:B------:R-:W-:Y:S01]  /*8340*/  @P3 LOP3.LUT R13, R70, 0x80000, RZ, 0xfc, !PT ;  /* 0x00080000460d3812 */ /* 0x000fe200078efcff */
[----:B------:R-:W-:-:S02]  /*8350*/  DADD R70, -RZ, -|R62| ;  /* 0x00000000ff467229 */ /* 0x000fc40000000d3e */
[----:B------:R-:W-:Y:S01]  /*8360*/  DSETP.GEU.AND P3, PT, R22, R42, PT ;  /* 0x0000002a1600722a */ /* 0x000fe20003f6e000 */
[----:B------:R-:W-:Y:S02]  /*8370*/  FSEL R7, R7, R78, P6 ;  /* 0x0000004e07077208 */ /* 0x000fe40003000000 */
[----:B------:R-:W-:Y:S01]  /*8380*/  @P5 LOP3.LUT R7, R78, 0x80000, RZ, 0xfc, !PT ;  /* 0x000800004e075812 */ /* 0x000fe200078efcff */
[----:B------:R-:W-:Y:S02]  /*8390*/  DSETP.GT.AND P1, PT, R12, -|R62|, PT ;  /* 0xc000003e0c00722a */ /* 0x000fe40003f24000 */
[----:B------:R-:W-:Y:S01]  /*83a0*/  FSEL R22, R42, R22, !P3 ;  /* 0x000000162a167208 */ /* 0x000fe20005800000 */
[----:B0-----:R-:W-:Y:S01]  /*83b0*/  DMUL R46, R16, R16 ;  /* 0x00000010102e7228 */ /* 0x001fe20000000000 */
[----:B------:R-:W-:Y:S01]  /*83c0*/  FSEL R23, R43, R23, !P3 ;  /* 0x000000172b177208 */ /* 0x000fe20005800000 */
[--C-:B------:R-:W-:Y:S02]  /*83d0*/  DSETP.GT.AND P2, PT, R6, -|R60|.reuse, PT ;  /* 0xc000003c0600722a */ /* 0x100fe40003f44000 */
[----:B------:R-:W-:-:S04]  /*83e0*/  DADD R60, -RZ, -|R60| ;  /* 0x00000000ff3c7229 */ /* 0x000fc80000000d3c */
[----:B------:R-:W-:-:S06]  /*83f0*/  DFMA R46, R10, -R46, 1 ;  /* 0x3ff000000a2e742b */ /* 0x000fcc000000082e */
[----:B------:R-:W-:Y:S02]  /*8400*/  FSEL R42, R60, R6, P2 ;  /* 0x000000063c2a7208 */ /* 0x000fe40001000000 */
        /* <DEDUP_REMOVED lines=10> */
[----:B------:R-:W-:Y:S01]  /*84b0*/  VIADD R9, R67, 0xfff00000 ;  /* 0xfff0000043097836 */ /* 0x000fe20000000000 */
[----:B------:R-:W-:Y:S02]  /*84c0*/  MOV R8, R66 ;  /* 0x0000004200087202 */ /* 0x000fe40000000f00 */
        /* <DEDUP_REMOVED lines=11> */
.L_x_250:
[----:B------:R-:W-:Y:S05]  /*8580*/  BSYNC.RECONVERGENT B1 ;  /* 0x0000000000017941 */ /* 0x000fea0003800200 */
.L_x_249:
        /* <DEDUP_REMOVED lines=23> */
.L_x_252:
[----:B------:R-:W-:Y:S05]  /*8700*/  BSYNC.RECONVERGENT B1 ;  /* 0x0000000000017941 */ /* 0x000fea0003800200 */
.L_x_251:
        /* <DEDUP_REMOVED lines=23> */
.L_x_254:
[----:B------:R-:W-:Y:S05]  /*8880*/  BSYNC.RECONVERGENT B1 ;  /* 0x0000000000017941 */ /* 0x000fea0003800200 */
.L_x_253:
        /* <DEDUP_REMOVED lines=23> */
.L_x_256:
[----:B------:R-:W-:Y:S05]  /*8a00*/  BSYNC.RECONVERGENT B1 ;  /* 0x0000000000017941 */ /* 0x000fea0003800200 */
.L_x_255:
        /* <DEDUP_REMOVED lines=33> */
.L_x_258:
[----:B------:R-:W-:Y:S05]  /*8c20*/  BSYNC.RECONVERGENT B1 ;  /* 0x0000000000017941 */ /* 0x000fea0003800200 */
.L_x_257:
        /* <DEDUP_REMOVED lines=103> */
.L_x_260:
[----:B------:R-:W-:Y:S05]  /*92a0*/  BSYNC.RECONVERGENT B1 ;  /* 0x0000000000017941 */ /* 0x000fea0003800200 */
.L_x_259:
        /* <DEDUP_REMOVED lines=25> */
.L_x_262:
[----:B------:R-:W-:Y:S05]  /*9440*/  BSYNC.RECONVERGENT B1 ;  /* 0x0000000000017941 */ /* 0x000fea0003800200 */
.L_x_261:
[----:B------:R-:W0:Y:S01]  /*9450*/  MUFU.RCP64H R7, R61 ;  /* 0x0000003d00077308 */ /* 0x000e220000001800 */
[----:B------:R-:W-:Y:S01]  /*9460*/  MOV R6, 0x1 ;  /* 0x0000000100067802 */ /* 0x000fe20000000f00 */
        /* <DEDUP_REMOVED lines=22> */
[----:B------:R-:W-:-:S07]  /*95d0*/  IMAD.MOV.U32 R9, RZ, RZ, R7 ;  /* 0x000000ffff097224 */ /* 0x000fce00078e0007 */
.L_x_264:
[----:B------:R-:W-:Y:S05]  /*95e0*/  BSYNC.RECONVERGENT B1 ;  /* 0x0000000000017941 */ /* 0x000fea0003800200 */
.L_x_263:
[----:B------:R-:W0:Y:S01]  /*95f0*/  MUFU.RCP64H R7, R47 ;  /* 0x0000002f00077308 */ /* 0x000e220000001800 */
[----:B------:R-:W-:Y:S01]  /*9600*/  IMAD.MOV.U32 R6, RZ, RZ, 0x1 ;  /* 0x00000001ff067424 */ /* 0x000fe200078e00ff */
        /* <DEDUP_REMOVED lines=23> */
[----:B------:R-:W-:-:S07]  /*9780*/  IMAD.MOV.U32 R6, RZ, RZ, R8 ;  /* 0x000000ffff067224 */ /* 0x000fce00078e0008 */
.L_x_266:
[----:B------:R-:W-:Y:S05]  /*9790*/  BSYNC.RECONVERGENT B1 ;  /* 0x0000000000017941 */ /* 0x000fea0003800200 */
.L_x_265:
        /* <DEDUP_REMOVED lines=28> */
.L_x_268:
[----:B------:R-:W-:Y:S05]  /*9960*/  BSYNC.RECONVERGENT B1 ;  /* 0x0000000000017941 */ /* 0x000fea0003800200 */
.L_x_267:
        /* <DEDUP_REMOVED lines=24> */
.L_x_270:
[----:B------:R-:W-:Y:S05]  /*9af0*/  BSYNC.RECONVERGENT B1 ;  /* 0x0000000000017941 */ /* 0x000fea0003800200 */
.L_x_269:
        /* <DEDUP_REMOVED lines=24> */
.L_x_272:
[----:B------:R-:W-:Y:S05]  /*9c80*/  BSYNC.RECONVERGENT B1 ;  /* 0x0000000000017941 */ /* 0x000fea0003800200 */
.L_x_271:
        /* <DEDUP_REMOVED lines=23> */
.L_x_274:
[----:B------:R-:W-:Y:S05]  /*9e00*/  BSYNC.RECONVERGENT B1 ;  /* 0x0000000000017941 */ /* 0x000fea0003800200 */
.L_x_273:
        /* <DEDUP_REMOVED lines=71> */
.L_x_276:
[----:B------:R-:W-:Y:S05]  /*a280*/  BSYNC.RECONVERGENT B1 ;  /* 0x0000000000017941 */ /* 0x000fea0003800200 */
.L_x_275:
        /* <DEDUP_REMOVED lines=24> */
.L_x_278:
[----:B------:R-:W-:Y:S05]  /*a410*/  BSYNC.RECONVERGENT B1 ;  /* 0x0000000000017941 */ /* 0x000fea0003800200 */
.L_x_277:
        /* <DEDUP_REMOVED lines=24> */
.L_x_280:
[----:B------:R-:W-:Y:S05]  /*a5a0*/  BSYNC.RECONVERGENT B1 ;  /* 0x0000000000017941 */ /* 0x000fea0003800200 */
.L_x_279:
        /* <DEDUP_REMOVED lines=23> */
.L_x_282:
[----:B------:R-:W-:Y:S05]  /*a720*/  BSYNC.RECONVERGENT B1 ;  /* 0x0000000000017941 */ /* 0x000fea0003800200 */
.L_x_281:
        /* <DEDUP_REMOVED lines=71> */
.L_x_284:
[----:B------:R-:W-:Y:S05]  /*aba0*/  BSYNC.RECONVERGENT B1 ;  /* 0x0000000000017941 */ /* 0x000fea0003800200 */
.L_x_283:
        /* <DEDUP_REMOVED lines=24> */
.L_x_286:
[----:B------:R-:W-:Y:S05]  /*ad30*/  BSYNC.RECONVERGENT B1 ;  /* 0x0000000000017941 */ /* 0x000fea0003800200 */
.L_x_285:
[----:B------:R-:W0:Y:S01]  /*ad40*/  MUFU.RCP64H R7, R47 ;  /* 0x0000002f00077308 */ /* 0x000e220000001800 */
[----:B------:R-:W-:Y:S01]  /*ad50*/  MOV R6, 0x1 ;  /* 0x0000000100067802 */ /* 0x000fe20000000f00 */
        /* <DEDUP_REMOVED lines=22> */
.L_x_288:
[----:B------:R-:W-:Y:S05]  /*aec0*/  BSYNC.RECONVERGENT B1 ;  /* 0x0000000000017941 */ /* 0x000fea0003800200 */
.L_x_287:
        /* <DEDUP_REMOVED lines=23> */
.L_x_290:
[----:B------:R-:W-:Y:S05]  /*b040*/  BSYNC.RECONVERGENT B1 ;  /* 0x0000000000017941 */ /* 0x000fea0003800200 */
.L_x_289:
[--C-:B------:R-:W-:Y:S01]  /*b050*/  DADD R8, R48, -R30.reuse ;  /* 0x0000000030087229 */ /* 0x100fe2000000081e */
[----:B------:R-:W0:Y:S01]  /*b060*/  MUFU.RCP64H R17, R45 ;  /* 0x0000002d00117308 */ /* 0x000e220000001800 */
[----:B------:R-:W-:Y:S01]  /*b070*/  DADD R30, -R38, R30 ;  /* 0x00000000261e7229 */ /* 0x000fe2000000011e */
[----:B------:R-:W-:Y:S01]  /*b080*/  IMAD.MOV.U32 R16, RZ, RZ, 0x1 ;  /* 0x00000001ff107424 */ /* 0x000fe200078e00ff */
        /* <DEDUP_REMOVED lines=61> */
.L_x_292:
[----:B------:R-:W-:Y:S05]  /*b460*/  BSYNC.RECONVERGENT B1 ;  /* 0x0000000000017941 */ /* 0x000fea0003800200 */
.L_x_291:
        /* <DEDUP_REMOVED lines=9> */
        .weak           $__internal_2_$__cuda_sm20_div_rn_f64_full
        .type           $__internal_2_$__cuda_sm20_div_rn_f64_full,@function
        .size           $__internal_2_$__cuda_sm20_div_rn_f64_full,($__internal_3_$__cuda_sm20_dsqrt_rn_f64_mediumpath_v1 - $__internal_2_$__cuda_sm20_div_rn_f64_full)
$__internal_2_$__cuda_sm20_div_rn_f64_full:
[C---:B------:R-:W-:Y:S01]  /*b500*/  FSETP.GEU.AND P0, PT, |R7|.reuse, 1.469367938527859385e-39, PT ;  /* 0x001000000700780b */ /* 0x040fe20003f0e200 */
[----:B------:R-:W-:Y:S01]  /*b510*/  IMAD.MOV.U32 R13, RZ, RZ, R7 ;  /* 0x000000ffff0d7224 */ /* 0x000fe200078e0007 */
[----:B------:R-:W-:Y:S01]  /*b520*/  MOV R12, R8 ;  /* 0x00000008000c7202 */ /* 0x000fe20000000f00 */
[----:B------:R-:W-:Y:S01]  /*b530*/  IMAD.MOV.U32 R14, RZ, RZ, R8 ;  /* 0x000000ffff0e7224 */ /* 0x000fe200078e0008 */
[C---:B------:R-:W-:Y:S01]  /*b540*/  LOP3.LUT R11, R7.reuse, 0x800fffff, RZ, 0xc0, !PT ;  /* 0x800fffff070b7812 */ /* 0x040fe200078ec0ff */
        /* <DEDUP_REMOVED lines=23> */
[----:B------:R-:W-:Y:S01]  /*b6c0*/  IMAD.MOV.U32 R74, RZ, RZ, R72 ;  /* 0x000000ffff4a7224 */ /* 0x000fe200078e0048 */
[----:B------:R-:W-:-:S05]  /*b6d0*/  @!P5 MOV R10, RZ ;  /* 0x000000ff000ad202 */ /* 0x000fca0000000f00 */
[----:B------:R-:W-:Y:S02]  /*b6e0*/  DFMA R76, R16, -R14, 1 ;  /* 0x3ff00000104c742b */ /* 0x000fe4000000080e */
[----:B------:R-:W-:-:S06]  /*b6f0*/  @!P5 DFMA R74, R74, 2, -R10 ;  /* 0x400000004a4ad82b */ /* 0x000fcc000000080a */
[----:B------:R-:W-:-:S08]  /*b700*/  DFMA R76, R16, R76, R16 ;  /* 0x0000004c104c722b */ /* 0x000fd00000000010 */
[----:B------:R-:W-:-:S08]  /*b710*/  DMUL R10, R76, R74 ;  /* 0x0000004a4c0a7228 */ /* 0x000fd00000000000 */
[----:B------:R-:W-:-:S08]  /*b720*/  DFMA R16, R10, -R14, R74 ;  /* 0x8000000e0a10722b */ /* 0x000fd0000000004a */
[----:B------:R-:W-:Y:S01]  /*b730*/  DFMA R16, R76, R16, R10 ;  /* 0x000000104c10722b */ /* 0x000fe2000000000a */
[----:B------:R-:W-:Y:S01]  /*b740*/  IMAD.MOV.U32 R10, RZ, RZ, R8 ;  /* 0x000000ffff0a7224 */ /* 0x000fe200078e0008 */
        /* <DEDUP_REMOVED lines=35> */
.L_x_294:
        /* <DEDUP_REMOVED lines=13> */
[----:B------:R-:W-:Y:S01]  /*ba50*/  @P0 MOV R76, RZ ;  /* 0x000000ff004c0202 */ /* 0x000fe20000000f00 */
[----:B------:R-:W-:Y:S02]  /*ba60*/  @!P0 IMAD.MOV.U32 R77, RZ, RZ, R7 ;  /* 0x000000ffff4d8224 */ /* 0x000fe400078e0007 */
[----:B------:R-:W-:Y:S01]  /*ba70*/  @P0 IMAD.MOV.U32 R77, RZ, RZ, R8 ;  /* 0x000000ffff4d0224 */ /* 0x000fe200078e0008 */
[----:B------:R-:W-:Y:S06]  /*ba80*/  BRA `(.L_x_295) ;  /* 0x00000000001c7947 */ /* 0x000fec0003800000 */
.L_x_297:
[----:B------:R-:W-:Y:S01]  /*ba90*/  LOP3.LUT R7, R13, 0x80000, RZ, 0xfc, !PT ;  /* 0x000800000d077812 */ /* 0x000fe200078efcff */
[----:B------:R-:W-:-:S04]  /*baa0*/  IMAD.MOV.U32 R76, RZ, RZ, R12 ;  /* 0x000000ffff4c7224 */ /* 0x000fc800078e000c */
[----:B------:R-:W-:Y:S01]  /*bab0*/  IMAD.MOV.U32 R77, RZ, RZ, R7 ;  /* 0x000000ffff4d7224 */ /* 0x000fe200078e0007 */
[----:B------:R-:W-:Y:S06]  /*bac0*/  BRA `(.L_x_295) ;  /* 0x00000000000c7947 */ /* 0x000fec0003800000 */
.L_x_296:
[----:B------:R-:W-:Y:S01]  /*bad0*/  LOP3.LUT R7, R73, 0x80000, RZ, 0xfc, !PT ;  /* 0x0008000049077812 */ /* 0x000fe200078efcff */
[----:B------:R-:W-:-:S04]  /*bae0*/  IMAD.MOV.U32 R76, RZ, RZ, R72 ;  /* 0x000000ffff4c7224 */ /* 0x000fc800078e0048 */
[----:B------:R-:W-:-:S07]  /*baf0*/  IMAD.MOV.U32 R77, RZ, RZ, R7 ;  /* 0x000000ffff4d7224 */ /* 0x000fce00078e0007 */
.L_x_295:
[----:B------:R-:W-:Y:S05]  /*bb00*/  BSYNC.RECONVERGENT B0 ;  /* 0x0000000000007941 */ /* 0x000fea0003800200 */
.L_x_293:
[----:B------:R-:W-:Y:S01]  /*bb10*/  MOV R10, R6 ;  /* 0x00000006000a7202 */ /* 0x000fe20000000f00 */
[----:B------:R-:W-:Y:S02]  /*bb20*/  IMAD.MOV.U32 R11, RZ, RZ, 0x0 ;  /* 0x00000000ff0b7424 */ /* 0x000fe400078e00ff */
[----:B------:R-:W-:Y:S02]  /*bb30*/  IMAD.MOV.U32 R8, RZ, RZ, R76 ;  /* 0x000000ffff087224 */ /* 0x000fe400078e004c */
[----:B------:R-:W-:Y:S01]  /*bb40*/  IMAD.MOV.U32 R7, RZ, RZ, R77 ;  /* 0x000000ffff077224 */ /* 0x000fe200078e004d */
[----:B------:R-:W-:Y:S06]  /*bb50*/  RET.REL.NODEC R10 `(_Z23surface_redistance_stepPdPKdS1_S1_S1_S1_S1_S1_S1_S1_S1_S1_S1_iiidddi) ;  /* 0xffffff440a287950 */ /* 0x000fec0003c3ffff */
        .weak           $__internal_3_$__cuda_sm20_dsqrt_rn_f64_mediumpath_v1
        .type           $__internal_3_$__cuda_sm20_dsqrt_rn_f64_mediumpath_v1,@function
        .size           $__internal_3_$__cuda_sm20_dsqrt_rn_f64_mediumpath_v1,($_Z23surface_redistance_stepPdPKdS1_S1_S1_S1_S1_S1_S1_S1_S1_S1_S1_iiidddi$__internal_accurate_pow - $__internal_3_$__cuda_sm20_dsqrt_rn_f64_mediumpath_v1)
$__internal_3_$__cuda_sm20_dsqrt_rn_f64_mediumpath_v1:
        /* <DEDUP_REMOVED lines=11> */
.L_x_299:
        /* <DEDUP_REMOVED lines=9> */
[----:B------:R-:W-:Y:S02]  /*bca0*/  IMAD.MOV.U32 R12, RZ, RZ, RZ ;  /* 0x000000ffff0c7224 */ /* 0x000fe400078e00ff */
[----:B------:R-:W-:Y:S02]  /*bcb0*/  IMAD.MOV.U32 R8, RZ, RZ, 0x0 ;  /* 0x00000000ff087424 */ /* 0x000fe400078e00ff */
[----:B------:R-:W-:Y:S01]  /*bcc0*/  IMAD.MOV.U32 R9, RZ, RZ, 0x3fd80000 ;  /* 0x3fd80000ff097424 */ /* 0x000fe200078e00ff */
[----:B------:R-:W0:Y:S02]  /*bcd0*/  MUFU.RSQ64H R13, R15 ;  /* 0x0000000f000d7308 */ /* 0x000e240000001c00 */
[----:B0-----:R-:W-:-:S08]  /*bce0*/  DMUL R10, R12, R12 ;  /* 0x0000000c0c0a7228 */ /* 0x001fd00000000000 */
[----:B------:R-:W-:-:S08]  /*bcf0*/  DFMA R10, R14, -R10, 1 ;  /* 0x3ff000000e0a742b */ /* 0x000fd0000000080a */
[----:B------:R-:W-:Y:S02]  /*bd00*/  DFMA R8, R10, R8, 0.5 ;  /* 0x3fe000000a08742b */ /* 0x000fe40000000008 */
[----:B------:R-:W-:-:S08]  /*bd10*/  DMUL R10, R12, R10 ;  /* 0x0000000a0c0a7228 */ /* 0x000fd00000000000 */
[----:B------:R-:W-:-:S08]  /*bd20*/  DFMA R10, R8, R10, R12 ;  /* 0x0000000a080a722b */ /* 0x000fd0000000000c */
[----:B------:R-:W-:Y:S02]  /*bd30*/  DMUL R8, R14, R10 ;  /* 0x0000000a0e087228 */ /* 0x000fe40000000000 */
[----:B------:R-:W-:-:S06]  /*bd40*/  IADD3 R11, PT, PT, R11, -0x100000, RZ ;  /* 0xfff000000b0b7810 */ /* 0x000fcc0007ffe0ff */
[----:B------:R-:W-:-:S08]  /*bd50*/  DFMA R12, R8, -R8, R14 ;  /* 0x80000008080c722b */ /* 0x000fd0000000000e */
[----:B------:R-:W-:-:S10]  /*bd60*/  DFMA R8, R10, R12, R8 ;  /* 0x0000000c0a08722b */ /* 0x000fd40000000008 */
[----:B------:R-:W-:Y:S01]  /*bd70*/  VIADD R9, R9, 0xfcb00000 ;  /* 0xfcb0000009097836 */ /* 0x000fe20000000000 */
[----:B------:R-:W-:Y:S06]  /*bd80*/  BRA `(.L_x_300) ;  /* 0x0000000000047947 */ /* 0x000fec0003800000 */
.L_x_301:
[----:B------:R-:W-:-:S11]  /*bd90*/  DADD R8, R10, R10 ;  /* 0x000000000a087229 */ /* 0x000fd6000000000a */
.L_x_300:
[----:B------:R-:W-:Y:S05]  /*bda0*/  BSYNC.RECONVERGENT B0 ;  /* 0x0000000000007941 */ /* 0x000fea0003800200 */
.L_x_298:
[----:B------:R-:W-:Y:S02]  /*bdb0*/  IMAD.MOV.U32 R10, RZ, RZ, R6 ;  /* 0x000000ffff0a7224 */ /* 0x000fe400078e0006 */
[----:B------:R-:W-:Y:S02]  /*bdc0*/  IMAD.MOV.U32 R11, RZ, RZ, 0x0 ;  /* 0x00000000ff0b7424 */ /* 0x000fe400078e00ff */
[----:B------:R-:W-:Y:S02]  /*bdd0*/  IMAD.MOV.U32 R7, RZ, RZ, R9 ;  /* 0x000000ffff077224 */ /* 0x000fe400078e0009 */
[----:B------:R-:W-:Y:S05]  /*bde0*/  RET.REL.NODEC R10 `(_Z23surface_redistance_stepPdPKdS1_S1_S1_S1_S1_S1_S1_S1_S1_S1_S1_iiidddi) ;  /* 0xffffff400a847950 */ /* 0x000fea0003c3ffff */
        .type           $_Z23surface_redistance_stepPdPKdS1_S1_S1_S1_S1_S1_S1_S1_S1_S1_S1_iiidddi$__internal_accurate_pow,@function
        .size           $_Z23surface_redistance_stepPdPKdS1_S1_S1_S1_S1_S1_S1_S1_S1_S1_S1_iiidddi$__internal_accurate_pow,(.L_x_435 - $_Z23surface_redistance_stepPdPKdS1_S1_S1_S1_S1_S1_S1_S1_S1_S1_S1_iiidddi$__internal_accurate_pow)
$_Z23surface_redistance_stepPdPKdS1_S1_S1_S1_S1_S1_S1_S1_S1_S1_S1_iiidddi$__internal_accurate_pow:
        /* <DEDUP_REMOVED lines=13> */
[----:B------:R-:W-:Y:S01]  /*bec0*/  @!P0 MOV R6, R45 ;  /* 0x0000002d00068202 */ /* 0x000fe20000000f00 */
[----:B------:R-:W-:Y:S01]  /*bed0*/  @!P0 IMAD.MOV.U32 R12, RZ, RZ, R44 ;  /* 0x000000ffff0c8224 */ /* 0x000fe200078e002c */
[----:B------:R-:W-:Y:S02]  /*bee0*/  @!P0 LEA.HI R9, R45, 0xffffffca, RZ, 0xc ;  /* 0xffffffca2d098811 */ /* 0x000fe400078f60ff */
[----:B------:R-:W-:-:S04]  /*bef0*/  LOP3.LUT R6, R6, 0x800fffff, RZ, 0xc0, !PT ;  /* 0x800fffff06067812 */ /* 0x000fc800078ec0ff */
[----:B------:R-:W-:-:S04]  /*bf00*/  LOP3.LUT R13, R6, 0x3ff00000, RZ, 0xfc, !PT ;  /* 0x3ff00000060d7812 */ /* 0x000fc800078efcff */
[----:B------:R-:W-:-:S13]  /*bf10*/  ISETP.GE.U32.AND P1, PT, R13, 0x3ff6a09f, PT ;  /* 0x3ff6a09f0d00780c */ /* 0x000fda0003f26070 */
[----:B------:R-:W-:-:S04]  /*bf20*/  @P1 VIADD R7, R13, 0xfff00000 ;  /* 0xfff000000d071836 */ /* 0x000fc80000000000 */
[----:B------:R-:W-:-:S06]  /*bf30*/  @P1 IMAD.MOV.U32 R13, RZ, RZ, R7 ;  /* 0x000000ffff0d1224 */ /* 0x000fcc00078e0007 */
        /* <DEDUP_REMOVED lines=27> */
[C---:B------:R-:W-:Y:S02]  /*c0f0*/  DFMA R60, R6.reuse, R40, -R12 ;  /* 0x00000028063c722b */ /* 0x040fe4000000080c */
[----:B------:R-:W-:Y:S02]  /*c100*/  DFMA R46, R6, R6, -R40 ;  /* 0x00000006062e722b */ /* 0x000fe40000000828 */
[----:B------:R-:W-:Y:S01]  /*c110*/  DFMA R32, R16, R32, UR6 ;  /* 0x0000000610207e2b */ /* 0x000fe20008000020 */
[----:B------:R-:W-:Y:S01]  /*c120*/  UMOV UR6, 0x99999dfb ;  /* 0x99999dfb00067882 */ /* 0x000fe20000000000 */
[----:B------:R-:W-:-:S02]  /*c130*/  UMOV UR7, 0x3f899999 ;  /* 0x3f89999900077882 */ /* 0x000fc40000000000 */
[----:B------:R-:W-:-:S04]  /*c140*/  DFMA R60, R14, R40, R60 ;  /* 0x000000280e3c722b */ /* 0x000fc8000000003c */
[----:B------:R-:W-:Y:S01]  /*c150*/  DFMA R42, R16, R32, UR6 ;  /* 0x00000006102a7e2b */ /* 0x000fe20008000020 */
[----:B------:R-:W-:Y:S01]  /*c160*/  UMOV UR6, 0x55555555 ;  /* 0x5555555500067882 */ /* 0x000fe20000000000 */
[----:B------:R-:W-:-:S06]  /*c170*/  UMOV UR7, 0x3fb55555 ;  /* 0x3fb5555500077882 */ /* 0x000fcc0000000000 */
[----:B------:R-:W-:-:S08]  /*c180*/  DFMA R32, R16, R42, UR6 ;  /* 0x0000000610207e2b */ /* 0x000fd0000800002a */
[----:B------:R-:W-:Y:S01]  /*c190*/  DADD R58, -R32, UR6 ;  /* 0x00000006203a7e29 */ /* 0x000fe20008000100 */
[----:B------:R-:W-:Y:S01]  /*c1a0*/  UMOV UR6, 0xb9e7b0 ;  /* 0x00b9e7b000067882 */ /* 0x000fe20000000000 */
[----:B------:R-:W-:-:S06]  /*c1b0*/  UMOV UR7, 0x3c46a4cb ;  /* 0x3c46a4cb00077882 */ /* 0x000fcc0000000000 */
[----:B------:R-:W-:Y:S01]  /*c1c0*/  DFMA R42, R16, R42, R58 ;  /* 0x0000002a102a722b */ /* 0x000fe2000000003a */
[----:B------:R-:W-:Y:S01]  /*c1d0*/  VIADD R59, R15, 0x100000 ;  /* 0x001000000f3b7836 */ /* 0x000fe20000000000 */
[----:B------:R-:W-:-:S06]  /*c1e0*/  MOV R58, R14 ;  /* 0x0000000e003a7202 */ /* 0x000fcc0000000f00 */
        /* <DEDUP_REMOVED lines=16> */
[----:B------:R-:W-:-:S06]  /*c2f0*/  DADD R40, R32, R40 ;  /* 0x0000000020287229 */ /* 0x000fcc0000000028 */
[----:B------:R-:W-:Y:S01]  /*c300*/  DADD R6, R16, R6 ;  /* 0x0000000010067229 */ /* 0x000fe20000000006 */
[C---:B------:R-:W-:Y:S02]  /*c310*/  VIADD R16, R9.reuse, 0xfffffc01 ;  /* 0xfffffc0109107836 */ /* 0x040fe40000000000 */
[----:B------:R-:W-:-:S05]  /*c320*/  @P1 VIADD R16, R9, 0xfffffc02 ;  /* 0xfffffc0209101836 */ /* 0x000fca0000000000 */
        /* <DEDUP_REMOVED lines=19> */
[----:B------:R-:W-:-:S08]  /*c460*/  DFMA R14, R14, 2, -R6 ;  /* 0x400000000e0e782b */ /* 0x000fd00000000806 */
[----:B------:R-:W-:Y:S01]  /*c470*/  DFMA R16, R16, 2, R14 ;  /* 0x400000001010782b */ /* 0x000fe2000000000e */
[----:B------:R-:W-:Y:S02]  /*c480*/  IMAD.MOV.U32 R14, RZ, RZ, 0x652b82fe ;  /* 0x652b82feff0e7424 */ /* 0x000fe400078e00ff */
[----:B------:R-:W-:-:S05]  /*c490*/  IMAD.MOV.U32 R15, RZ, RZ, 0x3ff71547 ;  /* 0x3ff71547ff0f7424 */ /* 0x000fca00078e00ff */
        /* <DEDUP_REMOVED lines=41> */
[----:B------:R-:W-:Y:S01]  /*c730*/  LEA R7, R14, R41, 0x14 ;  /* 0x000000290e077211 */ /* 0x000fe200078ea0ff */
[----:B------:R-:W-:Y:S01]  /*c740*/  IMAD.MOV.U32 R6, RZ, RZ, R40 ;  /* 0x000000ffff067224 */ /* 0x000fe200078e0028 */
[----:B------:R-:W-:Y:S06]  /*c750*/  @!P0 BRA `(.L_x_302) ;  /* 0x0000000000388947 */ /* 0x000fec0003800000 */
[----:B------:R-:W-:Y:S01]  /*c760*/  FSETP.GEU.AND P1, PT, |R13|, 4.2275390625, PT ;  /* 0x408748000d00780b */ /* 0x000fe20003f2e200 */
[C---:B------:R-:W-:Y:S02]  /*c770*/  DADD R6, R12.reuse, +INF ;  /* 0x7ff000000c067429 */ /* 0x040fe40000000000 */
[----:B------:R-:W-:-:S08]  /*c780*/  DSETP.GEU.AND P0, PT, R12, RZ, PT ;  /* 0x000000ff0c00722a */ /* 0x000fd00003f0e000 */
[----:B------:R-:W-:Y:S02]  /*c790*/  FSEL R6, R6, RZ, P0 ;  /* 0x000000ff06067208 */ /* 0x000fe40000000000 */
[----:B------:R-:W-:Y:S01]  /*c7a0*/  FSEL R7, R7, RZ, P0 ;  /* 0x000000ff07077208 */ /* 0x000fe20000000000 */
[----:B------:R-:W-:Y:S06]  /*c7b0*/  @P1 BRA `(.L_x_302) ;  /* 0x0000000000201947 */ /* 0x000fec0003800000 */
[----:B------:R-:W-:-:S04]  /*c7c0*/  LEA.HI R6, R14, R14, RZ, 0x1 ;  /* 0x0000000e0e067211 */ /* 0x000fc800078f08ff */
[----:B------:R-:W-:Y:S01]  /*c7d0*/  SHF.R.S32.HI R7, RZ, 0x1, R6 ;  /* 0x00000001ff077819 */ /* 0x000fe20000011406 */
[----:B------:R-:W-:-:S04]  /*c7e0*/  IMAD.MOV.U32 R6, RZ, RZ, R40 ;  /* 0x000000ffff067224 */ /* 0x000fc800078e0028 */
[----:B------:R-:W-:Y:S02]  /*c7f0*/  IMAD.IADD R12, R14, 0x1, -R7 ;  /* 0x000000010e0c7824 */ /* 0x000fe400078e0a07 */
[----:B------:R-:W-:-:S03]  /*c800*/  IMAD R7, R7, 0x100000, R41 ;  /* 0x0010000007077824 */ /* 0x000fc600078e0229 */
[----:B------:R-:W-:Y:S01]  /*c810*/  LEA R13, R12, 0x3ff00000, 0x14 ;  /* 0x3ff000000c0d7811 */ /* 0x000fe200078ea0ff */
[----:B------:R-:W-:-:S06]  /*c820*/  IMAD.MOV.U32 R12, RZ, RZ, RZ ;  /* 0x000000ffff0c7224 */ /* 0x000fcc00078e00ff */
[----:B------:R-:W-:-:S11]  /*c830*/  DMUL R6, R6, R12 ;  /* 0x0000000c06067228 */ /* 0x000fd60000000000 */
.L_x_302:
[----:B------:R-:W-:Y:S01]  /*c840*/  DFMA R12, R16, R6, R6 ;  /* 0x00000006100c722b */ /* 0x000fe20000000006 */
[----:B------:R-:W-:Y:S01]  /*c850*/  IMAD.MOV.U32 R9, RZ, RZ, 0x0 ;  /* 0x00000000ff097424 */ /* 0x000fe200078e00ff */
[----:B------:R-:W-:-:S08]  /*c860*/  DSETP.NEU.AND P0, PT, |R6|, +INF , PT ;  /* 0x7ff000000600742a */ /* 0x000fd00003f0d200 */
[----:B------:R-:W-:Y:S02]  /*c870*/  FSEL R12, R6, R12, !P0 ;  /* 0x0000000c060c7208 */ /* 0x000fe40004000000 */
[----:B------:R-:W-:Y:S01]  /*c880*/  FSEL R13, R7, R13, !P0 ;  /* 0x0000000d070d7208 */ /* 0x000fe20004000000 */
[----:B------:R-:W-:Y:S06]  /*c890*/  RET.REL.NODEC R8 `(_Z23surface_redistance_stepPdPKdS1_S1_S1_S1_S1_S1_S1_S1_S1_S1_S1_iiidddi) ;  /* 0xffffff3408d87950 */ /* 0x000fec0003c3ffff */
.L_x_303:
        /* <DEDUP_REMOVED lines=14> */
.L_x_435:


//--------------------- .text._Z27surface_redistance_step_1stPdPKdS1_S1_S1_S1_S1_S1_S1_S1_S1_S1_S1_iiidddi --------------------------
	.section	.text._Z27surface_redistance_step_1stPdPKdS1_S1_S1_S1_S1_S1_S1_S1_S1_S1_S1_iiidddi,"ax",@progbits
	.align	128
        .global         _Z27surface_redistance_step_1stPdPKdS1_S1_S1_S1_S1_S1_S1_S1_S1_S1_S1_iiidddi
        .type           _Z27surface_redistance_step_1stPdPKdS1_S1_S1_S1_S1_S1_S1_S1_S1_S1_S1_iiidddi,@function
        .size           _Z27surface_redistance_step_1stPdPKdS1_S1_S1_S1_S1_S1_S1_S1_S1_S1_S1_iiidddi,(.L_x_438 - _Z27surface_redistance_step_1stPdPKdS1_S1_S1_S1_S1_S1_S1_S1_S1_S1_S1_iiidddi)
        .other          _Z27surface_redistance_step_1stPdPKdS1_S1_S1_S1_S1_S1_S1_S1_S1_S1_S1_iiidddi,@"STO_CUDA_ENTRY STV_DEFAULT"
_Z27surface_redistance_step_1stPdPKdS1_S1_S1_S1_S1_S1_S1_S1_S1_S1_S1_iiidddi:
.text._Z27surface_redistance_step_1stPdPKdS1_S1_S1_S1_S1_S1_S1_S1_S1_S1_S1_iiidddi:
        /* <DEDUP_REMOVED lines=19> */
[----:B------:R0:W1:Y:S01]  /*0130*/  I2F.F64.U32 R2, R0 ;  /* 0x0000000000027312 */ /* 0x0000620000201800 */
[----:B------:R-:W-:Y:S01]  /*0140*/  UIADD3 UR5, UPT, UPT, UR9, -0x1, URZ ;  /* 0xffffffff09057890 */ /* 0x000fe2000fffe0ff */
[----:B------:R-:W-:Y:S01]  /*0150*/  IMAD.MOV.U32 R5, RZ, RZ, RZ ;  /* 0x000000ffff057224 */ /* 0x000fe200078e00ff */
[C---:B------:R-:W-:Y:S01]  /*0160*/  IADD3 R12, PT, PT, R0.reuse, 0x1, RZ ;  /* 0x00000001000c7810 */ /* 0x040fe20007ffe0ff */
[----:B------:R-:W-:Y:S01]  /*0170*/  UIADD3 UR4, UPT, UPT, UR4, -0x1, URZ ;  /* 0xffffffff04047890 */ /* 0x000fe2000fffe0ff */
[C---:B------:R-:W-:Y:S01]  /*0180*/  VIADD R16, R0.reuse, 0x2 ;  /* 0x0000000200107836 */ /* 0x040fe20000000000 */
[----:B------:R-:W2:Y:S01]  /*0190*/  LDC.64 R34, c[0x0][0x3b8] ;  /* 0x0000ee00ff227b82 */ /* 0x000ea20000000a00 */
[C---:B------:R-:W-:Y:S01]  /*01a0*/  VIADD R20, R0.reuse, 0xffffffff ;  /* 0xffffffff00147836 */ /* 0x040fe20000000000 */
[----:B------:R-:W3:Y:S01]  /*01b0*/  I2F.F64.U32 R10, R4 ;  /* 0x00000004000a7312 */ /* 0x000ee20000201800 */
[----:B------:R-:W-:Y:S01]  /*01c0*/  VIADD R22, R0, 0xfffffffe ;  /* 0xfffffffe00167836 */ /* 0x000fe20000000000 */
[----:B------:R-:W4:Y:S01]  /*01d0*/  LDCU.64 UR6, c[0x0][0x3f8] ;  /* 0x00007f00ff0677ac */ /* 0x000f220008000a00 */
[----:B0-----:R-:W-:-:S03]  /*01e0*/  IMAD.MOV.U32 R0, RZ, RZ, RZ ;  /* 0x000000ffff007224 */ /* 0x001fc600078e00ff */
[----:B------:R-:W0:Y:S01]  /*01f0*/  LDC.64 R30, c[0x0][0x3c0] ;  /* 0x0000f000ff1e7b82 */ /* 0x000e220000000a00 */
[----:B-1----:R-:W-:Y:S01]  /*0200*/  DSETP.MAX.AND P0, P1, RZ, R2, PT ;  /* 0x00000002ff00722a */ /* 0x002fe2000390f000 */
[----:B------:R-:W-:Y:S01]  /*0210*/  IMAD.MOV.U32 R8, RZ, RZ, R3 ;  /* 0x000000ffff087224 */ /* 0x000fe200078e0003 */
[----:B------:R-:W1:Y:S04]  /*0220*/  I2F.F64.U32 R6, UR5 ;  /* 0x0000000500067d12 */ /* 0x000e680008201800 */
[----:B------:R-:W-:Y:S01]  /*0230*/  FSEL R9, R5, R8, P0 ;  /* 0x0000000805097208 */ /* 0x000fe20000000000 */
[----:B------:R-:W-:Y:S02]  /*0240*/  IMAD.MOV.U32 R5, RZ, RZ, R2 ;  /* 0x000000ffff057224 */ /* 0x000fe400078e0002 */
[----:B------:R-:W-:Y:S01]  /*0250*/  IMAD.MOV.U32 R2, RZ, RZ, RZ ;  /* 0x000000ffff027224 */ /* 0x000fe200078e00ff */
[----:B------:R-:W4:Y:S04]  /*0260*/  I2F.F64.U32 R12, R12 ;  /* 0x0000000c000c7312 */ /* 0x000f280000201800 */
[----:B------:R-:W-:-:S02]  /*0270*/  @P1 LOP3.LUT R9, R8, 0x80000, RZ, 0xfc, !PT ;  /* 0x0008000008091812 */ /* 0x000fc400078efcff */
[----:B------:R-:W-:Y:S01]  /*0280*/  SEL R2, R2, R5, P0 ;  /* 0x0000000502027207 */ /* 0x000fe20000000000 */
[----:B---3--:R-:W-:Y:S01]  /*0290*/  IMAD.MOV.U32 R5, RZ, RZ, R10 ;  /* 0x000000ffff057224 */ /* 0x008fe200078e000a */
[----:B------:R-:W-:Y:S01]  /*02a0*/  I2F.F64.U32 R18, UR4 ;  /* 0x0000000400127d12 */ /* 0x000fe20008201800 */
[----:B------:R-:W-:Y:S01]  /*02b0*/  IMAD.MOV.U32 R3, RZ, RZ, R9 ;  /* 0x000000ffff037224 */ /* 0x000fe200078e0009 */
[----:B------:R-:W-:-:S05]  /*02c0*/  UIADD3 UR4, UPT, UPT, UR8, -0x1, URZ ;  /* 0xffffffff08047890 */ /* 0x000fca000fffe0ff */
[----:B-1----:R-:W-:Y:S01]  /*02d0*/  DSETP.GT.AND P0, PT, R2, R6, PT ;  /* 0x000000060200722a */ /* 0x002fe20003f04000 */
[----:B------:R-:W-:Y:S01]  /*02e0*/  I2F.F64.U32 R16, R16 ;  /* 0x0000001000107312 */ /* 0x000fe20000201800 */
[----:B----4-:R-:W-:Y:S01]  /*02f0*/  DSETP.MAX.AND P2, P3, RZ, R12, PT ;  /* 0x0000000cff00722a */ /* 0x010fe20003b4f000 */
[----:B------:R-:W-:Y:S02]  /*0300*/  IMAD.MOV.U32 R15, RZ, RZ, R12 ;  /* 0x000000ffff0f7224 */ /* 0x000fe400078e000c */
[----:B------:R-:W-:Y:S01]  /*0310*/  IMAD.MOV.U32 R12, RZ, RZ, RZ ;  /* 0x000000ffff0c7224 */ /* 0x000fe200078e00ff */
[----:B------:R-:W-:Y:S02]  /*0320*/  FSEL R2, R6, R2, P0 ;  /* 0x0000000206027208 */ /* 0x000fe40000000000 */
[----:B------:R-:W-:Y:S01]  /*0330*/  FSEL R3, R7, R3, P0 ;  /* 0x0000000307037208 */ /* 0x000fe20000000000 */
[----:B------:R-:W-:Y:S01]  /*0340*/  DSETP.MAX.AND P0, P1, RZ, R10, PT ;  /* 0x0000000aff00722a */ /* 0x000fe2000390f000 */
[----:B------:R-:W1:Y:S01]  /*0350*/  I2F.F64 R8, R14 ;  /* 0x0000000e00087312 */ /* 0x000e620000201c00 */
[----:B------:R-:W-:Y:S01]  /*0360*/  IMAD.MOV.U32 R10, RZ, RZ, RZ ;  /* 0x000000ffff0a7224 */ /* 0x000fe200078e00ff */
[----:B------:R-:W-:-:S04]  /*0370*/  SEL R12, R12, R15, P2 ;  /* 0x0000000f0c0c7207 */ /* 0x000fc80001000000 */
[----:B------:R-:W-:Y:S02]  /*0380*/  SEL R10, R10, R5, P0 ;  /* 0x000000050a0a7207 */ /* 0x000fe40000000000 */
[----:B------:R3:W-:Y:S01]  /*0390*/  F2I.F64.TRUNC R2, R2 ;  /* 0x0000000200027311 */ /* 0x0007e2000030d100 */
[----:B------:R-:W-:-:S04]  /*03a0*/  MOV R5, RZ ;  /* 0x000000ff00057202 */ /* 0x000fc80000000f00 */
[----:B------:R-:W-:Y:S02]  /*03b0*/  FSEL R25, R5, R13, P2 ;  /* 0x0000000d05197208 */ /* 0x000fe40001000000 */
[----:B------:R-:W-:Y:S01]  /*03c0*/  @P3 LOP3.LUT R25, R13, 0x80000, RZ, 0xfc, !PT ;  /* 0x000800000d193812 */ /* 0x000fe200078efcff */
[----:B------:R-:W4:Y:S01]  /*03d0*/  I2F.F64 R20, R20 ;  /* 0x0000001400147312 */ /* 0x000f220000201c00 */
[----:B-1----:R-:W-:Y:S01]  /*03e0*/  IMAD.MOV.U32 R5, RZ, RZ, R8 ;  /* 0x000000ffff057224 */ /* 0x002fe200078e0008 */
[----:B------:R-:W-:Y:S01]  /*03f0*/  MOV R24, R9 ;  /* 0x0000000900187202 */ /* 0x000fe20000000f00 */
[----:B---3--:R-:W-:Y:S02]  /*0400*/  IMAD.MOV.U32 R3, RZ, RZ, RZ ;  /* 0x000000ffff037224 */ /* 0x008fe400078e00ff */
[----:B------:R-:W-:-:S03]  /*0410*/  IMAD.MOV.U32 R13, RZ, RZ, R25 ;  /* 0x000000ffff0d7224 */ /* 0x000fc600078e0019 */
[----:B------:R-:W-:Y:S01]  /*0420*/  FSEL R3, R3, R11, P0 ;  /* 0x0000000b03037208 */ /* 0x000fe20000000000 */
[----:B------:R-:W1:Y:S01]  /*0430*/  I2F.F64 R22, R22 ;  /* 0x0000001600167312 */ /* 0x000e620000201c00 */
[----:B------:R-:W-:Y:S01]  /*0440*/  @P1 LOP3.LUT R3, R11, 0x80000, RZ, 0xfc, !PT ;  /* 0x000800000b031812 */ /* 0x000fe200078efcff */
[----:B------:R-:W-:Y:S01]  /*0450*/  DSETP.MAX.AND P0, P1, RZ, R8, PT ;  /* 0x00000008ff00722a */ /* 0x000fe2000390f000 */
[----:B------:R-:W-:Y:S01]  /*0460*/  IMAD.MOV.U32 R9, RZ, RZ, R16 ;  /* 0x000000ffff097224 */ /* 0x000fe200078e0010 */
[----:B------:R-:W-:Y:S02]  /*0470*/  DSETP.GT.AND P3, PT, R12, R6, PT ;  /* 0x000000060c00722a */ /* 0x000fe40003f64000 */
[----:B------:R-:W-:Y:S01]  /*0480*/  IMAD.MOV.U32 R11, RZ, RZ, R3 ;  /* 0x000000ffff0b7224 */ /* 0x000fe200078e0003 */
[----:B----4-:R-:W-:Y:S01]  /*0490*/  DSETP.MAX.AND P4, P5, RZ, R20, PT ;  /* 0x00000014ff00722a */ /* 0x010fe20003d8f000 */
[----:B------:R-:W-:Y:S01]  /*04a0*/  IMAD.MOV.U32 R8, RZ, RZ, RZ ;  /* 0x000000ffff087224 */ /* 0x000fe200078e00ff */
[----:B------:R-:W-:Y:S01]  /*04b0*/  I2F.F64 R26, UR4 ;  /* 0x00000004001a7d12 */ /* 0x000fe20008201c00 */
[----:B------:R-:W-:Y:S01]  /*04c0*/  IMAD.MOV.U32 R25, RZ, RZ, R20 ;  /* 0x000000ffff197224 */ /* 0x000fe200078e0014 */
[----:B------:R-:W-:Y:S01]  /*04d0*/  FSEL R12, R6, R12, P3 ;  /* 0x0000000c060c7208 */ /* 0x000fe20001800000 */
[----:B------:R-:W-:Y:S01]  /*04e0*/  DSETP.GT.AND P2, PT, R10, R18, PT ;  /* 0x000000120a00722a */ /* 0x000fe20003f44000 */
[----:B------:R-:W-:Y:S01]  /*04f0*/  FSEL R13, R7, R13, P3 ;  /* 0x0000000d070d7208 */ /* 0x000fe20001800000 */
[----:B------:R-:W3:Y:S01]  /*0500*/  LDCU.64 UR4, c[0x0][0x358] ;  /* 0x00006b00ff0477ac */ /* 0x000ee20008000a00 */
[----:B-1----:R-:W-:-:S03]  /*0510*/  IMAD.MOV.U32 R29, RZ, RZ, R22 ;  /* 0x000000ffff1d7224 */ /* 0x002fc600078e0016 */
[----:B------:R-:W-:Y:S02]  /*0520*/  FSEL R10, R18, R10, P2 ;  /* 0x0000000a120a7208 */ /* 0x000fe40001000000 */
[----:B------:R-:W-:Y:S01]  /*0530*/  FSEL R11, R19, R11, P2 ;  /* 0x0000000b130b7208 */ /* 0x000fe20001000000 */
[----:B------:R-:W-:-:S03]  /*0540*/  DSETP.MAX.AND P2, P6, RZ, R16, PT ;  /* 0x00000010ff00722a */ /* 0x000fc60003e4f000 */
[----:B------:R1:W4:Y:S03]  /*0550*/  F2I.F64.TRUNC R15, R10 ;  /* 0x0000000a000f7311 */ /* 0x000326000030d100 */
[----:B------:R-:W-:Y:S02]  /*0560*/  FSEL R3, R0, R17, P2 ;  /* 0x0000001100037208 */ /* 0x000fe40001000000 */
[----:B------:R-:W-:Y:S01]  /*0570*/  SEL R8, R8, R9, P2 ;  /* 0x0000000908087207 */ /* 0x000fe20001000000 */
[----:B------:R-:W-:Y:S01]  /*0580*/  DSETP.MAX.AND P3, P2, RZ, R22, PT ;  /* 0x00000016ff00722a */ /* 0x000fe20003a6f000 */
[----:B------:R-:W-:Y:S01]  /*0590*/  MOV R9, RZ ;  /* 0x000000ff00097202 */ /* 0x000fe20000000f00 */
[----:B------:R2:W0:Y:S01]  /*05a0*/  F2I.F64.TRUNC R0, R12 ;  /* 0x0000000c00007311 */ /* 0x000422000030d100 */
[----:B-1----:R-:W-:Y:S02]  /*05b0*/  IMAD.MOV.U32 R10, RZ, RZ, RZ ;  /* 0x000000ffff0a7224 */ /* 0x002fe400078e00ff */
[----:B------:R-:W-:-:S02]  /*05c0*/  @P6 LOP3.LUT R3, R17, 0x80000, RZ, 0xfc, !PT ;  /* 0x0008000011036812 */ /* 0x000fc400078efcff */
[----:B------:R-:W-:Y:S02]  /*05d0*/  FSEL R11, R9, R21, P4 ;  /* 0x00000015090b7208 */ /* 0x000fe40002000000 */
[----:B------:R-:W-:Y:S01]  /*05e0*/  SEL R10, R10, R25, P4 ;  /* 0x000000190a0a7207 */ /* 0x000fe20002000000 */
[----:B------:R-:W-:Y:S01]  /*05f0*/  IMAD.MOV.U32 R9, RZ, RZ, R3 ;  /* 0x000000ffff097224 */ /* 0x000fe200078e0003 */
[----:B------:R-:W-:Y:S01]  /*0600*/  @P5 LOP3.LUT R11, R21, 0x80000, RZ, 0xfc, !PT ;  /* 0x00080000150b5812 */ /* 0x000fe200078efcff */
[----:B------:R-:W-:Y:S02]  /*0610*/  IMAD.MOV.U32 R3, RZ, RZ, RZ ;  /* 0x000000ffff037224 */ /* 0x000fe400078e00ff */
[----:B--2---:R-:W-:Y:S02]  /*0620*/  IMAD.MOV.U32 R12, RZ, RZ, RZ ;  /* 0x000000ffff0c7224 */ /* 0x004fe400078e00ff */
[--C-:B------:R-:W-:Y:S01]  /*0630*/  DSETP.GT.AND P4, PT, R8, R6.reuse, PT ;  /* 0x000000060800722a */ /* 0x100fe20003f84000 */
[----:B------:R-:W-:Y:S01]  /*0640*/  FSEL R13, R3, R23, P3 ;  /* 0x00000017030d7208 */ /* 0x000fe20001800000 */
[----:B------:R-:W-:Y:S01]  /*0650*/  DSETP.GT.AND P5, PT, R10, R6, PT ;  /* 0x000000060a00722a */ /* 0x000fe20003fa4000 */
[----:B------:R-:W-:-:S02]  /*0660*/  SEL R12, R12, R29, P3 ;  /* 0x0000001d0c0c7207 */ /* 0x000fc40001800000 */
[----:B------:R-:W-:Y:S01]  /*0670*/  @P2 LOP3.LUT R13, R23, 0x80000, RZ, 0xfc, !PT ;  /* 0x00080000170d2812 */ /* 0x000fe200078efcff */
[----:B------:R-:W1:Y:S01]  /*0680*/  LDC.64 R28, c[0x0][0x388] ;  /* 0x0000e200ff1c7b82 */ /* 0x000e620000000a00 */
[----:B------:R-:W-:Y:S02]  /*0690*/  FSEL R16, R6, R8, P4 ;  /* 0x0000000806107208 */ /* 0x000fe40002000000 */
[----:B------:R-:W-:Y:S02]  /*06a0*/  MOV R8, RZ ;  /* 0x000000ff00087202 */ /* 0x000fe40000000f00 */
[----:B------:R-:W-:Y:S01]  /*06b0*/  FSEL R17, R7, R9, P4 ;  /* 0x0000000907117208 */ /* 0x000fe20002000000 */
[----:B------:R-:W-:Y:S01]  /*06c0*/  DSETP.GT.AND P2, PT, R12, R6, PT ;  /* 0x000000060c00722a */ /* 0x000fe20003f44000 */
[----:B------:R-:W-:Y:S02]  /*06d0*/  FSEL R9, R3, R24, P0 ;  /* 0x0000001803097208 */ /* 0x000fe40000000000 */
[----:B------:R-:W-:Y:S01]  /*06e0*/  SEL R8, R8, R5, P0 ;  /* 0x0000000508087207 */ /* 0x000fe20000000000 */
[----:B------:R-:W2:Y:S01]  /*06f0*/  F2I.F64.TRUNC R16, R16 ;  /* 0x0000001000107311 */ /* 0x000ea2000030d100 */
[----:B------:R-:W-:Y:S01]  /*0700*/  @P1 LOP3.LUT R9, R24, 0x80000, RZ, 0xfc, !PT ;  /* 0x0008000018091812 */ /* 0x000fe200078efcff */
[----:B----4-:R-:W-:Y:S01]  /*0710*/  IMAD R5, R15, UR9, R2 ;  /* 0x000000090f057c24 */ /* 0x010fe2000f8e0202 */
[----:B------:R-:W-:-:S02]  /*0720*/  FSEL R10, R6, R10, P5 ;  /* 0x0000000a060a7208 */ /* 0x000fc40002800000 */
[----:B------:R-:W-:Y:S02]  /*0730*/  FSEL R12, R6, R12, P2 ;  /* 0x0000000c060c7208 */ /* 0x000fe40001000000 */
[----:B------:R-:W-:Y:S01]  /*0740*/  DSETP.GT.AND P0, PT, R8, R26, PT ;  /* 0x0000001a0800722a */ /* 0x000fe20003f04000 */
[C---:B------:R-:W-:Y:S02]  /*0750*/  FSEL R11, R7.reuse, R11, P5 ;  /* 0x0000000b070b7208 */ /* 0x040fe40002800000 */
[----:B------:R-:W-:Y:S02]  /*0760*/  FSEL R13, R7, R13, P2 ;  /* 0x0000000d070d7208 */ /* 0x000fe40001000000 */
[----:B------:R-:W4:Y:S01]  /*0770*/  F2I.F64.TRUNC R10, R10 ;  /* 0x0000000a000a7311 */ /* 0x000f22000030d100 */
[----:B------:R-:W-:Y:S01]  /*0780*/  FSEL R6, R26, R8, P0 ;  /* 0x000000081a067208 */ /* 0x000fe20000000000 */
[----:B0-----:R-:W-:Y:S01]  /*0790*/  IMAD R8, R15, UR9, R0 ;  /* 0x000000090f087c24 */ /* 0x001fe2000f8e0200 */
[----:B------:R-:W-:Y:S01]  /*07a0*/  FSEL R7, R27, R9, P0 ;  /* 0x000000091b077208 */ /* 0x000fe20000000000 */
[----:B--2---:R-:W-:-:S04]  /*07b0*/  IMAD R16, R15, UR9, R16 ;  /* 0x000000090f107c24 */ /* 0x004fc8000f8e0210 */
[----:B------:R-:W0:Y:S01]  /*07c0*/  F2I.F64.TRUNC R12, R12 ;  /* 0x0000000c000c7311 */ /* 0x000e22000030d100 */
[----:B----4-:R-:W-:-:S07]  /*07d0*/  IMAD R10, R15, UR9, R10 ;  /* 0x000000090f0a7c24 */ /* 0x010fce000f8e020a */
[----:B------:R-:W2:Y:S01]  /*07e0*/  F2I.F64.TRUNC R3, R6 ;  /* 0x0000000600037311 */ /* 0x000ea2000030d100 */
[----:B0-----:R-:W-:Y:S02]  /*07f0*/  IMAD R12, R15, UR9, R12 ;  /* 0x000000090f0c7c24 */ /* 0x001fe4000f8e020c */
[--C-:B--2---:R-:W-:Y:S02]  /*0800*/  IMAD R0, R5, UR8, R3.reuse ;  /* 0x0000000805007c24 */ /* 0x104fe4000f8e0203 */
[--C-:B------:R-:W-:Y:S02]  /*0810*/  IMAD R37, R8, UR8, R3.reuse ;  /* 0x0000000808257c24 */ /* 0x100fe4000f8e0203 */
[--C-:B------:R-:W-:Y:S02]  /*0820*/  IMAD R25, R10, UR8, R3.reuse ;  /* 0x000000080a197c24 */ /* 0x100fe4000f8e0203 */
[--C-:B------:R-:W-:Y:S02]  /*0830*/  IMAD R39, R12, UR8, R3.reuse ;  /* 0x000000080c277c24 */ /* 0x100fe4000f8e0203 */
[----:B------:R-:W-:-:S02]  /*0840*/  IMAD R9, R16, UR8, R3 ;  /* 0x0000000810097c24 */ /* 0x000fc4000f8e0203 */
[----:B-1----:R-:W-:-:S04]  /*0850*/  IMAD.WIDE R16, R0, 0x8, R28 ;  /* 0x0000000800107825 */ /* 0x002fc800078e021c */
[--C-:B------:R-:W-:Y:S02]  /*0860*/  IMAD.WIDE R38, R39, 0x8, R28.reuse ;  /* 0x0000000827267825 */ /* 0x100fe400078e021c */
[----:B---3--:R-:W5:Y:S02]  /*0870*/  LDG.E.64 R16, desc[UR4][R16.64] ;  /* 0x0000000410107981 */ /* 0x008f64000c1e1b00 */
[--C-:B------:R-:W-:Y:S02]  /*0880*/  IMAD.WIDE R24, R25, 0x8, R28.reuse ;  /* 0x0000000819187825 */ /* 0x100fe400078e021c */
[----:B------:R-:W5:Y:S02]  /*0890*/  LDG.E.64 R38, desc[UR4][R38.64] ;  /* 0x0000000426267981 */ /* 0x000f64000c1e1b00 */
[----:B------:R-:W-:Y:S02]  /*08a0*/  IMAD.WIDE R36, R37, 0x8, R28 ;  /* 0x0000000825247825 */ /* 0x000fe400078e021c */
[----:B------:R-:W5:Y:S02]  /*08b0*/  LDG.E.64 R24, desc[UR4][R24.64] ;  /* 0x0000000418187981 */ /* 0x000f64000c1e1b00 */
[----:B------:R-:W-:-:S02]  /*08c0*/  IMAD.WIDE R34, R0, 0x8, R34 ;  /* 0x0000000800227825 */ /* 0x000fc400078e0222 */
[----:B------:R-:W5:Y:S02]  /*08d0*/  LDG.E.64 R36, desc[UR4][R36.64] ;  /* 0x0000000424247981 */ /* 0x000f64000c1e1b00 */
[----:B------:R-:W-:Y:S02]  /*08e0*/  IMAD.WIDE R30, R0, 0x8, R30 ;  /* 0x00000008001e7825 */ /* 0x000fe400078e021e */
[----:B------:R-:W5:Y:S02]  /*08f0*/  LDG.E.64 R34, desc[UR4][R34.64] ;  /* 0x0000000422227981 */ /* 0x000f64000c1e1b00 */
[----:B------:R-:W-:Y:S02]  /*0900*/  IMAD.WIDE R28, R9, 0x8, R28 ;  /* 0x00000008091c7825 */ /* 0x000fe400078e021c */
[----:B------:R-:W5:Y:S04]  /*0910*/  LDG.E.64 R30, desc[UR4][R30.64] ;  /* 0x000000041e1e7981 */ /* 0x000f68000c1e1b00 */
[----:B------:R-:W5:Y:S01]  /*0920*/  LDG.E.64 R28, desc[UR4][R28.64] ;  /* 0x000000041c1c7981 */ /* 0x000f62000c1e1b00 */
[----:B------:R-:W-:-:S10]  /*0930*/  DADD R54, -RZ, |UR6| ;  /* 0x40000006ff367e29 */ /* 0x000fd40008000100 */
[----:B------:R-:W-:Y:S01]  /*0940*/  IMAD.MOV.U32 R46, RZ, RZ, R54 ;  /* 0x000000ffff2e7224 */ /* 0x000fe200078e0036 */
[----:B------:R-:W-:-:S07]  /*0950*/  MOV R54, 0x970 ;  /* 0x0000097000367802 */ /* 0x000fce0000000f00 */
[----:B-----5:R-:W-:Y:S05]  /*0960*/  CALL.REL.NOINC `($_Z27surface_redistance_step_1stPdPKdS1_S1_S1_S1_S1_S1_S1_S1_S1_S1_S1_iiidddi$__internal_accurate_pow) ;  /* 0x0000009c00747944 */ /* 0x020fea0003c00000 */
[----:B------:R-:W0:Y:S02]  /*0970*/  LDC.64 R10, c[0x0][0x3f8] ;  /* 0x0000fe00ff0a7b82 */ /* 0x000e240000000a00 */
[C---:B0-----:R-:W-:Y:S02]  /*0980*/  DADD R8, R10.reuse, 2 ;  /* 0x400000000a087429 */ /* 0x041fe40000000000 */
[C---:B------:R-:W-:Y:S02]  /*0990*/  DSETP.NEU.AND P0, PT, R10.reuse, RZ, PT ;  /* 0x000000ff0a00722a */ /* 0x040fe40003f0d000 */
[----:B------:R-:W-:-:S06]  /*09a0*/  DSETP.NEU.AND P2, PT, R10, 1, PT ;  /* 0x3ff000000a00742a */ /* 0x000fcc0003f4d000 */
[----:B------:R-:W-:-:S04]  /*09b0*/  LOP3.LUT R8, R9, 0x7ff00000, RZ, 0xc0, !PT ;  /* 0x7ff0000009087812 */ /* 0x000fc800078ec0ff */
[----:B------:R-:W-:Y:S02]  /*09c0*/  ISETP.NE.AND P1, PT, R8, 0x7ff00000, PT ;  /* 0x7ff000000800780c */ /* 0x000fe40003f25270 */
        /* <DEDUP_REMOVED lines=8> */
.L_x_304:
        /* <DEDUP_REMOVED lines=35> */
[----:B------:R-:W-:Y:S05]  /*0c80*/  CALL.REL.NOINC `($__internal_4_$__cuda_sm20_div_rn_f64_full) ;  /* 0x0000009000407944 */ /* 0x000fea0003c00000 */
[----:B------:R-:W-:Y:S02]  /*0c90*/  IMAD.MOV.U32 R32, RZ, RZ, R8 ;  /* 0x000000ffff207224 */ /* 0x000fe400078e0008 */
[----:B------:R-:W-:-:S07]  /*0ca0*/  IMAD.MOV.U32 R33, RZ, RZ, R7 ;  /* 0x000000ffff217224 */ /* 0x000fce00078e0007 */
.L_x_306:
[----:B------:R-:W-:Y:S05]  /*0cb0*/  BSYNC.RECONVERGENT B1 ;  /* 0x0000000000017941 */ /* 0x000fea0003800200 */
.L_x_305:
        /* <DEDUP_REMOVED lines=25> */
[----:B------:R-:W-:-:S07]  /*0e50*/  IMAD.MOV.U32 R6, RZ, RZ, R8 ;  /* 0x000000ffff067224 */ /* 0x000fce00078e0008 */
.L_x_308:
[----:B------:R-:W-:Y:S05]  /*0e60*/  BSYNC.RECONVERGENT B1 ;  /* 0x0000000000017941 */ /* 0x000fea0003800200 */
.L_x_307:
        /* <DEDUP_REMOVED lines=32> */
[----:B------:R-:W-:Y:S05]  /*1070*/  CALL.REL.NOINC `($__internal_4_$__cuda_sm20_div_rn_f64_full) ;  /* 0x0000008c00447944 */ /* 0x000fea0003c00000 */
[----:B------:R-:W-:Y:S02]  /*1080*/  IMAD.MOV.U32 R28, RZ, RZ, R8 ;  /* 0x000000ffff1c7224 */ /* 0x000fe400078e0008 */
[----:B------:R-:W-:-:S07]  /*1090*/  IMAD.MOV.U32 R29, RZ, RZ, R7 ;  /* 0x000000ffff1d7224 */ /* 0x000fce00078e0007 */
.L_x_310:
[----:B------:R-:W-:Y:S05]  /*10a0*/  BSYNC.RECONVERGENT B1 ;  /* 0x0000000000017941 */ /* 0x000fea0003800200 */
.L_x_309:
        /* <DEDUP_REMOVED lines=26> */
.L_x_312:
[----:B------:R-:W-:Y:S05]  /*1250*/  BSYNC.RECONVERGENT B1 ;  /* 0x0000000000017941 */ /* 0x000fea0003800200 */
.L_x_311:
[C---:B------:R-:W-:Y:S01]  /*1260*/  VIADD R8, R14.reuse, 0x1 ;  /* 0x000000010e087836 */ /* 0x040fe20000000000 */
[----:B------:R-:W0:Y:S01]  /*1270*/  LDC.64 R38, c[0x0][0x388] ;  /* 0x0000e200ff267b82 */ /* 0x000e220000000a00 */
[C---:B------:R-:W-:Y:S01]  /*1280*/  VIADD R10, R14.reuse, 0x2 ;  /* 0x000000020e0a7836 */ /* 0x040fe20000000000 */
[----:B------:R-:W1:Y:S01]  /*1290*/  LDCU UR6, c[0x0][0x3e8] ;  /* 0x00007d00ff0677ac */ /* 0x000e620008000800 */
[C---:B------:R-:W-:Y:S01]  /*12a0*/  VIADD R12, R14.reuse, 0xffffffff ;  /* 0xffffffff0e0c7836 */ /* 0x040fe20000000000 */
[----:B------:R-:W-:Y:S01]  /*12b0*/  IADD3 R14, PT, PT, R14, -0x2, RZ ;  /* 0xfffffffe0e0e7810 */ /* 0x000fe20007ffe0ff */
[----:B------:R-:W2:Y:S01]  /*12c0*/  I2F.F64 R8, R8 ;  /* 0x0000000800087312 */ /* 0x000ea20000201c00 */
[----:B------:R-:W-:-:S07]  /*12d0*/  IMAD.MOV.U32 R22, RZ, RZ, RZ ;  /* 0x000000ffff167224 */ /* 0x000fce00078e00ff */
[----:B------:R-:W3:Y:S01]  /*12e0*/  I2F.F64 R10, R10 ;  /* 0x0000000a000a7312 */ /* 0x000ee20000201c00 */
[----:B--2---:R-:W-:Y:S01]  /*12f0*/  DSETP.MAX.AND P0, P2, RZ, R8, PT ;  /* 0x00000008ff00722a */ /* 0x004fe20003a0f000 */
[----:B------:R-:W-:-:S06]  /*1300*/  IMAD.MOV.U32 R23, RZ, RZ, R8 ;  /* 0x000000ffff177224 */ /* 0x000fcc00078e0008 */
[----:B------:R-:W2:Y:S01]  /*1310*/  I2F.F64 R12, R12 ;  /* 0x0000000c000c7312 */ /* 0x000ea20000201c00 */
[----:B------:R-:W-:Y:S01]  /*1320*/  IMAD.MOV.U32 R8, RZ, RZ, RZ ;  /* 0x000000ffff087224 */ /* 0x000fe200078e00ff */
[----:B---3--:R-:W-:Y:S01]  /*1330*/  DSETP.MAX.AND P3, P4, RZ, R10, PT ;  /* 0x0000000aff00722a */ /* 0x008fe20003c6f000 */
[----:B------:R-:W-:-:S05]  /*1340*/  IMAD.MOV.U32 R35, RZ, RZ, R11 ;  /* 0x000000ffff237224 */ /* 0x000fca00078e000b */
[----:B------:R-:W3:Y:S01]  /*1350*/  I2F.F64 R14, R14 ;  /* 0x0000000e000e7312 */ /* 0x000ee20000201c00 */
[C---:B------:R-:W-:Y:S01]  /*1360*/  FSEL R11, R8.reuse, R9, P0 ;  /* 0x00000009080b7208 */ /* 0x040fe20000000000 */
[----:B------:R-:W-:Y:S01]  /*1370*/  IMAD.MOV.U32 R25, RZ, RZ, R10 ;  /* 0x000000ffff197224 */ /* 0x000fe200078e000a */
[----:B------:R-:W-:Y:S02]  /*1380*/  SEL R8, R8, R23, P0 ;  /* 0x0000001708087207 */ /* 0x000fe40000000000 */
[----:B------:R-:W-:Y:S01]  /*1390*/  @P2 LOP3.LUT R11, R9, 0x80000, RZ, 0xfc, !PT ;  /* 0x00080000090b2812 */ /* 0x000fe200078efcff */
[----:B--2---:R-:W-:Y:S01]  /*13a0*/  DSETP.MAX.AND P5, P1, RZ, R12, PT ;  /* 0x0000000cff00722a */ /* 0x004fe200039af000 */
[----:B------:R-:W-:Y:S01]  /*13b0*/  MOV R10, RZ ;  /* 0x000000ff000a7202 */ /* 0x000fe20000000f00 */
[----:B------:R-:W-:Y:S02]  /*13c0*/  IMAD.MOV.U32 R37, RZ, RZ, R12 ;  /* 0x000000ffff257224 */ /* 0x000fe400078e000c */
[----:B------:R-:W-:Y:S01]  /*13d0*/  IMAD.MOV.U32 R9, RZ, RZ, R11 ;  /* 0x000000ffff097224 */ /* 0x000fe200078e000b */
[----:B------:R-:W-:Y:S01]  /*13e0*/  SEL R10, R10, R25, P3 ;  /* 0x000000190a0a7207 */ /* 0x000fe20001800000 */
[----:B------:R-:W-:Y:S01]  /*13f0*/  IMAD.MOV.U32 R12, RZ, RZ, RZ ;  /* 0x000000ffff0c7224 */ /* 0x000fe200078e00ff */
[----:B---3--:R-:W-:Y:S01]  /*1400*/  DSETP.MAX.AND P2, P0, RZ, R14, PT ;  /* 0x0000000eff00722a */ /* 0x008fe2000384f000 */
[----:B------:R-:W-:-:S02]  /*1410*/  IMAD.MOV.U32 R24, RZ, RZ, R14 ;  /* 0x000000ffff187224 */ /* 0x000fc400078e000e */
[----:B------:R-:W-:Y:S01]  /*1420*/  DSETP.GT.AND P6, PT, R8, R26, PT ;  /* 0x0000001a0800722a */ /* 0x000fe20003fc4000 */
[----:B------:R-:W-:Y:S01]  /*1430*/  IMAD.MOV.U32 R25, RZ, RZ, R15 ;  /* 0x000000ffff197224 */ /* 0x000fe200078e000f */
[----:B------:R-:W-:Y:S02]  /*1440*/  FSEL R11, R12, R35, P3 ;  /* 0x000000230c0b7208 */ /* 0x000fe40001800000 */
[----:B------:R-:W-:Y:S02]  /*1450*/  @P4 LOP3.LUT R11, R35, 0x80000, RZ, 0xfc, !PT ;  /* 0x00080000230b4812 */ /* 0x000fe400078efcff */
[----:B------:R-:W-:Y:S02]  /*1460*/  FSEL R14, R26, R8, P6 ;  /* 0x000000081a0e7208 */ /* 0x000fe40003000000 */
[----:B------:R-:W-:Y:S02]  /*1470*/  FSEL R15, R27, R9, P6 ;  /* 0x000000091b0f7208 */ /* 0x000fe40003000000 */
[----:B------:R-:W-:-:S02]  /*1480*/  CS2R R8, SRZ ;  /* 0x0000000000087805 */ /* 0x000fc4000001ff00 */
[----:B------:R-:W-:Y:S01]  /*1490*/  FSEL R35, R22, R25, P2 ;  /* 0x0000001916237208 */ /* 0x000fe20001000000 */
[----:B------:R-:W-:Y:S01]  /*14a0*/  DSETP.GT.AND P3, PT, R10, R26, PT ;  /* 0x0000001a0a00722a */ /* 0x000fe20003f64000 */
[----:B------:R-:W-:Y:S01]  /*14b0*/  @P0 LOP3.LUT R35, R25, 0x80000, RZ, 0xfc, !PT ;  /* 0x0008000019230812 */ /* 0x000fe200078efcff */
[----:B------:R-:W1:Y:S01]  /*14c0*/  F2I.F64.TRUNC R14, R14 ;  /* 0x0000000e000e7311 */ /* 0x000e62000030d100 */
[----:B------:R-:W-:Y:S02]  /*14d0*/  SEL R12, R12, R37, P5 ;  /* 0x000000250c0c7207 */ /* 0x000fe40002800000 */
[----:B------:R-:W-:Y:S02]  /*14e0*/  FSEL R23, R8, R13, P5 ;  /* 0x0000000d08177208 */ /* 0x000fe40002800000 */
[----:B------:R-:W-:Y:S02]  /*14f0*/  @P1 LOP3.LUT R23, R13, 0x80000, RZ, 0xfc, !PT ;  /* 0x000800000d171812 */ /* 0x000fe400078efcff */
[----:B------:R-:W-:-:S02]  /*1500*/  SEL R8, R9, R24, P2 ;  /* 0x0000001809087207 */ /* 0x000fc40001000000 */
[----:B------:R-:W-:Y:S01]  /*1510*/  MOV R9, R35 ;  /* 0x0000002300097202 */ /* 0x000fe20000000f00 */
[----:B------:R-:W-:Y:S01]  /*1520*/  IMAD.MOV.U32 R13, RZ, RZ, R23 ;  /* 0x000000ffff0d7224 */ /* 0x000fe200078e0017 */
[C---:B------:R-:W-:Y:S01]  /*1530*/  FSEL R10, R26.reuse, R10, P3 ;  /* 0x0000000a1a0a7208 */ /* 0x040fe20001800000 */
[----:B------:R-:W2:Y:S01]  /*1540*/  LDC.64 R22, c[0x0][0x3c8] ;  /* 0x0000f200ff167b82 */ /* 0x000ea20000000a00 */
[----:B------:R-:W-:Y:S02]  /*1550*/  FSEL R11, R27, R11, P3 ;  /* 0x0000000b1b0b7208 */ /* 0x000fe40001800000 */
[--C-:B------:R-:W-:Y:S02]  /*1560*/  DSETP.GT.AND P1, PT, R8, R26.reuse, PT ;  /* 0x0000001a0800722a */ /* 0x100fe40003f24000 */
[----:B------:R-:W-:Y:S01]  /*1570*/  DSETP.GT.AND P0, PT, R12, R26, PT ;  /* 0x0000001a0c00722a */ /* 0x000fe20003f04000 */
[----:B------:R1:W3:Y:S03]  /*1580*/  F2I.F64.TRUNC R10, R10 ;  /* 0x0000000a000a7311 */ /* 0x0002e6000030d100 */
[----:B------:R-:W-:-:S02]  /*1590*/  FSEL R24, R26, R8, P1 ;  /* 0x000000081a187208 */ /* 0x000fc40000800000 */
[C---:B------:R-:W-:Y:S02]  /*15a0*/  FSEL R25, R27.reuse, R9, P1 ;  /* 0x000000091b197208 */ /* 0x040fe40000800000 */
[----:B------:R-:W-:Y:S02]  /*15b0*/  FSEL R8, R26, R12, P0 ;  /* 0x0000000c1a087208 */ /* 0x000fe40000000000 */
[----:B------:R-:W-:Y:S01]  /*15c0*/  FSEL R9, R27, R13, P0 ;  /* 0x0000000d1b097208 */ /* 0x000fe20000000000 */
[----:B------:R-:W4:Y:S01]  /*15d0*/  F2I.F64.TRUNC R24, R24 ;  /* 0x0000001800187311 */ /* 0x000f22000030d100 */
[----:B------:R-:W0:Y:S01]  /*15e0*/  LDC.64 R26, c[0x0][0x3d0] ;  /* 0x0000f400ff1a7b82 */ /* 0x000e220000000a00 */
[C---:B-1----:R-:W-:Y:S02]  /*15f0*/  IMAD R11, R5.reuse, UR6, R14 ;  /* 0x00000006050b7c24 */ /* 0x042fe4000f8e020e */
[----:B---3--:R-:W-:-:S04]  /*1600*/  IMAD R13, R5, UR6, R10 ;  /* 0x00000006050d7c24 */ /* 0x008fc8000f8e020a */
[----:B------:R-:W1:Y:S01]  /*1610*/  F2I.F64.TRUNC R8, R8 ;  /* 0x0000000800087311 */ /* 0x000e62000030d100 */
[----:B--2---:R-:W-:-:S04]  /*1620*/  IMAD.WIDE R22, R0, 0x8, R22 ;  /* 0x0000000800167825 */ /* 0x004fc800078e0216 */
[----:B----4-:R-:W-:Y:S02]  /*1630*/  IMAD R35, R5, UR6, R24 ;  /* 0x0000000605237c24 */ /* 0x010fe4000f8e0218 */
[----:B------:R-:W5:Y:S01]  /*1640*/  LDG.E.64 R22, desc[UR4][R22.64] ;  /* 0x0000000416167981 */ /* 0x000f62000c1e1b00 */
[----:B0-----:R-:W-:-:S04]  /*1650*/  IMAD.WIDE R24, R11, 0x8, R38 ;  /* 0x000000080b187825 */ /* 0x001fc800078e0226 */
[----:B------:R-:W-:Y:S02]  /*1660*/  IMAD.WIDE R34, R35, 0x8, R38 ;  /* 0x0000000823227825 */ /* 0x000fe400078e0226 */
[----:B------:R-:W5:Y:S02]  /*1670*/  LDG.E.64 R24, desc[UR4][R24.64] ;  /* 0x0000000418187981 */ /* 0x000f64000c1e1b00 */
[----:B-1----:R-:W-:Y:S01]  /*1680*/  IMAD R15, R5, UR6, R8 ;  /* 0x00000006050f7c24 */ /* 0x002fe2000f8e0208 */
[----:B------:R-:W0:Y:S01]  /*1690*/  LDCU.64 UR6, c[0x0][0x400] ;  /* 0x00008000ff0677ac */ /* 0x000e220008000a00 */
[----:B------:R-:W-:Y:S01]  /*16a0*/  IMAD.WIDE R26, R0, 0x8, R26 ;  /* 0x00000008001a7825 */ /* 0x000fe200078e021a */
[----:B------:R-:W5:Y:S03]  /*16b0*/  LDG.E.64 R34, desc[UR4][R34.64] ;  /* 0x0000000422227981 */ /* 0x000f66000c1e1b00 */
[----:B------:R-:W-:-:S02]  /*16c0*/  IMAD.WIDE R14, R15, 0x8, R38 ;  /* 0x000000080f0e7825 */ /* 0x000fc400078e0226 */
[----:B------:R-:W5:Y:S02]  /*16d0*/  LDG.E.64 R26, desc[UR4][R26.64] ;  /* 0x000000041a1a7981 */ /* 0x000f64000c1e1b00 */
[----:B------:R-:W-:Y:S02]  /*16e0*/  IMAD.WIDE R38, R13, 0x8, R38 ;  /* 0x000000080d267825 */ /* 0x000fe400078e0226 */
[----:B------:R-:W5:Y:S04]  /*16f0*/  LDG.E.64 R14, desc[UR4][R14.64] ;  /* 0x000000040e0e7981 */ /* 0x000f68000c1e1b00 */
[----:B------:R-:W5:Y:S01]  /*1700*/  LDG.E.64 R38, desc[UR4][R38.64] ;  /* 0x0000000426267981 */ /* 0x000f62000c1e1b00 */
[----:B0-----:R-:W-:Y:S02]  /*1710*/  DADD R54, -RZ, |UR6| ;  /* 0x40000006ff367e29 */ /* 0x001fe40008000100 */
[----:B------:R-:W-:-:S08]  /*1720*/  DFMA R30, R30, R28, R6 ;  /* 0x0000001c1e1e722b */ /* 0x000fd00000000006 */
        /* <DEDUP_REMOVED lines=17> */
.L_x_313:
        /* <DEDUP_REMOVED lines=34> */
[----:B------:R-:W-:Y:S05]  /*1a60*/  CALL.REL.NOINC `($__internal_4_$__cuda_sm20_div_rn_f64_full) ;  /* 0x0000008000c87944 */ /* 0x000fea0003c00000 */
[----:B------:R-:W-:Y:S02]  /*1a70*/  IMAD.MOV.U32 R28, RZ, RZ, R8 ;  /* 0x000000ffff1c7224 */ /* 0x000fe400078e0008 */
[----:B------:R-:W-:-:S07]  /*1a80*/  IMAD.MOV.U32 R29, RZ, RZ, R7 ;  /* 0x000000ffff1d7224 */ /* 0x000fce00078e0007 */
.L_x_315:
[----:B------:R-:W-:Y:S05]  /*1a90*/  BSYNC.RECONVERGENT B1 ;  /* 0x0000000000017941 */ /* 0x000fea0003800200 */
.L_x_314:
        /* <DEDUP_REMOVED lines=25> */
[----:B------:R-:W-:-:S07]  /*1c30*/  IMAD.MOV.U32 R6, RZ, RZ, R8 ;  /* 0x000000ffff067224 */ /* 0x000fce00078e0008 */
.L_x_317:
[----:B------:R-:W-:Y:S05]  /*1c40*/  BSYNC.RECONVERGENT B1 ;  /* 0x0000000000017941 */ /* 0x000fea0003800200 */
.L_x_316:
        /* <DEDUP_REMOVED lines=35> */
.L_x_319:
[----:B------:R-:W-:Y:S05]  /*1e80*/  BSYNC.RECONVERGENT B1 ;  /* 0x0000000000017941 */ /* 0x000fea0003800200 */
.L_x_318:
        /* <DEDUP_REMOVED lines=26> */
.L_x_321:
[----:B------:R-:W-:Y:S05]  /*2030*/  BSYNC.RECONVERGENT B1 ;  /* 0x0000000000017941 */ /* 0x000fea0003800200 */
.L_x_320:
[C---:B------:R-:W-:Y:S01]  /*2040*/  VIADD R8, R4.reuse, 0x1 ;  /* 0x0000000104087836 */ /* 0x040fe20000000000 */
[C---:B------:R-:W-:Y:S01]  /*2050*/  IADD3 R12, PT, PT, R4.reuse, -0x1, RZ ;  /* 0xffffffff040c7810 */ /* 0x040fe20007ffe0ff */
[C---:B------:R-:W-:Y:S01]  /*2060*/  VIADD R10, R4.reuse, 0x2 ;  /* 0x00000002040a7836 */ /* 0x040fe20000000000 */
[----:B------:R-:W0:Y:S01]  /*2070*/  LDCU.64 UR6, c[0x0][0x3e8] ;  /* 0x00007d00ff0677ac */ /* 0x000e220008000a00 */
[----:B------:R-:W-:Y:S01]  /*2080*/  VIADD R14, R4, 0xfffffffe ;  /* 0xfffffffe040e7836 */ /* 0x000fe20000000000 */
[----:B------:R-:W-:Y:S01]  /*2090*/  MOV R4, RZ ;  /* 0x000000ff00047202 */ /* 0x000fe20000000f00 */
[----:B------:R-:W1:Y:S08]  /*20a0*/  I2F.F64.U32 R8, R8 ;  /* 0x0000000800087312 */ /* 0x000e700000201800 */
[----:B------:R-:W2:Y:S01]  /*20b0*/  I2F.F64.U32 R10, R10 ;  /* 0x0000000a000a7312 */ /* 0x000ea20000201800 */
[----:B-1----:R-:W-:Y:S01]  /*20c0*/  DSETP.MAX.AND P2, P5, RZ, R8, PT ;  /* 0x00000008ff00722a */ /* 0x002fe20003d4f000 */
[----:B------:R-:W-:-:S06]  /*20d0*/  IMAD.MOV.U32 R5, RZ, RZ, R8 ;  /* 0x000000ffff057224 */ /* 0x000fcc00078e0008 */
[----:B------:R-:W1:Y:S01]  /*20e0*/  I2F.F64 R14, R14 ;  /* 0x0000000e000e7312 */ /* 0x000e620000201c00 */
[----:B------:R-:W-:Y:S01]  /*20f0*/  IMAD.MOV.U32 R8, RZ, RZ, RZ ;  /* 0x000000ffff087224 */ /* 0x000fe200078e00ff */
[----:B------:R-:W-:Y:S01]  /*2100*/  SEL R4, R4, R5, P2 ;  /* 0x0000000504047207 */ /* 0x000fe20001000000 */
[----:B------:R-:W-:Y:S01]  /*2110*/  IMAD.MOV.U32 R5, RZ, RZ, RZ ;  /* 0x000000ffff057224 */ /* 0x000fe200078e00ff */
[----:B--2---:R-:W-:Y:S01]  /*2120*/  DSETP.MAX.AND P6, P4, RZ, R10, PT ;  /* 0x0000000aff00722a */ /* 0x004fe20003ccf000 */
[----:B------:R-:W-:-:S03]  /*2130*/  IMAD.MOV.U32 R23, RZ, RZ, R10 ;  /* 0x000000ffff177224 */ /* 0x000fc600078e000a */
[----:B------:R-:W2:Y:S01]  /*2140*/  I2F.F64 R12, R12 ;  /* 0x0000000c000c7312 */ /* 0x000ea20000201c00 */
[----:B------:R-:W-:Y:S01]  /*2150*/  IMAD.MOV.U32 R10, RZ, RZ, RZ ;  /* 0x000000ffff0a7224 */ /* 0x000fe200078e00ff */
[----:B------:R-:W-:Y:S02]  /*2160*/  FSEL R5, R5, R9, P2 ;  /* 0x0000000905057208 */ /* 0x000fe40001000000 */
[----:B------:R-:W-:Y:S02]  /*2170*/  @P5 LOP3.LUT R5, R9, 0x80000, RZ, 0xfc, !PT ;  /* 0x0008000009055812 */ /* 0x000fe400078efcff */
[----:B------:R-:W-:Y:S01]  /*2180*/  FSEL R9, R8, R11, P6 ;  /* 0x0000000b08097208 */ /* 0x000fe20003000000 */
[----:B-1----:R-:W-:Y:S01]  /*2190*/  DSETP.MAX.AND P3, P2, RZ, R14, PT ;  /* 0x0000000eff00722a */ /* 0x002fe20003a6f000 */
[----:B------:R-:W-:Y:S01]  /*21a0*/  IMAD.MOV.U32 R37, RZ, RZ, R15 ;  /* 0x000000ffff257224 */ /* 0x000fe200078e000f */
[----:B------:R-:W-:Y:S01]  /*21b0*/  SEL R10, R10, R23, P6 ;  /* 0x000000170a0a7207 */ /* 0x000fe20003000000 */
[----:B------:R-:W-:Y:S01]  /*21c0*/  DSETP.GT.AND P5, PT, R4, R18, PT ;  /* 0x000000120400722a */ /* 0x000fe20003fa4000 */
[----:B------:R-:W-:Y:S01]  /*21d0*/  @P4 LOP3.LUT R9, R11, 0x80000, RZ, 0xfc, !PT ;  /* 0x000800000b094812 */ /* 0x000fe200078efcff */
[----:B--2---:R-:W-:Y:S01]  /*21e0*/  DSETP.MAX.AND P0, P1, RZ, R12, PT ;  /* 0x0000000cff00722a */ /* 0x004fe2000390f000 */
[----:B------:R-:W-:-:S03]  /*21f0*/  IMAD.MOV.U32 R35, RZ, RZ, R13 ;  /* 0x000000ffff237224 */ /* 0x000fc600078e000d */
[----:B------:R-:W-:Y:S01]  /*2200*/  FSEL R15, R19, R5, P5 ;  /* 0x00000005130f7208 */ /* 0x000fe20002800000 */
[----:B------:R-:W-:Y:S01]  /*2210*/  IMAD.MOV.U32 R25, RZ, RZ, R12 ;  /* 0x000000ffff197224 */ /* 0x000fe200078e000c */
[----:B------:R-:W-:Y:S01]  /*2220*/  MOV R12, RZ ;  /* 0x000000ff000c7202 */ /* 0x000fe20000000f00 */
[----:B------:R-:W-:Y:S01]  /*2230*/  IMAD.MOV.U32 R13, RZ, RZ, R14 ;  /* 0x000000ffff0d7224 */ /* 0x000fe200078e000e */
[----:B------:R-:W-:Y:S01]  /*2240*/  FSEL R14, R18, R4, P5 ;  /* 0x00000004120e7208 */ /* 0x000fe20002800000 */
[----:B------:R-:W-:Y:S02]  /*2250*/  IMAD.MOV.U32 R11, RZ, RZ, R9 ;  /* 0x000000ffff0b7224 */ /* 0x000fe400078e0009 */
[----:B------:R-:W-:Y:S01]  /*2260*/  IMAD.MOV.U32 R4, RZ, RZ, RZ ;  /* 0x000000ffff047224 */ /* 0x000fe200078e00ff */
[----:B------:R-:W-:Y:S01]  /*2270*/  SEL R12, R12, R13, P3 ;  /* 0x0000000d0c0c7207 */ /* 0x000fe20001800000 */
[----:B------:R1:W0:Y:S01]  /*2280*/  F2I.F64.TRUNC R23, R14 ;  /* 0x0000000e00177311 */ /* 0x000222000030d100 */
[----:B------:R-:W-:Y:S01]  /*2290*/  FSEL R13, R8, R37, P3 ;  /* 0x00000025080d7208 */ /* 0x000fe20001800000 */
[----:B------:R-:W-:Y:S01]  /*22a0*/  DSETP.GT.AND P3, PT, R10, R18, PT ;  /* 0x000000120a00722a */ /* 0x000fe20003f64000 */
[----:B------:R-:W2:Y:S01]  /*22b0*/  LDC.64 R8, c[0x0][0x388] ;  /* 0x0000e200ff087b82 */ /* 0x000ea20000000a00 */
[----:B------:R-:W-:-:S02]  /*22c0*/  @P2 LOP3.LUT R13, R37, 0x80000, RZ, 0xfc, !PT ;  /* 0x00080000250d2812 */ /* 0x000fc400078efcff */
[C---:B------:R-:W-:Y:S02]  /*22d0*/  FSEL R5, R4.reuse, R35, P0 ;  /* 0x0000002304057208 */ /* 0x040fe40000000000 */
[----:B------:R-:W-:Y:S02]  /*22e0*/  SEL R4, R4, R25, P0 ;  /* 0x0000001904047207 */ /* 0x000fe40000000000 */
[----:B------:R-:W-:Y:S01]  /*22f0*/  @P1 LOP3.LUT R5, R35, 0x80000, RZ, 0xfc, !PT ;  /* 0x0008000023051812 */ /* 0x000fe200078efcff */
[--C-:B------:R-:W-:Y:S01]  /*2300*/  DSETP.GT.AND P2, PT, R12, R18.reuse, PT ;  /* 0x000000120c00722a */ /* 0x100fe20003f44000 */
[----:B------:R-:W-:Y:S01]  /*2310*/  FSEL R11, R19, R11, P3 ;  /* 0x0000000b130b7208 */ /* 0x000fe20001800000 */
[----:B------:R-:W3:Y:S01]  /*2320*/  LDC.64 R24, c[0x0][0x3d8] ;  /* 0x0000f600ff187b82 */ /* 0x000ee20000000a00 */
[C---:B------:R-:W-:Y:S02]  /*2330*/  FSEL R10, R18.reuse, R10, P3 ;  /* 0x0000000a120a7208 */ /* 0x040fe40001800000 */
[----:B------:R-:W-:Y:S01]  /*2340*/  DSETP.GT.AND P0, PT, R4, R18, PT ;  /* 0x000000120400722a */ /* 0x000fe20003f04000 */
[----:B-1----:R-:W-:Y:S01]  /*2350*/  FSEL R14, R18, R12, P2 ;  /* 0x0000000c120e7208 */ /* 0x002fe20001000000 */
[----:B0-----:R-:W-:Y:S01]  /*2360*/  IMAD R12, R23, UR7, R2 ;  /* 0x00000007170c7c24 */ /* 0x001fe2000f8e0202 */
[C---:B------:R-:W-:Y:S01]  /*2370*/  FSEL R15, R19.reuse, R13, P2 ;  /* 0x0000000d130f7208 */ /* 0x040fe20001000000 */
[----:B------:R-:W0:Y:S01]  /*2380*/  F2I.F64.TRUNC R11, R10 ;  /* 0x0000000a000b7311 */ /* 0x000e22000030d100 */
[----:B------:R-:W1:Y:S01]  /*2390*/  LDC.64 R36, c[0x0][0x3e0] ;  /* 0x0000f800ff247b82 */ /* 0x000e620000000a00 */
[----:B------:R-:W-:Y:S01]  /*23a0*/  FSEL R13, R19, R5, P0 ;  /* 0x00000005130d7208 */ /* 0x000fe20000000000 */
[----:B------:R-:W-:Y:S01]  /*23b0*/  IMAD R23, R12, UR6, R3 ;  /* 0x000000060c177c24 */ /* 0x000fe2000f8e0203 */
[----:B------:R-:W-:-:S03]  /*23c0*/  FSEL R12, R18, R4, P0 ;  /* 0x00000004120c7208 */ /* 0x000fc60000000000 */
[----:B--2---:R-:W-:Y:S01]  /*23d0*/  IMAD.WIDE R4, R23, 0x8, R8 ;  /* 0x0000000817047825 */ /* 0x004fe200078e0208 */
[----:B------:R-:W2:Y:S05]  /*23e0*/  F2I.F64.TRUNC R15, R14 ;  /* 0x0000000e000f7311 */ /* 0x000eaa000030d100 */
[----:B------:R-:W4:Y:S03]  /*23f0*/  LDG.E.64 R4, desc[UR4][R4.64] ;  /* 0x0000000404047981 */ /* 0x000f26000c1e1b00 */
[----:B------:R-:W3:Y:S01]  /*2400*/  F2I.F64.TRUNC R13, R12 ;  /* 0x0000000c000d7311 */ /* 0x000ee2000030d100 */
[----:B0-----:R-:W-:-:S04]  /*2410*/  IMAD R10, R11, UR7, R2 ;  /* 0x000000070b0a7c24 */ /* 0x001fc8000f8e0202 */
[----:B------:R-:W-:Y:S02]  /*2420*/  IMAD R11, R10, UR6, R3 ;  /* 0x000000060a0b7c24 */ /* 0x000fe4000f8e0203 */
[----:B--2---:R-:W-:Y:S02]  /*2430*/  IMAD R14, R15, UR7, R2 ;  /* 0x000000070f0e7c24 */ /* 0x004fe4000f8e0202 */
[----:B------:R-:W-:-:S04]  /*2440*/  IMAD.WIDE R10, R11, 0x8, R8 ;  /* 0x000000080b0a7825 */ /* 0x000fc800078e0208 */
[----:B---3--:R-:W-:Y:S02]  /*2450*/  IMAD R2, R13, UR7, R2 ;  /* 0x000000070d027c24 */ /* 0x008fe4000f8e0202 */
[----:B------:R-:W2:Y:S01]  /*2460*/  LDG.E.64 R10, desc[UR4][R10.64] ;  /* 0x000000040a0a7981 */ /* 0x000ea2000c1e1b00 */
[--C-:B------:R-:W-:Y:S02]  /*2470*/  IMAD R15, R14, UR6, R3.reuse ;  /* 0x000000060e0f7c24 */ /* 0x100fe4000f8e0203 */
[----:B------:R-:W-:Y:S01]  /*2480*/  IMAD R3, R2, UR6, R3 ;  /* 0x0000000602037c24 */ /* 0x000fe2000f8e0203 */
[----:B------:R-:W0:Y:S01]  /*2490*/  LDCU.64 UR6, c[0x0][0x408] ;  /* 0x00008100ff0677ac */ /* 0x000e220008000a00 */
[----:B------:R-:W-:-:S04]  /*24a0*/  IMAD.WIDE R24, R0, 0x8, R24 ;  /* 0x0000000800187825 */ /* 0x000fc800078e0218 */
[----:B-1----:R-:W-:Y:S02]  /*24b0*/  IMAD.WIDE R36, R0, 0x8, R36 ;  /* 0x0000000800247825 */ /* 0x002fe400078e0224 */
        /* <DEDUP_REMOVED lines=9> */
[----:B------:R-:W-:Y:S01]  /*2550*/  MOV R54, 0x25a0 ;  /* 0x000025a000367802 */ /* 0x000fe20000000f00 */
[----:B----4-:R-:W-:-:S08]  /*2560*/  DADD R8, R4, R4 ;  /* 0x0000000004087229 */ /* 0x010fd00000000004 */
[----:B------:R-:W-:-:S08]  /*2570*/  DADD R8, R16, -R8 ;  /* 0x0000000010087229 */ /* 0x000fd00000000808 */
[----:B--2---:R-:W-:-:S11]  /*2580*/  DADD R20, R10, R8 ;  /* 0x000000000a147229 */ /* 0x004fd60000000008 */
        /* <DEDUP_REMOVED lines=15> */
.L_x_322:
[----:B------:R-:W-:Y:S01]  /*2680*/  FSEL R19, R7, 1.875, P2 ;  /* 0x3ff0000007137808 */ /* 0x000fe20001000000 */
[----:B------:R-:W-:Y:S01]  /*2690*/  DADD R22, R16, R16 ;  /* 0x0000000010167229 */ /* 0x000fe20000000010 */
[----:B------:R-:W-:Y:S01]  /*26a0*/  FSEL R18, R6, RZ, P2 ;  /* 0x000000ff06127208 */ /* 0x000fe20001000000 */
[----:B------:R-:W-:Y:S01]  /*26b0*/  BSSY.RECONVERGENT B1, `(.L_x_323) ;  /* 0x0000020000017945 */ /* 0x000fe20003800200 */
[----:B------:R-:W0:Y:S01]  /*26c0*/  MUFU.RCP64H R7, R19 ;  /* 0x0000001300077308 */ /* 0x000e220000001800 */
[----:B------:R-:W-:-:S04]  /*26d0*/  MOV R6, 0x1 ;  /* 0x0000000100067802 */ /* 0x000fc80000000f00 */
        /* <DEDUP_REMOVED lines=26> */
[----:B------:R-:W-:Y:S05]  /*2880*/  CALL.REL.NOINC `($__internal_4_$__cuda_sm20_div_rn_f64_full) ;  /* 0x0000007400407944 */ /* 0x000fea0003c00000 */
[----:B------:R-:W-:Y:S02]  /*2890*/  IMAD.MOV.U32 R20, RZ, RZ, R8 ;  /* 0x000000ffff147224 */ /* 0x000fe400078e0008 */
[----:B------:R-:W-:-:S07]  /*28a0*/  IMAD.MOV.U32 R21, RZ, RZ, R7 ;  /* 0x000000ffff157224 */ /* 0x000fce00078e0007 */
.L_x_324:
[----:B------:R-:W-:Y:S05]  /*28b0*/  BSYNC.RECONVERGENT B1 ;  /* 0x0000000000017941 */ /* 0x000fea0003800200 */
.L_x_323:
[----:B------:R-:W0:Y:S01]  /*28c0*/  MUFU.RCP64H R7, R25 ;  /* 0x0000001900077308 */ /* 0x000e220000001800 */
[----:B------:R-:W-:Y:S01]  /*28d0*/  MOV R6, 0x1 ;  /* 0x0000000100067802 */ /* 0x000fe20000000f00 */
        /* <DEDUP_REMOVED lines=23> */
[----:B------:R-:W-:-:S07]  /*2a50*/  IMAD.MOV.U32 R6, RZ, RZ, R8 ;  /* 0x000000ffff067224 */ /* 0x000fce00078e0008 */
.L_x_326:
[----:B------:R-:W-:Y:S05]  /*2a60*/  BSYNC.RECONVERGENT B1 ;  /* 0x0000000000017941 */ /* 0x000fea0003800200 */
.L_x_325:
        /* <DEDUP_REMOVED lines=34> */
.L_x_328:
[----:B------:R-:W-:Y:S05]  /*2c90*/  BSYNC.RECONVERGENT B1 ;  /* 0x0000000000017941 */ /* 0x000fea0003800200 */
.L_x_327:
        /* <DEDUP_REMOVED lines=26> */
.L_x_330:
[----:B------:R-:W-:Y:S05]  /*2e40*/  BSYNC.RECONVERGENT B1 ;  /* 0x0000000000017941 */ /* 0x000fea0003800200 */
.L_x_329:
        /* <DEDUP_REMOVED lines=13> */
[----:B------:R-:W-:Y:S01]  /*2f20*/  MOV R11, 0x3fd80000 ;  /* 0x3fd80000000b7802 */ /* 0x000fe20000000f00 */
[----:B------:R-:W-:Y:S01]  /*2f30*/  DFMA R14, R36, R14, R6 ;  /* 0x0000000e240e722b */ /* 0x000fe20000000006 */
[----:B------:R-:W-:Y:S01]  /*2f40*/  BSSY.RECONVERGENT B1, `(.L_x_331) ;  /* 0x0000027000017945 */ /* 0x000fe20003800200 */
        /* <DEDUP_REMOVED lines=30> */
[----:B------:R-:W-:Y:S02]  /*3130*/  IMAD.MOV.U32 R12, RZ, RZ, R45 ;  /* 0x000000ffff0c7224 */ /* 0x000fe400078e002d */
[----:B------:R-:W-:Y:S02]  /*3140*/  IMAD.MOV.U32 R9, RZ, RZ, R46 ;  /* 0x000000ffff097224 */ /* 0x000fe400078e002e */
[----:B------:R-:W-:Y:S02]  /*3150*/  IMAD.MOV.U32 R8, RZ, RZ, R47 ;  /* 0x000000ffff087224 */ /* 0x000fe400078e002f */
[----:B------:R-:W-:-:S02]  /*3160*/  IMAD.MOV.U32 R7, RZ, RZ, R40 ;  /* 0x000000ffff077224 */ /* 0x000fc400078e0028 */
[----:B------:R-:W-:-:S07]  /*3170*/  IMAD.MOV.U32 R6, RZ, RZ, R43 ;  /* 0x000000ffff067224 */ /* 0x000fce00078e002b */
[----:B------:R-:W-:Y:S05]  /*3180*/  CALL.REL.NOINC `($__internal_5_$__cuda_sm20_dsqrt_rn_f64_mediumpath_v1) ;  /* 0x0000007000987944 */ /* 0x000fea0003c00000 */
[----:B------:R-:W-:Y:S01]  /*3190*/  IMAD.MOV.U32 R36, RZ, RZ, R7 ;  /* 0x000000ffff247224 */ /* 0x000fe200078e0007 */
[----:B------:R-:W-:-:S07]  /*31a0*/  MOV R37, R6 ;  /* 0x0000000600257202 */ /* 0x000fce0000000f00 */
.L_x_332:
[----:B------:R-:W-:Y:S05]  /*31b0*/  BSYNC.RECONVERGENT B1 ;  /* 0x0000000000017941 */ /* 0x000fea0003800200 */
.L_x_331:
        /* <DEDUP_REMOVED lines=20> */
[----:B------:R-:W-:Y:S05]  /*3300*/  CALL.REL.NOINC `($__internal_4_$__cuda_sm20_div_rn_f64_full) ;  /* 0x0000006800a07944 */ /* 0x000fea0003c00000 */
[----:B------:R-:W-:Y:S01]  /*3310*/  MOV R50, R8 ;  /* 0x0000000800327202 */ /* 0x000fe20000000f00 */
[----:B------:R-:W-:-:S07]  /*3320*/  IMAD.MOV.U32 R51, RZ, RZ, R7 ;  /* 0x000000ffff337224 */ /* 0x000fce00078e0007 */
.L_x_334:
[----:B------:R-:W-:Y:S05]  /*3330*/  BSYNC.RECONVERGENT B1 ;  /* 0x0000000000017941 */ /* 0x000fea0003800200 */
.L_x_333:
        /* <DEDUP_REMOVED lines=23> */
.L_x_336:
[----:B------:R-:W-:Y:S05]  /*34b0*/  BSYNC.RECONVERGENT B1 ;  /* 0x0000000000017941 */ /* 0x000fea0003800200 */
.L_x_335:
        /* <DEDUP_REMOVED lines=23> */
.L_x_338:
[----:B------:R-:W-:Y:S05]  /*3630*/  BSYNC.RECONVERGENT B1 ;  /* 0x0000000000017941 */ /* 0x000fea0003800200 */
.L_x_337:
[----:B------:R-:W-:Y:S01]  /*3640*/  DMUL R34, R28, R28 ;  /* 0x0000001c1c227228 */ /* 0x000fe20000000000 */
[----:B------:R-:W-:Y:S01]  /*3650*/  MOV R8, RZ ;  /* 0x000000ff00087202 */ /* 0x000fe20000000f00 */
[----:B------:R-:W-:Y:S01]  /*3660*/  IMAD.MOV.U32 R6, RZ, RZ, 0x0 ;  /* 0x00000000ff067424 */ /* 0x000fe200078e00ff */
[----:B------:R-:W-:Y:S01]  /*3670*/  BSSY.RECONVERGENT B1, `(.L_x_339) ;  /* 0x0000025000017945 */ /* 0x000fe20003800200 */
[----:B------:R-:W-:-:S04]  /*3680*/  IMAD.MOV.U32 R7, RZ, RZ, 0x3fd80000 ;  /* 0x3fd80000ff077424 */ /* 0x000fc800078e00ff */
[----:B------:R-:W-:-:S08]  /*3690*/  DFMA R56, R32, R32, R34 ;  /* 0x000000202038722b */ /* 0x000fd00000000022 */
[----:B------:R-:W-:-:S08]  /*36a0*/  DFMA R4, R24, R24, R56 ;  /* 0x000000181804722b */ /* 0x000fd00000000038 */
[----:B------:R-:W-:Y:S01]  /*36b0*/  DFMA R4, -R2, R2, R4 ;  /* 0x000000020204722b */ /* 0x000fe20000000104 */
[----:B------:R-:W-:-:S07]  /*36c0*/  IMAD.MOV.U32 R2, RZ, RZ, RZ ;  /* 0x000000ffff027224 */ /* 0x000fce00078e00ff */
        /* <DEDUP_REMOVED lines=23> */
[----:B------:R-:W-:Y:S01]  /*3840*/  IMAD.MOV.U32 R8, RZ, RZ, R7 ;  /* 0x000000ffff087224 */ /* 0x000fe200078e0007 */
[----:B------:R-:W-:Y:S01]  /*3850*/  MOV R7, R4 ;  /* 0x0000000400077202 */ /* 0x000fe20000000f00 */
[----:B------:R-:W-:Y:S02]  /*3860*/  IMAD.MOV.U32 R11, RZ, RZ, R38 ;  /* 0x000000ffff0b7224 */ /* 0x000fe400078e0026 */
[----:B------:R-:W-:Y:S02]  /*3870*/  IMAD.MOV.U32 R10, RZ, RZ, R39 ;  /* 0x000000ffff0a7224 */ /* 0x000fe400078e0027 */
[----:B------:R-:W-:-:S07]  /*3880*/  IMAD.MOV.U32 R6, RZ, RZ, R37 ;  /* 0x000000ffff067224 */ /* 0x000fce00078e0025 */
[----:B------:R-:W-:Y:S05]  /*3890*/  CALL.REL.NOINC `($__internal_5_$__cuda_sm20_dsqrt_rn_f64_mediumpath_v1) ;  /* 0x0000006800d47944 */ /* 0x000fea0003c00000 */
[----:B------:R-:W-:Y:S02]  /*38a0*/  IMAD.MOV.U32 R2, RZ, RZ, R7 ;  /* 0x000000ffff027224 */ /* 0x000fe400078e0007 */
[----:B------:R-:W-:-:S07]  /*38b0*/  IMAD.MOV.U32 R3, RZ, RZ, R6 ;  /* 0x000000ffff037224 */ /* 0x000fce00078e0006 */
.L_x_340:
[----:B------:R-:W-:Y:S05]  /*38c0*/  BSYNC.RECONVERGENT B1 ;  /* 0x0000000000017941 */ /* 0x000fea0003800200 */
.L_x_339:
[----:B------:R-:W-:Y:S01]  /*38d0*/  DFMA R54, R14, R18, R54 ;  /* 0x000000120e36722b */ /* 0x000fe20000000036 */
[----:B------:R-:W-:Y:S01]  /*38e0*/  IMAD.MOV.U32 R10, RZ, RZ, 0x0 ;  /* 0x00000000ff0a7424 */ /* 0x000fe200078e00ff */
[----:B------:R-:W-:Y:S01]  /*38f0*/  MOV R11, 0x3fd80000 ;  /* 0x3fd80000000b7802 */ /* 0x000fe20000000f00 */
[----:B------:R-:W-:Y:S01]  /*3900*/  DADD R2, R2, -1 ;  /* 0xbff0000002027429 */ /* 0x000fe20000000000 */
[----:B------:R-:W-:Y:S01]  /*3910*/  BSSY.RECONVERGENT B1, `(.L_x_341) ;  /* 0x000002e000017945 */ /* 0x000fe20003800200 */
[----:B------:R-:W-:Y:S02]  /*3920*/  DSETP.GEU.AND P3, PT, R50, RZ, PT ;  /* 0x000000ff3200722a */ /* 0x000fe40003f6e000 */
        /* <DEDUP_REMOVED lines=11> */
[----:B------:R-:W-:Y:S01]  /*39e0*/  DMUL R4, R52, R52 ;  /* 0x0000003434047228 */ /* 0x000fe20000000000 */
[----:B------:R-:W-:Y:S02]  /*39f0*/  FSEL R2, R44, RZ, P1 ;  /* 0x000000ff2c027208 */ /* 0x000fe40000800000 */
[----:B------:R-:W-:-:S05]  /*3a00*/  FSEL R3, R45, RZ, P1 ;  /* 0x000000ff2d037208 */ /* 0x000fca0000800000 */
        /* <DEDUP_REMOVED lines=11> */
[----:B------:R-:W-:-:S05]  /*3ac0*/  FSEL R5, R49, RZ, P2 ;  /* 0x000000ff31057208 */ /* 0x000fca0001000000 */
        /* <DEDUP_REMOVED lines=18> */
.L_x_342:
[----:B------:R-:W-:Y:S05]  /*3bf0*/  BSYNC.RECONVERGENT B1 ;  /* 0x0000000000017941 */ /* 0x000fea0003800200 */
.L_x_341:
        /* <DEDUP_REMOVED lines=23> */
.L_x_344:
[----:B------:R-:W-:Y:S05]  /*3d70*/  BSYNC.RECONVERGENT B1 ;  /* 0x0000000000017941 */ /* 0x000fea0003800200 */
.L_x_343:
        /* <DEDUP_REMOVED lines=23> */
.L_x_346:
[----:B------:R-:W-:Y:S05]  /*3ef0*/  BSYNC.RECONVERGENT B1 ;  /* 0x0000000000017941 */ /* 0x000fea0003800200 */
.L_x_345:
        /* <DEDUP_REMOVED lines=23> */
.L_x_348:
[----:B------:R-:W-:Y:S05]  /*4070*/  BSYNC.RECONVERGENT B1 ;  /* 0x0000000000017941 */ /* 0x000fea0003800200 */
.L_x_347:
        /* <DEDUP_REMOVED lines=28> */
[----:B------:R-:W-:Y:S01]  /*4240*/  MOV R7, R6 ;  /* 0x0000000600077202 */ /* 0x000fe20000000f00 */
[----:B------:R-:W-:Y:S01]  /*4250*/  IMAD.MOV.U32 R11, RZ, RZ, R56 ;  /* 0x000000ffff0b7224 */ /* 0x000fe200078e0038 */
[----:B------:R-:W-:Y:S01]  /*4260*/  MOV R69, 0x42c0 ;  /* 0x000042c000457802 */ /* 0x000fe20000000f00 */
[----:B------:R-:W-:Y:S02]  /*4270*/  IMAD.MOV.U32 R10, RZ, RZ, R57 ;  /* 0x000000ffff0a7224 */ /* 0x000fe400078e0039 */
[----:B------:R-:W-:Y:S02]  /*4280*/  IMAD.MOV.U32 R9, RZ, RZ, R54 ;  /* 0x000000ffff097224 */ /* 0x000fe400078e0036 */
[----:B------:R-:W-:Y:S02]  /*4290*/  IMAD.MOV.U32 R8, RZ, RZ, R55 ;  /* 0x000000ffff087224 */ /* 0x000fe400078e0037 */
[----:B------:R-:W-:-:S07]  /*42a0*/  IMAD.MOV.U32 R6, RZ, RZ, R39 ;  /* 0x000000ffff067224 */ /* 0x000fce00078e0027 */
[----:B------:R-:W-:Y:S05]  /*42b0*/  CALL.REL.NOINC `($__internal_5_$__cuda_sm20_dsqrt_rn_f64_mediumpath_v1) ;  /* 0x00000060004c7944 */ /* 0x000fea0003c00000 */
[----:B------:R-:W-:Y:S02]  /*42c0*/  IMAD.MOV.U32 R58, RZ, RZ, R7 ;  /* 0x000000ffff3a7224 */ /* 0x000fe400078e0007 */
[----:B------:R-:W-:-:S07]  /*42d0*/  IMAD.MOV.U32 R59, RZ, RZ, R6 ;  /* 0x000000ffff3b7224 */ /* 0x000fce00078e0006 */
.L_x_350:
[----:B------:R-:W-:Y:S05]  /*42e0*/  BSYNC.RECONVERGENT B1 ;  /* 0x0000000000017941 */ /* 0x000fea0003800200 */
.L_x_349:
[----:B------:R-:W-:Y:S01]  /*42f0*/  DMUL R38, R26, R22 ;  /* 0x000000161a267228 */ /* 0x000fe20000000000 */
[----:B------:R-:W-:Y:S01]  /*4300*/  IMAD.MOV.U32 R62, RZ, RZ, RZ ;  /* 0x000000ffff3e7224 */ /* 0x000fe200078e00ff */
[----:B------:R-:W-:Y:S01]  /*4310*/  DADD R6, -RZ, -|R50| ;  /* 0x00000000ff067229 */ /* 0x000fe20000000d32 */
[----:B------:R-:W-:Y:S01]  /*4320*/  MOV R63, R42 ;  /* 0x0000002a003f7202 */ /* 0x000fe20000000f00 */
[----:B------:R-:W-:Y:S01]  /*4330*/  DSETP.GEU.AND P5, PT, R52, RZ, PT ;  /* 0x000000ff3400722a */ /* 0x000fe20003fae000 */
[----:B------:R-:W-:Y:S01]  /*4340*/  IMAD.MOV.U32 R12, RZ, RZ, R43 ;  /* 0x000000ffff0c7224 */ /* 0x000fe200078e002b */
[----:B------:R-:W-:Y:S01]  /*4350*/  DSETP.GEU.AND P0, PT, R46, RZ, PT ;  /* 0x000000ff2e00722a */ /* 0x000fe20003f0e000 */
[----:B------:R-:W-:Y:S01]  /*4360*/  CS2R R68, SRZ ;  /* 0x0000000000447805 */ /* 0x000fe2000001ff00 */
[----:B------:R-:W-:Y:S01]  /*4370*/  DFMA R54, R32, R20, R38 ;  /* 0x000000142036722b */ /* 0x000fe20000000026 */
[----:B------:R-:W-:Y:S01]  /*4380*/  IMAD.MOV.U32 R13, RZ, RZ, R52 ;  /* 0x000000ffff0d7224 */ /* 0x000fe200078e0034 */
[----:B------:R-:W-:Y:S01]  /*4390*/  FSEL R10, R52, RZ, P5 ;  /* 0x000000ff340a7208 */ /* 0x000fe20002800000 */
[----:B------:R-:W-:Y:S01]  /*43a0*/  DADD R56, -RZ, -|R48| ;  /* 0x00000000ff387229 */ /* 0x000fe20000000d30 */
[----:B------:R-:W-:Y:S01]  /*43b0*/  FSEL R11, R53, RZ, P5 ;  /* 0x000000ff350b7208 */ /* 0x000fe20002800000 */
[----:B------:R-:W-:Y:S01]  /*43c0*/  DSETP.MIN.AND P5, P6, RZ, R46, PT ;  /* 0x0000002eff00722a */ /* 0x000fe20003ea0000 */
[----:B------:R-:W-:Y:S01]  /*43d0*/  FSEL R70, R6, RZ, !P3 ;  /* 0x000000ff06467208 */ /* 0x000fe20005800000 */
[----:B------:R-:W-:Y:S01]  /*43e0*/  IMAD.MOV.U32 R6, RZ, RZ, R47 ;  /* 0x000000ffff067224 */ /* 0x000fe200078e002f */
[----:B------:R-:W-:Y:S01]  /*43f0*/  DFMA R50, R24, R18, R54 ;  /* 0x000000121832722b */ /* 0x000fe20000000036 */
[----:B------:R-:W-:Y:S01]  /*4400*/  FSEL R71, R7, -RZ, !P3 ;  /* 0x800000ff07477208 */ /* 0x000fe20005800000 */
[----:B------:R-:W-:Y:S01]  /*4410*/  IMAD.MOV.U32 R7, RZ, RZ, R46 ;  /* 0x000000ffff077224 */ /* 0x000fe200078e002e */
[----:B------:R-:W-:Y:S01]  /*4420*/  FSEL R66, R46, RZ, P0 ;  /* 0x000000ff2e427208 */ /* 0x000fe20000000000 */
[----:B------:R-:W-:Y:S01]  /*4430*/  DSETP.GEU.AND P4, PT, R42, RZ, PT ;  /* 0x000000ff2a00722a */ /* 0x000fe20003f8e000 */
[----:B------:R-:W-:-:S02]  /*4440*/  FSEL R67, R47, RZ, P0 ;  /* 0x000000ff2f437208 */ /* 0x000fc40000000000 */
[----:B------:R-:W-:Y:S02]  /*4450*/  CS2R R46, SRZ ;  /* 0x00000000002e7805 */ /* 0x000fe4000001ff00 */
[----:B------:R-:W-:Y:S01]  /*4460*/  FSEL R56, R56, RZ, !P2 ;  /* 0x000000ff38387208 */ /* 0x000fe20005000000 */
[-C--:B------:R-:W-:Y:S01]  /*4470*/  DFMA R60, -R22, R50.reuse, R26 ;  /* 0x00000032163c722b */ /* 0x080fe2000000011a */
[----:B------:R-:W-:Y:S01]  /*4480*/  FSEL R57, R57, -RZ, !P2 ;  /* 0x800000ff39397208 */ /* 0x000fe20005000000 */
[----:B------:R-:W-:Y:S01]  /*4490*/  DFMA R48, -R20, R50, R32 ;  /* 0x000000321430722b */ /* 0x000fe20000000120 */
[----:B------:R-:W-:Y:S01]  /*44a0*/  FSEL R72, R42, RZ, P4 ;  /* 0x000000ff2a487208 */ /* 0x000fe20002000000 */
[----:B------:R-:W-:Y:S01]  /*44b0*/  DADD R44, -RZ, -|R44| ;  /* 0x00000000ff2c7229 */ /* 0x000fe20000000d2c */
[----:B------:R-:W-:Y:S01]  /*44c0*/  FSEL R47, R47, R6, P5 ;  /* 0x000000062f2f7208 */ /* 0x000fe20002800000 */
[----:B------:R-:W-:Y:S01]  /*44d0*/  DSETP.GEU.AND P0, PT, R40, R66, PT ;  /* 0x000000422800722a */ /* 0x000fe20003f0e000 */
[----:B------:R-:W-:Y:S01]  /*44e0*/  SEL R46, R46, R7, P5 ;  /* 0x000000072e2e7207 */ /* 0x000fe20002800000 */
[----:B------:R-:W-:Y:S01]  /*44f0*/  DMUL R60, R16, R60 ;  /* 0x0000003c103c7228 */ /* 0x000fe20000000000 */
[----:B------:R-:W-:Y:S01]  /*4500*/  @P6 LOP3.LUT R47, R6, 0x80000, RZ, 0xfc, !PT ;  /* 0x00080000062f6812 */ /* 0x000fe200078efcff */
[----:B------:R-:W-:Y:S01]  /*4510*/  DFMA R6, -R18, R50, R24 ;  /* 0x000000321206722b */ /* 0x000fe20000000118 */
[----:B------:R-:W-:Y:S01]  /*4520*/  FSEL R73, R43, RZ, P4 ;  /* 0x000000ff2b497208 */ /* 0x000fe20002000000 */
[----:B------:R-:W-:Y:S01]  /*4530*/  DMUL R48, R16, R48 ;  /* 0x0000003010307228 */ /* 0x000fe20000000000 */
[----:B------:R-:W-:Y:S01]  /*4540*/  BSSY.RECONVERGENT B1, `(.L_x_351) ;  /* 0x0000041000017945 */ /* 0x000fe20003800200 */
[----:B------:R-:W-:-:S02]  /*4550*/  DSETP.MIN.AND P6, P5, RZ, R42, PT ;  /* 0x0000002aff00722a */ /* 0x000fc40003dc0000 */
[----:B------:R-:W-:Y:S02]  /*4560*/  DMUL R8, R60, R60 ;  /* 0x0000003c3c087228 */ /* 0x000fe40000000000 */
[----:B------:R-:W-:Y:S02]  /*4570*/  DMUL R42, R16, R6 ;  /* 0x00000006102a7228 */ /* 0x000fe40000000000 */
[----:B------:R-:W-:Y:S01]  /*4580*/  SEL R62, R62, R63, P6 ;  /* 0x0000003f3e3e7207 */ /* 0x000fe20003000000 */
[----:B------:R-:W-:Y:S01]  /*4590*/  IMAD.MOV.U32 R63, RZ, RZ, RZ ;  /* 0x000000ffff3f7224 */ /* 0x000fe200078e00ff */
[----:B------:R-:W-:Y:S01]  /*45a0*/  DSETP.GEU.AND P4, PT, R4, R72, PT ;  /* 0x000000480400722a */ /* 0x000fe20003f8e000 */
[----:B------:R-:W-:Y:S01]  /*45b0*/  IMAD.MOV.U32 R6, RZ, RZ, R53 ;  /* 0x000000ffff067224 */ /* 0x000fe200078e0035 */
[----:B------:R-:W-:Y:S02]  /*45c0*/  DFMA R8, R48, R48, R8 ;  /* 0x000000303008722b */ /* 0x000fe40000000008 */
[----:B------:R-:W-:Y:S01]  /*45d0*/  FSEL R63, R63, R12, P6 ;  /* 0x0000000c3f3f7208 */ /* 0x000fe20003000000 */
[----:B------:R-:W-:Y:S01]  /*45e0*/  DSETP.MIN.AND P2, P6, RZ, R52, PT ;  /* 0x00000034ff00722a */ /* 0x000fe20003e40000 */
[----:B------:R-:W-:Y:S01]  /*45f0*/  @P5 LOP3.LUT R63, R12, 0x80000, RZ, 0xfc, !PT ;  /* 0x000800000c3f5812 */ /* 0x000fe200078efcff */
[----:B------:R-:W-:Y:S01]  /*4600*/  DSETP.GT.AND P5, PT, R46, R70, PT ;  /* 0x000000462e00722a */ /* 0x000fe20003fa4000 */
[----:B------:R-:W-:Y:S01]  /*4610*/  MOV R52, RZ ;  /* 0x000000ff00347202 */ /* 0x000fe20000000f00 */
[----:B------:R-:W-:Y:S01]  /*4620*/  DSETP.GEU.AND P3, PT, R2, R10, PT ;  /* 0x0000000a0200722a */ /* 0x000fe20003f6e000 */
[----:B------:R-:W-:Y:S01]  /*4630*/  FSEL R12, R44, RZ, !P1 ;  /* 0x000000ff2c0c7208 */ /* 0x000fe20004800000 */
[----:B------:R-:W-:Y:S01]  /*4640*/  DFMA R8, R42, R42, R8 ;  /* 0x0000002a2a08722b */ /* 0x000fe20000000008 */
[----:B------:R-:W-:-:S02]  /*4650*/  FSEL R69, R69, R6, P2 ;  /* 0x0000000645457208 */ /* 0x000fc40001000000 */
[----:B------:R-:W-:Y:S02]  /*4660*/  SEL R52, R52, R13, P2 ;  /* 0x0000000d34347207 */ /* 0x000fe40001000000 */
[----:B------:R-:W-:Y:S01]  /*4670*/  FSEL R13, R45, -RZ, !P1 ;  /* 0x800000ff2d0d7208 */ /* 0x000fe20004800000 */
[----:B------:R-:W0:Y:S01]  /*4680*/  MUFU.RSQ64H R7, R9 ;  /* 0x0000000900077308 */ /* 0x000e220000001c00 */
[----:B------:R-:W-:Y:S01]  /*4690*/  FSEL R44, R66, R40, !P0 ;  /* 0x00000028422c7208 */ /* 0x000fe20004000000 */
[----:B------:R-:W-:Y:S01]  /*46a0*/  DSETP.GT.AND P1, PT, R62, R56, PT ;  /* 0x000000383e00722a */ /* 0x000fe20003f24000 */
[----:B------:R-:W-:Y:S01]  /*46b0*/  @P6 LOP3.LUT R69, R6, 0x80000, RZ, 0xfc, !PT ;  /* 0x0008000006456812 */ /* 0x000fe200078efcff */
[----:B------:R-:W-:Y:S01]  /*46c0*/  VIADD R6, R9, 0xfcb00000 ;  /* 0xfcb0000009067836 */ /* 0x000fe20000000000 */
[----:B------:R-:W-:Y:S01]  /*46d0*/  FSEL R45, R67, R41, !P0 ;  /* 0x00000029432d7208 */ /* 0x000fe20004000000 */
[----:B------:R-:W-:Y:S01]  /*46e0*/  DADD R40, R58, -1 ;  /* 0xbff000003a287429 */ /* 0x000fe20000000000 */
[----:B------:R-:W-:Y:S01]  /*46f0*/  FSEL R46, R70, R46, P5 ;  /* 0x0000002e462e7208 */ /* 0x000fe20002800000 */
[----:B------:R-:W-:Y:S01]  /*4700*/  IMAD.MOV.U32 R53, RZ, RZ, R69 ;  /* 0x000000ffff357224 */ /* 0x000fe200078e0045 */
[----:B------:R-:W-:Y:S01]  /*4710*/  ISETP.GE.U32.AND P0, PT, R6, 0x7ca00000, PT ;  /* 0x7ca000000600780c */ /* 0x000fe20003f06070 */
[----:B------:R-:W-:Y:S01]  /*4720*/  IMAD.MOV.U32 R69, RZ, RZ, 0x3fd80000 ;  /* 0x3fd80000ff457424 */ /* 0x000fe200078e00ff */
[----:B------:R-:W-:-:S02]  /*4730*/  FSEL R47, R71, R47, P5 ;  /* 0x0000002f472f7208 */ /* 0x000fc40002800000 */
[----:B------:R-:W-:Y:S01]  /*4740*/  FSEL R56, R56, R62, P1 ;  /* 0x0000003e38387208 */ /* 0x000fe20000800000 */
[----:B------:R-:W-:Y:S01]  /*4750*/  DSETP.GT.AND P2, PT, R52, R12, PT ;  /* 0x0000000c3400722a */ /* 0x000fe20003f44000 */
[----:B------:R-:W-:Y:S01]  /*4760*/  FSEL R57, R57, R63, P1 ;  /* 0x0000003f39397208 */ /* 0x000fe20000800000 */
[----:B------:R-:W-:Y:S01]  /*4770*/  DMUL R40, R16, R40 ;  /* 0x0000002810287228 */ /* 0x000fe20000000000 */
[----:B------:R-:W-:Y:S01]  /*4780*/  FSEL R4, R72, R4, !P4 ;  /* 0x0000000448047208 */ /* 0x000fe20006000000 */
[----:B0-----:R-:W-:Y:S01]  /*4790*/  DMUL R74, R6, R6 ;  /* 0x00000006064a7228 */ /* 0x001fe20000000000 */
[----:B------:R-:W-:Y:S02]  /*47a0*/  FSEL R5, R73, R5, !P4 ;  /* 0x0000000549057208 */ /* 0x000fe40006000000 */
[----:B------:R-:W-:Y:S02]  /*47b0*/  FSEL R2, R10, R2, !P3 ;  /* 0x000000020a027208 */ /* 0x000fe40005800000 */
[----:B------:R-:W-:-:S02]  /*47c0*/  FSEL R3, R11, R3, !P3 ;  /* 0x000000030b037208 */ /* 0x000fc40005800000 */
[----:B------:R-:W-:Y:S01]  /*47d0*/  FSEL R52, R12, R52, P2 ;  /* 0x000000340c347208 */ /* 0x000fe20001000000 */
[----:B------:R-:W-:Y:S01]  /*47e0*/  DFMA R74, R8, -R74, 1 ;  /* 0x3ff00000084a742b */ /* 0x000fe2000000084a */
[----:B------:R-:W-:-:S07]  /*47f0*/  FSEL R53, R13, R53, P2 ;  /* 0x000000350d357208 */ /* 0x000fce0001000000 */
        /* <DEDUP_REMOVED lines=21> */
.L_x_352:
[----:B------:R-:W-:Y:S05]  /*4950*/  BSYNC.RECONVERGENT B1 ;  /* 0x0000000000017941 */ /* 0x000fea0003800200 */
.L_x_351:
        /* <DEDUP_REMOVED lines=23> */
.L_x_354:
[----:B------:R-:W-:Y:S05]  /*4ad0*/  BSYNC.RECONVERGENT B1 ;  /* 0x0000000000017941 */ /* 0x000fea0003800200 */
.L_x_353:
        /* <DEDUP_REMOVED lines=20> */
[----:B------:R-:W-:Y:S05]  /*4c20*/  CALL.REL.NOINC `($__internal_4_$__cuda_sm20_div_rn_f64_full) ;  /* 0x0000005000587944 */ /* 0x000fea0003c00000 */
[----:B------:R-:W-:Y:S02]  /*4c30*/  IMAD.MOV.U32 R48, RZ, RZ, R8 ;  /* 0x000000ffff307224 */ /* 0x000fe400078e0008 */
[----:B------:R-:W-:-:S07]  /*4c40*/  IMAD.MOV.U32 R49, RZ, RZ, R7 ;  /* 0x000000ffff317224 */ /* 0x000fce00078e0007 */
.L_x_356:
[----:B------:R-:W-:Y:S05]  /*4c50*/  BSYNC.RECONVERGENT B1 ;  /* 0x0000000000017941 */ /* 0x000fea0003800200 */
.L_x_355:
        /* <DEDUP_REMOVED lines=21> */
[----:B------:R-:W-:Y:S01]  /*4db0*/  IMAD.MOV.U32 R60, RZ, RZ, R8 ;  /* 0x000000ffff3c7224 */ /* 0x000fe200078e0008 */
[----:B------:R-:W-:-:S07]  /*4dc0*/  MOV R61, R7 ;  /* 0x00000007003d7202 */ /* 0x000fce0000000f00 */
.L_x_358:
[----:B------:R-:W-:Y:S05]  /*4dd0*/  BSYNC.RECONVERGENT B1 ;  /* 0x0000000000017941 */ /* 0x000fea0003800200 */
.L_x_357:
[----:B------:R-:W-:Y:S01]  /*4de0*/  DMUL R42, R26, R26 ;  /* 0x0000001a1a2a7228 */ /* 0x000fe20000000000 */
[----:B------:R-:W-:Y:S01]  /*4df0*/  IMAD.MOV.U32 R8, RZ, RZ, RZ ;  /* 0x000000ffff087224 */ /* 0x000fe200078e00ff */
[----:B------:R-:W-:Y:S01]  /*4e00*/  MOV R13, 0x3fd80000 ;  /* 0x3fd80000000d7802 */ /* 0x000fe20000000f00 */
[----:B------:R-:W-:Y:S01]  /*4e10*/  IMAD.MOV.U32 R12, RZ, RZ, 0x0 ;  /* 0x00000000ff0c7424 */ /* 0x000fe200078e00ff */
[----:B------:R-:W-:Y:S04]  /*4e20*/  BSSY.RECONVERGENT B1, `(.L_x_359) ;  /* 0x0000024000017945 */ /* 0x000fe80003800200 */
[----:B------:R-:W-:-:S08]  /*4e30*/  DFMA R62, R32, R32, R42 ;  /* 0x00000020203e722b */ /* 0x000fd0000000002a */
[----:B------:R-:W-:-:S08]  /*4e40*/  DFMA R6, R24, R24, R62 ;  /* 0x000000181806722b */ /* 0x000fd0000000003e */
[----:B------:R-:W-:-:S08]  /*4e50*/  DFMA R6, -R50, R50, R6 ;  /* 0x000000323206722b */ /* 0x000fd00000000106 */
[----:B------:R-:W-:Y:S02]  /*4e60*/  DSETP.MAX.AND P0, P1, RZ, R6, PT ;  /* 0x00000006ff00722a */ /* 0x000fe4000390f000 */
[----:B------:R-:W-:-:S05]  /*4e70*/  IMAD.MOV.U32 R9, RZ, RZ, R7 ;  /* 0x000000ffff097224 */ /* 0x000fca00078e0007 */
[C---:B------:R-:W-:Y:S02]  /*4e80*/  FSEL R11, R8.reuse, R9, P0 ;  /* 0x00000009080b7208 */ /* 0x040fe40000000000 */
[----:B------:R-:W-:-:S05]  /*4e90*/  SEL R8, R8, R6, P0 ;  /* 0x0000000608087207 */ /* 0x000fca0000000000 */
[----:B------:R-:W-:-:S05]  /*4ea0*/  @P1 LOP3.LUT R11, R9, 0x80000, RZ, 0xfc, !PT ;  /* 0x00080000090b1812 */ /* 0x000fca00078efcff */
[----:B------:R-:W-:-:S04]  /*4eb0*/  IMAD.MOV.U32 R9, RZ, RZ, R11 ;  /* 0x000000ffff097224 */ /* 0x000fc800078e000b */
        /* <DEDUP_REMOVED lines=26> */
.L_x_360:
[----:B------:R-:W-:Y:S05]  /*5060*/  BSYNC.RECONVERGENT B1 ;  /* 0x0000000000017941 */ /* 0x000fea0003800200 */
.L_x_359:
[----:B------:R-:W-:Y:S01]  /*5070*/  DSETP.MIN.AND P1, P2, RZ, R58, PT ;  /* 0x0000003aff00722a */ /* 0x000fe20003a20000 */
[----:B------:R-:W-:Y:S01]  /*5080*/  IMAD.MOV.U32 R7, RZ, RZ, R59 ;  /* 0x000000ffff077224 */ /* 0x000fe200078e003b */
[----:B------:R-:W-:Y:S01]  /*5090*/  DSETP.GEU.AND P0, PT, R58, RZ, PT ;  /* 0x000000ff3a00722a */ /* 0x000fe20003f0e000 */
[----:B------:R-:W-:Y:S01]  /*50a0*/  IMAD.MOV.U32 R6, RZ, RZ, RZ ;  /* 0x000000ffff067224 */ /* 0x000fe200078e00ff */
[----:B------:R-:W-:Y:S01]  /*50b0*/  DFMA R54, R14, R18, R54 ;  /* 0x000000120e36722b */ /* 0x000fe20000000036 */
[----:B------:R-:W-:Y:S01]  /*50c0*/  IMAD.MOV.U32 R9, RZ, RZ, R58 ;  /* 0x000000ffff097224 */ /* 0x000fe200078e003a */
[----:B------:R-:W-:Y:S01]  /*50d0*/  DADD R50, -RZ, -|R46| ;  /* 0x00000000ff327229 */ /* 0x000fe20000000d2e */
[----:B------:R-:W-:Y:S01]  /*50e0*/  IMAD.MOV.U32 R8, RZ, RZ, RZ ;  /* 0x000000ffff087224 */ /* 0x000fe200078e00ff */
[----:B------:R-:W-:Y:S01]  /*50f0*/  FSEL R73, R59, RZ, P0 ;  /* 0x000000ff3b497208 */ /* 0x000fe20000000000 */
[----:B------:R-:W-:Y:S01]  /*5100*/  DSETP.MIN.AND P4, P3, RZ, R48, PT ;  /* 0x00000030ff00722a */ /* 0x000fe20003b80000 */
[----:B------:R-:W-:Y:S01]  /*5110*/  FSEL R59, R6, R7, P1 ;  /* 0x00000007063b7208 */ /* 0x000fe20000800000 */
[----:B------:R-:W-:Y:S01]  /*5120*/  IMAD.MOV.U32 R6, RZ, RZ, R60 ;  /* 0x000000ffff067224 */ /* 0x000fe200078e003c */
[----:B------:R-:W-:Y:S01]  /*5130*/  SEL R8, R8, R9, P1 ;  /* 0x0000000908087207 */ /* 0x000fe20000800000 */
[-C--:B------:R-:W-:Y:S01]  /*5140*/  DFMA R68, -R22, R54.reuse, R26 ;  /* 0x000000361644722b */ /* 0x080fe2000000011a */
[----:B------:R-:W-:Y:S01]  /*5150*/  @P2 LOP3.LUT R59, R7, 0x80000, RZ, 0xfc, !PT ;  /* 0x00080000073b2812 */ /* 0x000fe200078efcff */
[----:B------:R-:W-:Y:S01]  /*5160*/  IMAD.MOV.U32 R7, RZ, RZ, R49 ;  /* 0x000000ffff077224 */ /* 0x000fe200078e0031 */
[----:B------:R-:W-:Y:S01]  /*5170*/  FSEL R72, R58, RZ, P0 ;  /* 0x000000ff3a487208 */ /* 0x000fe20000000000 */
[----:B------:R-:W-:Y:S01]  /*5180*/  DSETP.GEU.AND P0, PT, R48, RZ, PT ;  /* 0x000000ff3000722a */ /* 0x000fe20003f0e000 */
[----:B------:R-:W-:Y:S01]  /*5190*/  MOV R58, R48 ;  /* 0x00000030003a7202 */ /* 0x000fe20000000f00 */
[----:B------:R-:W-:Y:S01]  /*51a0*/  IMAD.MOV.U32 R9, RZ, RZ, R59 ;  /* 0x000000ffff097224 */ /* 0x000fe200078e003b */
[----:B------:R-:W-:Y:S01]  /*51b0*/  DFMA R70, -R20, R54, R32 ;  /* 0x000000361446722b */ /* 0x000fe20000000120 */
[----:B------:R-:W-:Y:S01]  /*51c0*/  BSSY.RECONVERGENT B1, `(.L_x_361) ;  /* 0x000004a000017945 */ /* 0x000fe20003800200 */
[----:B------:R-:W-:Y:S01]  /*51d0*/  DSETP.GEU.AND P1, PT, R60, RZ, PT ;  /* 0x000000ff3c00722a */ /* 0x000fe20003f2e000 */
[----:B------:R-:W-:Y:S01]  /*51e0*/  FSEL R66, R48, RZ, P0 ;  /* 0x000000ff30427208 */ /* 0x000fe20000000000 */
[----:B------:R-:W-:Y:S01]  /*51f0*/  DSETP.GEU.AND P2, PT, R44, R72, PT ;  /* 0x000000482c00722a */ /* 0x000fe20003f4e000 */
[----:B------:R-:W-:Y:S01]  /*5200*/  FSEL R67, R49, RZ, P0 ;  /* 0x000000ff31437208 */ /* 0x000fe20000000000 */
[----:B------:R-:W-:-:S02]  /*5210*/  DSETP.GT.AND P5, PT, R8, -|R46|, PT ;  /* 0xc000002e0800722a */ /* 0x000fc40003fa4000 */
[----:B------:R-:W-:Y:S01]  /*5220*/  DMUL R48, R16, R68 ;  /* 0x0000004410307228 */ /* 0x000fe20000000000 */
[----:B------:R-:W-:Y:S01]  /*5230*/  FSEL R11, R61, RZ, P1 ;  /* 0x000000ff3d0b7208 */ /* 0x000fe20000800000 */
[----:B------:R-:W-:Y:S01]  /*5240*/  DFMA R46, -R18, R54, R14 ;  /* 0x00000036122e722b */ /* 0x000fe2000000010e */
[----:B------:R-:W-:Y:S01]  /*5250*/  IMAD.MOV.U32 R68, RZ, RZ, R61 ;  /* 0x000000ffff447224 */ /* 0x000fe200078e003d */
[----:B------:R-:W-:Y:S01]  /*5260*/  FSEL R50, R50, R8, P5 ;  /* 0x0000000832327208 */ /* 0x000fe20002800000 */
[----:B------:R-:W-:Y:S01]  /*5270*/  IMAD.MOV.U32 R8, RZ, RZ, RZ ;  /* 0x000000ffff087224 */ /* 0x000fe200078e00ff */
[----:B------:R-:W-:Y:S01]  /*5280*/  FSEL R51, R51, R9, P5 ;  /* 0x0000000933337208 */ /* 0x000fe20002800000 */
[----:B------:R-:W-:Y:S01]  /*5290*/  DMUL R70, R16, R70 ;  /* 0x0000004610467228 */ /* 0x000fe20000000000 */
[----:B------:R-:W-:Y:S01]  /*52a0*/  FSEL R10, R60, RZ, P1 ;  /* 0x000000ff3c0a7208 */ /* 0x000fe20000800000 */
[----:B------:R-:W-:Y:S01]  /*52b0*/  DSETP.MIN.AND P5, P6, RZ, R60, PT ;  /* 0x0000003cff00722a */ /* 0x000fe20003ea0000 */
[----:B------:R-:W-:Y:S01]  /*52c0*/  FSEL R59, R8, R7, P4 ;  /* 0x00000007083b7208 */ /* 0x000fe20002000000 */
[----:B------:R-:W-:Y:S01]  /*52d0*/  DMUL R8, R48, R48 ;  /* 0x0000003030087228 */ /* 0x000fe20000000000 */
[----:B------:R-:W-:Y:S01]  /*52e0*/  @P3 LOP3.LUT R59, R7, 0x80000, RZ, 0xfc, !PT ;  /* 0x00080000073b3812 */ /* 0x000fe200078efcff */
[----:B------:R-:W-:Y:S01]  /*52f0*/  DMUL R46, R16, R46 ;  /* 0x0000002e102e7228 */ /* 0x000fe20000000000 */
[----:B------:R-:W-:Y:S01]  /*5300*/  IMAD.MOV.U32 R61, RZ, RZ, RZ ;  /* 0x000000ffff3d7224 */ /* 0x000fe200078e00ff */
[----:B------:R-:W-:Y:S01]  /*5310*/  MOV R7, RZ ;  /* 0x000000ff00077202 */ /* 0x000fe20000000f00 */
[----:B------:R-:W-:Y:S01]  /*5320*/  IMAD.MOV.U32 R69, RZ, RZ, 0x3fd80000 ;  /* 0x3fd80000ff457424 */ /* 0x000fe200078e00ff */
[----:B------:R-:W-:-:S02]  /*5330*/  DSETP.GEU.AND P1, PT, R4, R66, PT ;  /* 0x000000420400722a */ /* 0x000fc40003f2e000 */
[----:B------:R-:W-:Y:S01]  /*5340*/  DFMA R8, R70, R70, R8 ;  /* 0x000000464608722b */ /* 0x000fe20000000008 */
[----:B------:R-:W-:Y:S01]  /*5350*/  FSEL R61, R61, R68, P5 ;  /* 0x000000443d3d7208 */ /* 0x000fe20002800000 */
[----:B------:R-:W-:Y:S01]  /*5360*/  DADD R12, R12, -1 ;  /* 0xbff000000c0c7429 */ /* 0x000fe20000000000 */
[C---:B------:R-:W-:Y:S01]  /*5370*/  SEL R58, R7.reuse, R58, P4 ;  /* 0x0000003a073a7207 */ /* 0x040fe20002000000 */
[----:B------:R-:W-:Y:S01]  /*5380*/  DSETP.GEU.AND P0, PT, R2, R10, PT ;  /* 0x0000000a0200722a */ /* 0x000fe20003f0e000 */
[----:B------:R-:W-:Y:S01]  /*5390*/  @P6 LOP3.LUT R61, R68, 0x80000, RZ, 0xfc, !PT ;  /* 0x00080000443d6812 */ /* 0x000fe200078efcff */
[----:B------:R-:W-:Y:S01]  /*53a0*/  IMAD.MOV.U32 R68, RZ, RZ, 0x0 ;  /* 0x00000000ff447424 */ /* 0x000fe200078e00ff */
[----:B------:R-:W-:Y:S01]  /*53b0*/  SEL R60, R7, R6, P5 ;  /* 0x00000006073c7207 */ /* 0x000fe20002800000 */
[----:B------:R-:W-:Y:S01]  /*53c0*/  DFMA R8, R46, R46, R8 ;  /* 0x0000002e2e08722b */ /* 0x000fe20000000008 */
[----:B------:R-:W-:Y:S01]  /*53d0*/  FSEL R4, R66, R4, !P1 ;  /* 0x0000000442047208 */ /* 0x000fe20004800000 */
[--C-:B------:R-:W-:Y:S01]  /*53e0*/  DSETP.GT.AND P3, PT, R58, -|R56|.reuse, PT ;  /* 0xc00000383a00722a */ /* 0x100fe20003f64000 */
[----:B------:R-:W-:Y:S01]  /*53f0*/  FSEL R5, R67, R5, !P1 ;  /* 0x0000000543057208 */ /* 0x000fe20004800000 */
[----:B------:R-:W-:Y:S01]  /*5400*/  DADD R56, -RZ, -|R56| ;  /* 0x00000000ff387229 */ /* 0x000fe20000000d38 */
[----:B------:R-:W-:Y:S01]  /*5410*/  FSEL R2, R10, R2, !P0 ;  /* 0x000000020a027208 */ /* 0x000fe20004000000 */
[----:B------:R-:W0:Y:S01]  /*5420*/  MUFU.RSQ64H R7, R9 ;  /* 0x0000000900077308 */ /* 0x000e220000001c00 */
[--C-:B------:R-:W-:Y:S01]  /*5430*/  DSETP.GT.AND P4, PT, R60, -|R52|.reuse, PT ;  /* 0xc00000343c00722a */ /* 0x100fe20003f84000 */
[----:B------:R-:W-:Y:S01]  /*5440*/  FSEL R3, R11, R3, !P0 ;  /* 0x000000030b037208 */ /* 0x000fe20004000000 */
[----:B------:R-:W-:Y:S01]  /*5450*/  DADD R52, -RZ, -|R52| ;  /* 0x00000000ff347229 */ /* 0x000fe20000000d34 */
[----:B------:R-:W-:-:S04]  /*5460*/  VIADD R6, R9, 0xfcb00000 ;  /* 0xfcb0000009067836 */ /* 0x000fc80000000000 */
[----:B------:R-:W-:Y:S02]  /*5470*/  FSEL R58, R56, R58, P3 ;  /* 0x0000003a383a7208 */ /* 0x000fe40001800000 */
[----:B------:R-:W-:Y:S02]  /*5480*/  FSEL R59, R57, R59, P3 ;  /* 0x0000003b393b7208 */ /* 0x000fe40001800000 */
[----:B------:R-:W-:Y:S02]  /*5490*/  ISETP.GE.U32.AND P1, PT, R6, 0x7ca00000, PT ;  /* 0x7ca000000600780c */ /* 0x000fe40003f26070 */
[----:B------:R-:W-:Y:S02]  /*54a0*/  FSEL R56, R52, R60, P4 ;  /* 0x0000003c34387208 */ /* 0x000fe40002000000 */
[----:B------:R-:W-:Y:S01]  /*54b0*/  FSEL R57, R53, R61, P4 ;  /* 0x0000003d35397208 */ /* 0x000fe20002000000 */
[----:B0-----:R-:W-:Y:S01]  /*54c0*/  DMUL R52, R6, R6 ;  /* 0x0000000606347228 */ /* 0x001fe20000000000 */
[----:B------:R-:W-:-:S02]  /*54d0*/  FSEL R60, R72, R44, !P2 ;  /* 0x0000002c483c7208 */ /* 0x000fc40005000000 */
[----:B------:R-:W-:Y:S01]  /*54e0*/  FSEL R61, R73, R45, !P2 ;  /* 0x0000002d493d7208 */ /* 0x000fe20005000000 */
[----:B------:R-:W-:-:S04]  /*54f0*/  DMUL R44, R16, R12 ;  /* 0x0000000c102c7228 */ /* 0x000fc80000000000 */
        /* <DEDUP_REMOVED lines=22> */
.L_x_362:
[----:B------:R-:W-:Y:S05]  /*5660*/  BSYNC.RECONVERGENT B1 ;  /* 0x0000000000017941 */ /* 0x000fea0003800200 */
.L_x_361:
        /* <DEDUP_REMOVED lines=23> */
.L_x_364:
[----:B------:R-:W-:Y:S05]  /*57e0*/  BSYNC.RECONVERGENT B1 ;  /* 0x0000000000017941 */ /* 0x000fea0003800200 */
.L_x_363:
        /* <DEDUP_REMOVED lines=23> */
.L_x_366:
[----:B------:R-:W-:Y:S05]  /*5960*/  BSYNC.RECONVERGENT B1 ;  /* 0x0000000000017941 */ /* 0x000fea0003800200 */
.L_x_365:
        /* <DEDUP_REMOVED lines=23> */
.L_x_368:
[----:B------:R-:W-:Y:S05]  /*5ae0*/  BSYNC.RECONVERGENT B1 ;  /* 0x0000000000017941 */ /* 0x000fea0003800200 */
.L_x_367:
        /* <DEDUP_REMOVED lines=38> */
.L_x_370:
[----:B------:R-:W-:Y:S05]  /*5d50*/  BSYNC.RECONVERGENT B1 ;  /* 0x0000000000017941 */ /* 0x000fea0003800200 */
.L_x_369:
[----:B------:R-:W-:Y:S01]  /*5d60*/  DSETP.MIN.AND P1, P2, RZ, R66, PT ;  /* 0x00000042ff00722a */ /* 0x000fe20003a20000 */
[----:B------:R-:W-:Y:S01]  /*5d70*/  IMAD.MOV.U32 R7, RZ, RZ, R67 ;  /* 0x000000ffff077224 */ /* 0x000fe200078e0043 */
[----:B------:R-:W-:Y:S01]  /*5d80*/  DFMA R46, R30, R20, R64 ;  /* 0x000000141e2e722b */ /* 0x000fe20000000040 */
[----:B------:R-:W-:Y:S01]  /*5d90*/  IMAD.MOV.U32 R6, RZ, RZ, RZ ;  /* 0x000000ffff067224 */ /* 0x000fe200078e00ff */
[----:B------:R-:W-:Y:S01]  /*5da0*/  DSETP.GEU.AND P0, PT, R66, RZ, PT ;  /* 0x000000ff4200722a */ /* 0x000fe20003f0e000 */
[----:B------:R-:W-:Y:S01]  /*5db0*/  IMAD.MOV.U32 R9, RZ, RZ, R66 ;  /* 0x000000ffff097224 */ /* 0x000fe200078e0042 */
[----:B------:R-:W-:Y:S01]  /*5dc0*/  DADD R64, -RZ, -|R50| ;  /* 0x00000000ff407229 */ /* 0x000fe20000000d32 */
[----:B------:R-:W-:Y:S01]  /*5dd0*/  IMAD.MOV.U32 R8, RZ, RZ, RZ ;  /* 0x000000ffff087224 */ /* 0x000fe200078e00ff */
[----:B------:R-:W-:Y:S01]  /*5de0*/  FSEL R55, R6, R7, P1 ;  /* 0x0000000706377208 */ /* 0x000fe20000800000 */
[----:B------:R-:W-:Y:S01]  /*5df0*/  DSETP.MIN.AND P4, P3, RZ, R52, PT ;  /* 0x00000034ff00722a */ /* 0x000fe20003b80000 */
[----:B------:R-:W-:Y:S01]  /*5e00*/  FSEL R66, R66, RZ, P0 ;  /* 0x000000ff42427208 */ /* 0x000fe20000000000 */
[----:B------:R-:W-:Y:S01]  /*5e10*/  DFMA R48, R24, R18, R46 ;  /* 0x000000121830722b */ /* 0x000fe2000000002e */
[----:B------:R-:W-:Y:S01]  /*5e20*/  SEL R8, R8, R9, P1 ;  /* 0x0000000908087207 */ /* 0x000fe20000800000 */
[----:B------:R-:W-:Y:S01]  /*5e30*/  DSETP.GEU.AND P1, PT, R70, RZ, PT ;  /* 0x000000ff4600722a */ /* 0x000fe20003f2e000 */
[----:B------:R-:W-:Y:S01]  /*5e40*/  @P2 LOP3.LUT R55, R7, 0x80000, RZ, 0xfc, !PT ;  /* 0x0008000007372812 */ /* 0x000fe200078efcff */
[----:B------:R-:W-:Y:S01]  /*5e50*/  IMAD.MOV.U32 R54, RZ, RZ, R53 ;  /* 0x000000ffff367224 */ /* 0x000fe200078e0035 */
[----:B------:R-:W-:Y:S01]  /*5e60*/  FSEL R67, R67, RZ, P0 ;  /* 0x000000ff43437208 */ /* 0x000fe20000000000 */
[----:B------:R-:W-:Y:S01]  /*5e70*/  DSETP.GEU.AND P0, PT, R52, RZ, PT ;  /* 0x000000ff3400722a */ /* 0x000fe20003f0e000 */
[----:B------:R-:W-:Y:S01]  /*5e80*/  MOV R68, R52 ;  /* 0x0000003400447202 */ /* 0x000fe20000000f00 */
[-C--:B------:R-:W-:Y:S01]  /*5e90*/  DFMA R72, -R22, R48.reuse, R28 ;  /* 0x000000301648722b */ /* 0x080fe2000000011c */
[----:B------:R-:W-:Y:S01]  /*5ea0*/  IMAD.MOV.U32 R9, RZ, RZ, R55 ;  /* 0x000000ffff097224 */ /* 0x000fe200078e0037 */
[----:B------:R-:W-:Y:S01]  /*5eb0*/  DFMA R6, -R20, R48, R30 ;  /* 0x000000301406722b */ /* 0x000fe2000000011e */
[----:B------:R-:W-:Y:S01]  /*5ec0*/  FSEL R10, R70, RZ, P1 ;  /* 0x000000ff460a7208 */ /* 0x000fe20000800000 */
[----:B------:R-:W-:Y:S01]  /*5ed0*/  IMAD.MOV.U32 R74, RZ, RZ, R71 ;  /* 0x000000ffff4a7224 */ /* 0x000fe200078e0047 */
[----:B------:R-:W-:Y:S01]  /*5ee0*/  FSEL R62, R52, RZ, P0 ;  /* 0x000000ff343e7208 */ /* 0x000fe20000000000 */
[----:B------:R-:W-:Y:S01]  /*5ef0*/  IMAD.MOV.U32 R69, RZ, RZ, RZ ;  /* 0x000000ffff457224 */ /* 0x000fe200078e00ff */
[----:B------:R-:W-:Y:S01]  /*5f00*/  DSETP.GT.AND P5, PT, R8, -|R50|, PT ;  /* 0xc00000320800722a */ /* 0x000fe20003fa4000 */
[----:B------:R-:W-:Y:S01]  /*5f10*/  FSEL R63, R53, RZ, P0 ;  /* 0x000000ff353f7208 */ /* 0x000fe20000000000 */
[----:B------:R-:W-:Y:S01]  /*5f20*/  DMUL R50, R16, R72 ;  /* 0x0000004810327228 */ /* 0x000fe20000000000 */
[----:B------:R-:W-:Y:S01]  /*5f30*/  FSEL R11, R71, RZ, P1 ;  /* 0x000000ff470b7208 */ /* 0x000fe20000800000 */
[----:B------:R-:W-:Y:S01]  /*5f40*/  DFMA R72, -R18, R48, R24 ;  /* 0x000000301248722b */ /* 0x000fe20000000118 */
[----:B------:R-:W-:Y:S01]  /*5f50*/  FSEL R69, R69, R54, P4 ;  /* 0x0000003645457208 */ /* 0x000fe20002000000 */
[----:B------:R-:W-:Y:S01]  /*5f60*/  DADD R12, R12, -1 ;  /* 0xbff000000c0c7429 */ /* 0x000fe20000000000 */
[----:B------:R-:W-:Y:S01]  /*5f70*/  FSEL R52, R64, R8, P5 ;  /* 0x0000000840347208 */ /* 0x000fe20002800000 */
[----:B------:R-:W-:Y:S01]  /*5f80*/  IMAD.MOV.U32 R64, RZ, RZ, R70 ;  /* 0x000000ffff407224 */ /* 0x000fe200078e0046 */
[----:B------:R-:W-:Y:S01]  /*5f90*/  FSEL R53, R65, R9, P5 ;  /* 0x0000000941357208 */ /* 0x000fe20002800000 */
[----:B------:R-:W-:Y:S01]  /*5fa0*/  DSETP.MIN.AND P5, P6, RZ, R70, PT ;  /* 0x00000046ff00722a */ /* 0x000fe20003ea0000 */
[----:B------:R-:W-:Y:S01]  /*5fb0*/  @P3 LOP3.LUT R69, R54, 0x80000, RZ, 0xfc, !PT ;  /* 0x0008000036453812 */ /* 0x000fe200078efcff */
[----:B------:R-:W-:Y:S01]  /*5fc0*/  DMUL R70, R16, R6 ;  /* 0x0000000610467228 */ /* 0x000fe20000000000 */
[----:B------:R-:W-:Y:S01]  /*5fd0*/  IMAD.MOV.U32 R65, RZ, RZ, RZ ;  /* 0x000000ffff417224 */ /* 0x000fe200078e00ff */
[----:B------:R-:W-:Y:S01]  /*5fe0*/  DMUL R8, R50, R50 ;  /* 0x0000003232087228 */ /* 0x000fe20000000000 */
[----:B------:R-:W-:Y:S01]  /*5ff0*/  MOV R7, RZ ;  /* 0x000000ff00077202 */ /* 0x000fe20000000f00 */
[----:B------:R-:W-:Y:S01]  /*6000*/  DMUL R54, R16, R72 ;  /* 0x0000004810367228 */ /* 0x000fe20000000000 */
[----:B------:R-:W-:Y:S01]  /*6010*/  BSSY.RECONVERGENT B1, `(.L_x_371) ;  /* 0x0000035000017945 */ /* 0x000fe20003800200 */
[----:B------:R-:W-:Y:S01]  /*6020*/  FSEL R65, R65, R74, P5 ;  /* 0x0000004a41417208 */ /* 0x000fe20002800000 */
[----:B------:R-:W-:Y:S01]  /*6030*/  DADD R72, -RZ, -|R56| ;  /* 0x00000000ff487229 */ /* 0x000fe20000000d38 */
[C---:B------:R-:W-:Y:S01]  /*6040*/  SEL R68, R7.reuse, R68, P4 ;  /* 0x0000004407447207 */ /* 0x040fe20002000000 */
[----:B------:R-:W-:Y:S01]  /*6050*/  DSETP.GEU.AND P1, PT, R4, R62, PT ;  /* 0x0000003e0400722a */ /* 0x000fe20003f2e000 */
[----:B------:R-:W-:Y:S01]  /*6060*/  SEL R64, R7, R64, P5 ;  /* 0x0000004007407207 */ /* 0x000fe20002800000 */
[----:B------:R-:W-:Y:S01]  /*6070*/  DFMA R8, R70, R70, R8 ;  /* 0x000000464608722b */ /* 0x000fe20000000008 */
[----:B------:R-:W-:Y:S01]  /*6080*/  @P6 LOP3.LUT R65, R74, 0x80000, RZ, 0xfc, !PT ;  /* 0x000800004a416812 */ /* 0x000fe200078efcff */
[----:B------:R-:W-:-:S02]  /*6090*/  DSETP.GEU.AND P2, PT, R60, R66, PT ;  /* 0x000000423c00722a */ /* 0x000fc40003f4e000 */
[--C-:B------:R-:W-:Y:S01]  /*60a0*/  DSETP.GT.AND P3, PT, R68, -|R58|.reuse, PT ;  /* 0xc000003a4400722a */ /* 0x100fe20003f64000 */
[----:B------:R-:W-:Y:S01]  /*60b0*/  FSEL R62, R62, R4, !P1 ;  /* 0x000000043e3e7208 */ /* 0x000fe20004800000 */
[----:B------:R-:W-:Y:S01]  /*60c0*/  DADD R58, -RZ, -|R58| ;  /* 0x00000000ff3a7229 */ /* 0x000fe20000000d3a */
[----:B------:R-:W-:Y:S01]  /*60d0*/  FSEL R63, R63, R5, !P1 ;  /* 0x000000053f3f7208 */ /* 0x000fe20004800000 */
[----:B------:R-:W-:Y:S01]  /*60e0*/  DFMA R8, R54, R54, R8 ;  /* 0x000000363608722b */ /* 0x000fe20000000008 */
[----:B------:R-:W-:Y:S01]  /*60f0*/  FSEL R60, R66, R60, !P2 ;  /* 0x0000003c423c7208 */ /* 0x000fe20005000000 */
[----:B------:R-:W-:Y:S01]  /*6100*/  DSETP.GT.AND P4, PT, R64, -|R56|, PT ;  /* 0xc00000384000722a */ /* 0x000fe20003f84000 */
[----:B------:R-:W-:Y:S01]  /*6110*/  FSEL R61, R67, R61, !P2 ;  /* 0x0000003d433d7208 */ /* 0x000fe20005000000 */
[----:B------:R-:W-:Y:S02]  /*6120*/  DSETP.GEU.AND P0, PT, R2, R10, PT ;  /* 0x0000000a0200722a */ /* 0x000fe40003f0e000 */
[----:B------:R-:W0:Y:S02]  /*6130*/  MUFU.RSQ64H R7, R9 ;  /* 0x0000000900077308 */ /* 0x000e240000001c00 */
[----:B------:R-:W-:Y:S01]  /*6140*/  FSEL R56, R58, R68, P3 ;  /* 0x000000443a387208 */ /* 0x000fe20001800000 */
[----:B------:R-:W-:Y:S01]  /*6150*/  IMAD.MOV.U32 R68, RZ, RZ, 0x0 ;  /* 0x00000000ff447424 */ /* 0x000fe200078e00ff */
[----:B------:R-:W-:Y:S01]  /*6160*/  FSEL R57, R59, R69, P3 ;  /* 0x000000453b397208 */ /* 0x000fe20001800000 */
[----:B------:R-:W-:Y:S01]  /*6170*/  VIADD R6, R9, 0xfcb00000 ;  /* 0xfcb0000009067836 */ /* 0x000fe20000000000 */
[----:B------:R-:W-:Y:S01]  /*6180*/  FSEL R58, R72, R64, P4 ;  /* 0x00000040483a7208 */ /* 0x000fe20002000000 */
[----:B------:R-:W-:Y:S01]  /*6190*/  IMAD.MOV.U32 R69, RZ, RZ, 0x3fd80000 ;  /* 0x3fd80000ff457424 */ /* 0x000fe200078e00ff */
[----:B------:R-:W-:-:S02]  /*61a0*/  FSEL R59, R73, R65, P4 ;  /* 0x00000041493b7208 */ /* 0x000fc40002000000 */
[----:B------:R-:W-:Y:S02]  /*61b0*/  ISETP.GE.U32.AND P1, PT, R6, 0x7ca00000, PT ;  /* 0x7ca000000600780c */ /* 0x000fe40003f26070 */
[----:B------:R-:W-:Y:S02]  /*61c0*/  FSEL R66, R10, R2, !P0 ;  /* 0x000000020a427208 */ /* 0x000fe40004000000 */
[----:B------:R-:W-:Y:S01]  /*61d0*/  FSEL R67, R11, R3, !P0 ;  /* 0x000000030b437208 */ /* 0x000fe20004000000 */
[----:B0-----:R-:W-:-:S08]  /*61e0*/  DMUL R64, R6, R6 ;  /* 0x0000000606407228 */ /* 0x001fd00000000000 */
[----:B------:R-:W-:-:S08]  /*61f0*/  DFMA R64, R8, -R64, 1 ;  /* 0x3ff000000840742b */ /* 0x000fd00000000840 */
[----:B------:R-:W-:Y:S02]  /*6200*/  DFMA R68, R64, R68, 0.5 ;  /* 0x3fe000004044742b */ /* 0x000fe40000000044 */
[----:B------:R-:W-:-:S08]  /*6210*/  DMUL R64, R6, R64 ;  /* 0x0000004006407228 */ /* 0x000fd00000000000 */
[----:B------:R-:W-:Y:S02]  /*6220*/  DFMA R68, R68, R64, R6 ;  /* 0x000000404444722b */ /* 0x000fe40000000006 */
[----:B------:R-:W-:-:S06]  /*6230*/  DMUL R64, R16, R12 ;  /* 0x0000000c10407228 */ /* 0x000fcc0000000000 */
        /* <DEDUP_REMOVED lines=18> */
.L_x_372:
[----:B------:R-:W-:Y:S05]  /*6360*/  BSYNC.RECONVERGENT B1 ;  /* 0x0000000000017941 */ /* 0x000fea0003800200 */
.L_x_371:
        /* <DEDUP_REMOVED lines=23> */
.L_x_374:
[----:B------:R-:W-:Y:S05]  /*64e0*/  BSYNC.RECONVERGENT B1 ;  /* 0x0000000000017941 */ /* 0x000fea0003800200 */
.L_x_373:
        /* <DEDUP_REMOVED lines=23> */
.L_x_376:
[----:B------:R-:W-:Y:S05]  /*6660*/  BSYNC.RECONVERGENT B1 ;  /* 0x0000000000017941 */ /* 0x000fea0003800200 */
.L_x_375:
        /* <DEDUP_REMOVED lines=23> */
.L_x_378:
[----:B------:R-:W-:Y:S05]  /*67e0*/  BSYNC.RECONVERGENT B1 ;  /* 0x0000000000017941 */ /* 0x000fea0003800200 */
.L_x_377:
[----:B------:R-:W-:Y:S01]  /*67f0*/  DFMA R34, R30, R30, R34 ;  /* 0x0000001e1e22722b */ /* 0x000fe20000000022 */
[----:B------:R-:W-:Y:S01]  /*6800*/  IMAD.MOV.U32 R8, RZ, RZ, RZ ;  /* 0x000000ffff087224 */ /* 0x000fe200078e00ff */
[----:B------:R-:W-:Y:S01]  /*6810*/  MOV R13, 0x3fd80000 ;  /* 0x3fd80000000d7802 */ /* 0x000fe20000000f00 */
[----:B------:R-:W-:Y:S01]  /*6820*/  IMAD.MOV.U32 R12, RZ, RZ, 0x0 ;  /* 0x00000000ff0c7424 */ /* 0x000fe200078e00ff */
[----:B------:R-:W-:Y:S04]  /*6830*/  BSSY.RECONVERGENT B1, `(.L_x_379) ;  /* 0x0000023000017945 */ /* 0x000fe80003800200 */
        /* <DEDUP_REMOVED lines=34> */
.L_x_380:
[----:B------:R-:W-:Y:S05]  /*6a60*/  BSYNC.RECONVERGENT B1 ;  /* 0x0000000000017941 */ /* 0x000fea0003800200 */
.L_x_379:
[----:B------:R-:W-:Y:S01]  /*6a70*/  DSETP.MIN.AND P1, P2, RZ, R2, PT ;  /* 0x00000002ff00722a */ /* 0x000fe20003a20000 */
[----:B------:R-:W-:Y:S01]  /*6a80*/  IMAD.MOV.U32 R7, RZ, RZ, R2 ;  /* 0x000000ffff077224 */ /* 0x000fe200078e0002 */
[----:B------:R-:W-:Y:S01]  /*6a90*/  DSETP.GEU.AND P0, PT, R2, RZ, PT ;  /* 0x000000ff0200722a */ /* 0x000fe20003f0e000 */
[----:B------:R-:W-:Y:S01]  /*6aa0*/  IMAD.MOV.U32 R9, RZ, RZ, R3 ;  /* 0x000000ffff097224 */ /* 0x000fe200078e0003 */
[----:B------:R-:W-:Y:S01]  /*6ab0*/  DFMA R46, R14, R18, R46 ;  /* 0x000000120e2e722b */ /* 0x000fe2000000002e */
[----:B------:R-:W-:Y:S01]  /*6ac0*/  IMAD.MOV.U32 R6, RZ, RZ, RZ ;  /* 0x000000ffff067224 */ /* 0x000fe200078e00ff */
[----:B------:R-:W-:Y:S01]  /*6ad0*/  DSETP.MIN.AND P4, P3, RZ, R4, PT ;  /* 0x00000004ff00722a */ /* 0x000fe20003b80000 */
[----:B------:R-:W-:Y:S01]  /*6ae0*/  IMAD.MOV.U32 R68, RZ, RZ, 0x0 ;  /* 0x00000000ff447424 */ /* 0x000fe200078e00ff */
[----:B------:R-:W-:Y:S01]  /*6af0*/  FSEL R54, R2, RZ, P0 ;  /* 0x000000ff02367208 */ /* 0x000fe20000000000 */
[----:B------:R-:W-:Y:S01]  /*6b00*/  IMAD.MOV.U32 R2, RZ, RZ, RZ ;  /* 0x000000ffff027224 */ /* 0x000fe200078e00ff */
[----:B------:R-:W-:Y:S01]  /*6b10*/  FSEL R55, R3, RZ, P0 ;  /* 0x000000ff03377208 */ /* 0x000fe20000000000 */
[----:B------:R-:W-:Y:S01]  /*6b20*/  DSETP.GEU.AND P0, PT, R4, RZ, PT ;  /* 0x000000ff0400722a */ /* 0x000fe20003f0e000 */
[----:B------:R-:W-:Y:S01]  /*6b30*/  SEL R6, R6, R7, P1 ;  /* 0x0000000706067207 */ /* 0x000fe20000800000 */
[-C--:B------:R-:W-:Y:S01]  /*6b40*/  DFMA R48, -R22, R46.reuse, R28 ;  /* 0x0000002e1630722b */ /* 0x080fe2000000011c */
[----:B------:R-:W-:Y:S01]  /*6b50*/  FSEL R3, R2, R9, P1 ;  /* 0x0000000902037208 */ /* 0x000fe20000800000 */
[----:B------:R-:W-:Y:S01]  /*6b60*/  DFMA R70, -R20, R46, R30 ;  /* 0x0000002e1446722b */ /* 0x000fe2000000011e */
[----:B------:R-:W-:Y:S01]  /*6b70*/  @P2 LOP3.LUT R3, R9, 0x80000, RZ, 0xfc, !PT ;  /* 0x0008000009032812 */ /* 0x000fe200078efcff */
[--C-:B------:R-:W-:Y:S01]  /*6b80*/  DADD R8, -RZ, -|R52|.reuse ;  /* 0x00000000ff087229 */ /* 0x100fe20000000d34 */
[----:B------:R-:W-:Y:S01]  /*6b90*/  FSEL R74, R4, RZ, P0 ;  /* 0x000000ff044a7208 */ /* 0x000fe20000000000 */
[----:B------:R-:W-:Y:S01]  /*6ba0*/  DSETP.GEU.AND P1, PT, R50, RZ, PT ;  /* 0x000000ff3200722a */ /* 0x000fe20003f2e000 */
[----:B------:R-:W-:Y:S01]  /*6bb0*/  FSEL R75, R5, RZ, P0 ;  /* 0x000000ff054b7208 */ /* 0x000fe20000000000 */
[----:B------:R-:W-:Y:S01]  /*6bc0*/  IMAD.MOV.U32 R7, RZ, RZ, R3 ;  /* 0x000000ffff077224 */ /* 0x000fe200078e0003 */
[C---:B------:R-:W-:Y:S01]  /*6bd0*/  DMUL R48, R16.reuse, R48 ;  /* 0x0000003010307228 */ /* 0x040fe20000000000 */
[----:B------:R-:W-:Y:S01]  /*6be0*/  IMAD.MOV.U32 R2, RZ, RZ, R5 ;  /* 0x000000ffff027224 */ /* 0x000fe200078e0005 */
[----:B------:R-:W-:Y:S01]  /*6bf0*/  DMUL R70, R16, R70 ;  /* 0x0000004610467228 */ /* 0x000fe20000000000 */
[----:B------:R-:W-:Y:S01]  /*6c00*/  FSEL R10, R50, RZ, P1 ;  /* 0x000000ff320a7208 */ /* 0x000fe20000800000 */
[----:B------:R-:W-:Y:S01]  /*6c10*/  IMAD.MOV.U32 R69, RZ, RZ, 0x3fd80000 ;  /* 0x3fd80000ff457424 */ /* 0x000fe200078e00ff */
[----:B------:R-:W-:Y:S01]  /*6c20*/  DSETP.GT.AND P5, PT, R6, -|R52|, PT ;  /* 0xc00000340600722a */ /* 0x000fe20003fa4000 */
[----:B------:R-:W-:Y:S01]  /*6c30*/  FSEL R11, R51, RZ, P1 ;  /* 0x000000ff330b7208 */ /* 0x000fe20000800000 */
[----:B------:R-:W-:Y:S01]  /*6c40*/  IMAD.MOV.U32 R53, RZ, RZ, RZ ;  /* 0x000000ffff357224 */ /* 0x000fe200078e00ff */
[----:B------:R-:W-:Y:S01]  /*6c50*/  MOV R52, R4 ;  /* 0x0000000400347202 */ /* 0x000fe20000000f00 */
[----:B------:R-:W-:Y:S01]  /*6c60*/  DSETP.GEU.AND P1, PT, R62, R74, PT ;  /* 0x0000004a3e00722a */ /* 0x000fe20003f2e000 */
[----:B------:R-:W-:Y:S01]  /*6c70*/  BSSY.RECONVERGENT B1, `(.L_x_381) ;  /* 0x000003f000017945 */ /* 0x000fe20003800200 */
[----:B------:R-:W-:Y:S01]  /*6c80*/  FSEL R4, R8, R6, P5 ;  /* 0x0000000608047208 */ /* 0x000fe20002800000 */
[----:B------:R-:W-:Y:S01]  /*6c90*/  IMAD.MOV.U32 R6, RZ, RZ, R50 ;  /* 0x000000ffff067224 */ /* 0x000fe200078e0032 */
[----:B------:R-:W-:Y:S01]  /*6ca0*/  FSEL R5, R9, R7, P5 ;  /* 0x0000000709057208 */ /* 0x000fe20002800000 */
[----:B------:R-:W-:Y:S01]  /*6cb0*/  DSETP.MIN.AND P5, P6, RZ, R50, PT ;  /* 0x00000032ff00722a */ /* 0x000fe20003ea0000 */
[----:B------:R-:W-:Y:S01]  /*6cc0*/  IMAD.MOV.U32 R7, RZ, RZ, R51 ;  /* 0x000000ffff077224 */ /* 0x000fe200078e0033 */
[----:B------:R-:W-:Y:S01]  /*6cd0*/  DFMA R50, -R18, R46, R14 ;  /* 0x0000002e1232722b */ /* 0x000fe2000000010e */
[----:B------:R-:W-:Y:S01]  /*6ce0*/  FSEL R53, R53, R2, P4 ;  /* 0x0000000235357208 */ /* 0x000fe20002000000 */
[----:B------:R-:W-:Y:S01]  /*6cf0*/  DMUL R8, R48, R48 ;  /* 0x0000003030087228 */ /* 0x000fe20000000000 */
[----:B------:R-:W-:Y:S01]  /*6d00*/  @P3 LOP3.LUT R53, R2, 0x80000, RZ, 0xfc, !PT ;  /* 0x0008000002353812 */ /* 0x000fe200078efcff */
[----:B------:R-:W-:-:S02]  /*6d10*/  DADD R12, R12, -1 ;  /* 0xbff000000c0c7429 */ /* 0x000fc40000000000 */
[----:B------:R-:W-:Y:S02]  /*6d20*/  DSETP.GEU.AND P2, PT, R60, R54, PT ;  /* 0x000000363c00722a */ /* 0x000fe40003f4e000 */
[----:B------:R-:W-:Y:S02]  /*6d30*/  DMUL R2, R16, R50 ;  /* 0x0000003210027228 */ /* 0x000fe40000000000 */
[----:B------:R-:W-:Y:S01]  /*6d40*/  DFMA R8, R70, R70, R8 ;  /* 0x000000464608722b */ /* 0x000fe20000000008 */
[----:B------:R-:W-:Y:S01]  /*6d50*/  IMAD.MOV.U32 R50, RZ, RZ, RZ ;  /* 0x000000ffff327224 */ /* 0x000fe200078e00ff */
[----:B------:R-:W-:Y:S01]  /*6d60*/  DSETP.GEU.AND P0, PT, R66, R10, PT ;  /* 0x0000000a4200722a */ /* 0x000fe20003f0e000 */
[----:B------:R-:W-:Y:S02]  /*6d70*/  FSEL R54, R54, R60, !P2 ;  /* 0x0000003c36367208 */ /* 0x000fe40005000000 */
[----:B------:R-:W-:Y:S02]  /*6d80*/  FSEL R55, R55, R61, !P2 ;  /* 0x0000003d37377208 */ /* 0x000fe40005000000 */
[----:B------:R-:W-:Y:S01]  /*6d90*/  FSEL R51, R50, R7, P5 ;  /* 0x0000000732337208 */ /* 0x000fe20002800000 */
[----:B------:R-:W-:Y:S01]  /*6da0*/  DFMA R8, R2, R2, R8 ;  /* 0x000000020208722b */ /* 0x000fe20000000008 */
[----:B------:R-:W-:-:S02]  /*6db0*/  @P6 LOP3.LUT R51, R7, 0x80000, RZ, 0xfc, !PT ;  /* 0x0008000007336812 */ /* 0x000fc400078efcff */
[----:B------:R-:W-:Y:S02]  /*6dc0*/  MOV R7, RZ ;  /* 0x000000ff00077202 */ /* 0x000fe40000000f00 */
[----:B------:R-:W-:Y:S02]  /*6dd0*/  FSEL R60, R10, R66, !P0 ;  /* 0x000000420a3c7208 */ /* 0x000fe40004000000 */
[C---:B------:R-:W-:Y:S02]  /*6de0*/  SEL R52, R7.reuse, R52, P4 ;  /* 0x0000003407347207 */ /* 0x040fe40002000000 */
[----:B------:R-:W-:Y:S01]  /*6df0*/  SEL R50, R7, R6, P5 ;  /* 0x0000000607327207 */ /* 0x000fe20002800000 */
[----:B------:R-:W-:Y:S01]  /*6e00*/  VIADD R6, R9, 0xfcb00000 ;  /* 0xfcb0000009067836 */ /* 0x000fe20000000000 */
[----:B------:R-:W0:Y:S01]  /*6e10*/  MUFU.RSQ64H R7, R9 ;  /* 0x0000000900077308 */ /* 0x000e220000001c00 */
[----:B------:R-:W-:Y:S01]  /*6e20*/  FSEL R61, R11, R67, !P0 ;  /* 0x000000430b3d7208 */ /* 0x000fe20004000000 */
[----:B------:R-:W-:-:S02]  /*6e30*/  DSETP.GT.AND P3, PT, R52, -|R56|, PT ;  /* 0xc00000383400722a */ /* 0x000fc40003f64000 */
[----:B------:R-:W-:Y:S02]  /*6e40*/  DADD R56, -RZ, -|R56| ;  /* 0x00000000ff387229 */ /* 0x000fe40000000d38 */
[--C-:B------:R-:W-:Y:S02]  /*6e50*/  DSETP.GT.AND P4, PT, R50, -|R58|.reuse, PT ;  /* 0xc000003a3200722a */ /* 0x100fe40003f84000 */
[----:B------:R-:W-:-:S06]  /*6e60*/  DADD R58, -RZ, -|R58| ;  /* 0x00000000ff3a7229 */ /* 0x000fcc0000000d3a */
[----:B------:R-:W-:Y:S02]  /*6e70*/  FSEL R52, R56, R52, P3 ;  /* 0x0000003438347208 */ /* 0x000fe40001800000 */
[----:B------:R-:W-:Y:S01]  /*6e80*/  FSEL R53, R57, R53, P3 ;  /* 0x0000003539357208 */ /* 0x000fe20001800000 */
[----:B0-----:R-:W-:Y:S01]  /*6e90*/  DMUL R56, R6, R6 ;  /* 0x0000000606387228 */ /* 0x001fe20000000000 */
[----:B------:R-:W-:Y:S02]  /*6ea0*/  FSEL R50, R58, R50, P4 ;  /* 0x000000323a327208 */ /* 0x000fe40002000000 */
[----:B------:R-:W-:Y:S02]  /*6eb0*/  FSEL R51, R59, R51, P4 ;  /* 0x000000333b337208 */ /* 0x000fe40002000000 */
[----:B------:R-:W-:Y:S02]  /*6ec0*/  FSEL R58, R74, R62, !P1 ;  /* 0x0000003e4a3a7208 */ /* 0x000fe40004800000 */
[----:B------:R-:W-:Y:S01]  /*6ed0*/  FSEL R59, R75, R63, !P1 ;  /* 0x0000003f4b3b7208 */ /* 0x000fe20004800000 */
[----:B------:R-:W-:Y:S01]  /*6ee0*/  DFMA R56, R8, -R56, 1 ;  /* 0x3ff000000838742b */ /* 0x000fe20000000838 */
[----:B------:R-:W-:-:S07]  /*6ef0*/  ISETP.GE.U32.AND P1, PT, R6, 0x7ca00000, PT ;  /* 0x7ca000000600780c */ /* 0x000fce0003f26070 */
        /* <DEDUP_REMOVED lines=22> */
.L_x_382:
[----:B------:R-:W-:Y:S05]  /*7060*/  BSYNC.RECONVERGENT B1 ;  /* 0x0000000000017941 */ /* 0x000fea0003800200 */
.L_x_381:
        /* <DEDUP_REMOVED lines=23> */
.L_x_384:
[----:B------:R-:W-:Y:S05]  /*71e0*/  BSYNC.RECONVERGENT B1 ;  /* 0x0000000000017941 */ /* 0x000fea0003800200 */
.L_x_383:
        /* <DEDUP_REMOVED lines=23> */
.L_x_386:
[----:B------:R-:W-:Y:S05]  /*7360*/  BSYNC.RECONVERGENT B1 ;  /* 0x0000000000017941 */ /* 0x000fea0003800200 */
.L_x_385:
        /* <DEDUP_REMOVED lines=23> */
.L_x_388:
[----:B------:R-:W-:Y:S05]  /*74e0*/  BSYNC.RECONVERGENT B1 ;  /* 0x0000000000017941 */ /* 0x000fea0003800200 */
.L_x_387:
        /* <DEDUP_REMOVED lines=38> */
.L_x_390:
[----:B------:R-:W-:Y:S05]  /*7750*/  BSYNC.RECONVERGENT B1 ;  /* 0x0000000000017941 */ /* 0x000fea0003800200 */
.L_x_389:
[----:B------:R-:W-:Y:S01]  /*7760*/  DSETP.MIN.AND P1, P2, RZ, R66, PT ;  /* 0x00000042ff00722a */ /* 0x000fe20003a20000 */
[----:B------:R-:W-:Y:S01]  /*7770*/  IMAD.MOV.U32 R3, RZ, RZ, R67 ;  /* 0x000000ffff037224 */ /* 0x000fe200078e0043 */
[----:B------:R-:W-:Y:S01]  /*7780*/  DFMA R38, R30, R20, R38 ;  /* 0x000000141e26722b */ /* 0x000fe20000000026 */
[----:B------:R-:W-:Y:S01]  /*7790*/  IMAD.MOV.U32 R2, RZ, RZ, RZ ;  /* 0x000000ffff027224 */ /* 0x000fe200078e00ff */
[----:B------:R-:W-:Y:S01]  /*77a0*/  DADD R46, -RZ, -|R4| ;  /* 0x00000000ff2e7229 */ /* 0x000fe20000000d04 */
[----:B------:R-:W-:Y:S01]  /*77b0*/  IMAD.MOV.U32 R9, RZ, RZ, R66 ;  /* 0x000000ffff097224 */ /* 0x000fe200078e0042 */
[----:B------:R-:W-:Y:S01]  /*77c0*/  DSETP.GEU.AND P0, PT, R66, RZ, PT ;  /* 0x000000ff4200722a */ /* 0x000fe20003f0e000 */
[----:B------:R-:W-:Y:S01]  /*77d0*/  IMAD.MOV.U32 R8, RZ, RZ, RZ ;  /* 0x000000ffff087224 */ /* 0x000fe200078e00ff */
[----:B------:R-:W-:Y:S01]  /*77e0*/  FSEL R7, R2, R3, P1 ;  /* 0x0000000302077208 */ /* 0x000fe20000800000 */
[----:B------:R-:W-:Y:S01]  /*77f0*/  DSETP.MIN.AND P4, P3, RZ, R62, PT ;  /* 0x0000003eff00722a */ /* 0x000fe20003b80000 */
[----:B------:R-:W-:Y:S01]  /*7800*/  IMAD.MOV.U32 R6, RZ, RZ, R48 ;  /* 0x000000ffff067224 */ /* 0x000fe200078e0030 */
[----:B------:R-:W-:Y:S01]  /*7810*/  DADD R12, R12, -1 ;  /* 0xbff000000c0c7429 */ /* 0x000fe20000000000 */
[----:B------:R-:W-:Y:S01]  /*7820*/  SEL R8, R8, R9, P1 ;  /* 0x0000000908087207 */ /* 0x000fe20000800000 */
[----:B------:R-:W-:Y:S01]  /*7830*/  DSETP.GEU.AND P1, PT, R48, RZ, PT ;  /* 0x000000ff3000722a */ /* 0x000fe20003f2e000 */
[----:B------:R-:W-:Y:S01]  /*7840*/  @P2 LOP3.LUT R7, R3, 0x80000, RZ, 0xfc, !PT ;  /* 0x0008000003072812 */ /* 0x000fe200078efcff */
[----:B------:R-:W-:Y:S01]  /*7850*/  DFMA R2, R24, R18, R38 ;  /* 0x000000121802722b */ /* 0x000fe20000000026 */
[----:B------:R-:W-:Y:S01]  /*7860*/  FSEL R70, R66, RZ, P0 ;  /* 0x000000ff42467208 */ /* 0x000fe20000000000 */
[----:B------:R-:W-:Y:S01]  /*7870*/  IMAD.MOV.U32 R72, RZ, RZ, R49 ;  /* 0x000000ffff487224 */ /* 0x000fe200078e0031 */
[----:B------:R-:W-:Y:S01]  /*7880*/  FSEL R71, R67, RZ, P0 ;  /* 0x000000ff43477208 */ /* 0x000fe20000000000 */
[----:B------:R-:W-:Y:S01]  /*7890*/  IMAD.MOV.U32 R9, RZ, RZ, R7 ;  /* 0x000000ffff097224 */ /* 0x000fe200078e0007 */
[----:B------:R-:W-:Y:S01]  /*78a0*/  DSETP.GEU.AND P0, PT, R62, RZ, PT ;  /* 0x000000ff3e00722a */ /* 0x000fe20003f0e000 */
[----:B------:R-:W-:Y:S01]  /*78b0*/  IMAD.MOV.U32 R7, RZ, RZ, R63 ;  /* 0x000000ffff077224 */ /* 0x000fe200078e003f */
[----:B------:R-:W-:Y:S01]  /*78c0*/  FSEL R10, R48, RZ, P1 ;  /* 0x000000ff300a7208 */ /* 0x000fe20000800000 */
[-C--:B------:R-:W-:Y:S01]  /*78d0*/  DFMA R34, -R22, R2.reuse, R26 ;  /* 0x000000021622722b */ /* 0x080fe2000000011a */
[----:B------:R-:W-:Y:S01]  /*78e0*/  FSEL R11, R49, RZ, P1 ;  /* 0x000000ff310b7208 */ /* 0x000fe20000800000 */
[----:B------:R-:W-:Y:S01]  /*78f0*/  DSETP.GT.AND P5, PT, R8, -|R4|, PT ;  /* 0xc00000040800722a */ /* 0x000fe20003fa4000 */
[----:B------:R-:W-:Y:S01]  /*7900*/  FSEL R68, R62, RZ, P0 ;  /* 0x000000ff3e447208 */ /* 0x000fe20000000000 */
[----:B------:R-:W-:Y:S01]  /*7910*/  DFMA R4, -R20, R2, R30 ;  /* 0x000000021404722b */ /* 0x000fe2000000011e */
[----:B------:R-:W-:Y:S01]  /*7920*/  FSEL R69, R63, RZ, P0 ;  /* 0x000000ff3f457208 */ /* 0x000fe20000000000 */
[----:B------:R-:W-:Y:S01]  /*7930*/  DSETP.GEU.AND P2, PT, R54, R70, PT ;  /* 0x000000463600722a */ /* 0x000fe20003f4e000 */
[----:B------:R-:W-:Y:S01]  /*7940*/  MOV R66, R62 ;  /* 0x0000003e00427202 */ /* 0x000fe20000000f00 */
[----:B------:R-:W-:Y:S01]  /*7950*/  DMUL R34, R16, R34 ;  /* 0x0000002210227228 */ /* 0x000fe20000000000 */
[----:B------:R-:W-:Y:S01]  /*7960*/  FSEL R46, R46, R8, P5 ;  /* 0x000000082e2e7208 */ /* 0x000fe20002800000 */
[----:B------:R-:W-:Y:S01]  /*7970*/  IMAD.MOV.U32 R8, RZ, RZ, RZ ;  /* 0x000000ffff087224 */ /* 0x000fe200078e00ff */
[----:B------:R-:W-:Y:S01]  /*7980*/  FSEL R47, R47, R9, P5 ;  /* 0x000000092f2f7208 */ /* 0x000fe20002800000 */
[----:B------:R-:W-:Y:S01]  /*7990*/  DSETP.MIN.AND P5, P6, RZ, R48, PT ;  /* 0x00000030ff00722a */ /* 0x000fe20003ea0000 */
[----:B------:R-:W-:Y:S01]  /*79a0*/  BSSY.RECONVERGENT B1, `(.L_x_391) ;  /* 0x000003d000017945 */ /* 0x000fe20003800200 */
[----:B------:R-:W-:Y:S01]  /*79b0*/  DFMA R48, -R18, R2, R24 ;  /* 0x000000021230722b */ /* 0x000fe20000000118 */
[----:B------:R-:W-:Y:S01]  /*79c0*/  FSEL R67, R8, R7, P4 ;  /* 0x0000000708437208 */ /* 0x000fe20002000000 */
[----:B------:R-:W-:Y:S01]  /*79d0*/  DMUL R62, R16, R4 ;  /* 0x00000004103e7228 */ /* 0x000fe20000000000 */
[----:B------:R-:W-:Y:S01]  /*79e0*/  @P3 LOP3.LUT R67, R7, 0x80000, RZ, 0xfc, !PT ;  /* 0x0008000007433812 */ /* 0x000fe200078efcff */
[----:B------:R-:W-:Y:S01]  /*79f0*/  DMUL R8, R34, R34 ;  /* 0x0000002222087228 */ /* 0x000fe20000000000 */
[----:B------:R-:W-:Y:S01]  /*7a00*/  MOV R7, RZ ;  /* 0x000000ff00077202 */ /* 0x000fe20000000f00 */
[----:B------:R-:W-:-:S02]  /*7a10*/  DSETP.GEU.AND P1, PT, R58, R68, PT ;  /* 0x000000443a00722a */ /* 0x000fc40003f2e000 */
[----:B------:R-:W-:Y:S01]  /*7a20*/  DMUL R4, R16, R48 ;  /* 0x0000003010047228 */ /* 0x000fe20000000000 */
[C---:B------:R-:W-:Y:S01]  /*7a30*/  SEL R66, R7.reuse, R66, P4 ;  /* 0x0000004207427207 */ /* 0x040fe20002000000 */
[----:B------:R-:W-:Y:S01]  /*7a40*/  IMAD.MOV.U32 R49, RZ, RZ, RZ ;  /* 0x000000ffff317224 */ /* 0x000fe200078e00ff */
[----:B------:R-:W-:Y:S01]  /*7a50*/  SEL R48, R7, R6, P5 ;  /* 0x0000000607307207 */ /* 0x000fe20002800000 */
[----:B------:R-:W-:Y:S01]  /*7a60*/  DFMA R8, R62, R62, R8 ;  /* 0x0000003e3e08722b */ /* 0x000fe20000000008 */
[----:B------:R-:W-:Y:S01]  /*7a70*/  FSEL R58, R68, R58, !P1 ;  /* 0x0000003a443a7208 */ /* 0x000fe20004800000 */
[----:B------:R-:W-:Y:S01]  /*7a80*/  DSETP.GEU.AND P0, PT, R60, R10, PT ;  /* 0x0000000a3c00722a */ /* 0x000fe20003f0e000 */
[----:B------:R-:W-:Y:S01]  /*7a90*/  FSEL R49, R49, R72, P5 ;  /* 0x0000004831317208 */ /* 0x000fe20002800000 */
[--C-:B------:R-:W-:Y:S01]  /*7aa0*/  DSETP.GT.AND P3, PT, R66, -|R52|.reuse, PT ;  /* 0xc00000344200722a */ /* 0x100fe20003f64000 */
[----:B------:R-:W-:Y:S01]  /*7ab0*/  @P6 LOP3.LUT R49, R72, 0x80000, RZ, 0xfc, !PT ;  /* 0x0008000048316812 */ /* 0x000fe200078efcff */
[----:B------:R-:W-:Y:S01]  /*7ac0*/  DADD R52, -RZ, -|R52| ;  /* 0x00000000ff347229 */ /* 0x000fe20000000d34 */
[----:B------:R-:W-:Y:S01]  /*7ad0*/  FSEL R59, R69, R59, !P1 ;  /* 0x0000003b453b7208 */ /* 0x000fe20004800000 */
[----:B------:R-:W-:Y:S01]  /*7ae0*/  DFMA R8, R4, R4, R8 ;  /* 0x000000040408722b */ /* 0x000fe20000000008 */
[----:B------:R-:W-:Y:S01]  /*7af0*/  FSEL R60, R10, R60, !P0 ;  /* 0x0000003c0a3c7208 */ /* 0x000fe20004000000 */
[--C-:B------:R-:W-:Y:S01]  /*7b00*/  DADD R72, -RZ, -|R50|.reuse ;  /* 0x00000000ff487229 */ /* 0x100fe20000000d32 */
[----:B------:R-:W-:Y:S01]  /*7b10*/  FSEL R61, R11, R61, !P0 ;  /* 0x0000003d0b3d7208 */ /* 0x000fe20004000000 */
[----:B------:R-:W-:-:S02]  /*7b20*/  DSETP.GT.AND P4, PT, R48, -|R50|, PT ;  /* 0xc00000323000722a */ /* 0x000fc40003f84000 */
[----:B------:R-:W0:Y:S02]  /*7b30*/  MUFU.RSQ64H R7, R9 ;  /* 0x0000000900077308 */ /* 0x000e240000001c00 */
[----:B------:R-:W-:Y:S02]  /*7b40*/  FSEL R50, R52, R66, P3 ;  /* 0x0000004234327208 */ /* 0x000fe40001800000 */
[----:B------:R-:W-:Y:S01]  /*7b50*/  VIADD R6, R9, 0xfcb00000 ;  /* 0xfcb0000009067836 */ /* 0x000fe20000000000 */
[----:B------:R-:W-:Y:S02]  /*7b60*/  FSEL R51, R53, R67, P3 ;  /* 0x0000004335337208 */ /* 0x000fe40001800000 */
[----:B------:R-:W-:Y:S01]  /*7b70*/  FSEL R48, R72, R48, P4 ;  /* 0x0000003048307208 */ /* 0x000fe20002000000 */
[----:B------:R-:W-:Y:S01]  /*7b80*/  IMAD.MOV.U32 R72, RZ, RZ, 0x0 ;  /* 0x00000000ff487424 */ /* 0x000fe200078e00ff */
[----:B------:R-:W-:Y:S01]  /*7b90*/  FSEL R49, R73, R49, P4 ;  /* 0x0000003149317208 */ /* 0x000fe20002000000 */
[----:B------:R-:W-:Y:S01]  /*7ba0*/  IMAD.MOV.U32 R73, RZ, RZ, 0x3fd80000 ;  /* 0x3fd80000ff497424 */ /* 0x000fe200078e00ff */
[----:B------:R-:W-:Y:S01]  /*7bb0*/  ISETP.GE.U32.AND P1, PT, R6, 0x7ca00000, PT ;  /* 0x7ca000000600780c */ /* 0x000fe20003f26070 */
[----:B0-----:R-:W-:-:S08]  /*7bc0*/  DMUL R52, R6, R6 ;  /* 0x0000000606347228 */ /* 0x001fd00000000000 */
[----:B------:R-:W-:-:S08]  /*7bd0*/  DFMA R52, R8, -R52, 1 ;  /* 0x3ff000000834742b */ /* 0x000fd00000000834 */
[----:B------:R-:W-:Y:S02]  /*7be0*/  DFMA R72, R52, R72, 0.5 ;  /* 0x3fe000003448742b */ /* 0x000fe40000000048 */
[----:B------:R-:W-:-:S08]  /*7bf0*/  DMUL R52, R6, R52 ;  /* 0x0000003406347228 */ /* 0x000fd00000000000 */
[----:B------:R-:W-:Y:S01]  /*7c00*/  DFMA R72, R72, R52, R6 ;  /* 0x000000344848722b */ /* 0x000fe20000000006 */
[----:B------:R-:W-:Y:S02]  /*7c10*/  FSEL R52, R70, R54, !P2 ;  /* 0x0000003646347208 */ /* 0x000fe40005000000 */
[----:B------:R-:W-:Y:S01]  /*7c20*/  FSEL R53, R71, R55, !P2 ;  /* 0x0000003747357208 */ /* 0x000fe20005000000 */
[----:B------:R-:W-:-:S04]  /*7c30*/  DMUL R54, R16, R12 ;  /* 0x0000000c10367228 */ /* 0x000fc80000000000 */
        /* <DEDUP_REMOVED lines=9> */
[----:B------:R-:W-:Y:S01]  /*7cd0*/  MOV R8, R67 ;  /* 0x0000004300087202 */ /* 0x000fe20000000f00 */
[----:B------:R-:W-:Y:S02]  /*7ce0*/  IMAD.MOV.U32 R12, RZ, RZ, R9 ;  /* 0x000000ffff0c7224 */ /* 0x000fe400078e0009 */
[----:B------:R-:W-:Y:S01]  /*7cf0*/  IMAD.MOV.U32 R6, RZ, RZ, R69 ;  /* 0x000000ffff067224 */ /* 0x000fe200078e0045 */
[----:B------:R-:W-:Y:S01]  /*7d00*/  MOV R69, 0x7d50 ;  /* 0x00007d5000457802 */ /* 0x000fe20000000f00 */
[----:B------:R-:W-:Y:S02]  /*7d10*/  IMAD.MOV.U32 R11, RZ, RZ, R70 ;  /* 0x000000ffff0b7224 */ /* 0x000fe400078e0046 */
[----:B------:R-:W-:-:S02]  /*7d20*/  IMAD.MOV.U32 R10, RZ, RZ, R71 ;  /* 0x000000ffff0a7224 */ /* 0x000fc400078e0047 */
[----:B------:R-:W-:-:S07]  /*7d30*/  IMAD.MOV.U32 R9, RZ, RZ, R66 ;  /* 0x000000ffff097224 */ /* 0x000fce00078e0042 */
[----:B------:R-:W-:Y:S05]  /*7d40*/  CALL.REL.NOINC `($__internal_5_$__cuda_sm20_dsqrt_rn_f64_mediumpath_v1) ;  /* 0x0000002400a87944 */ /* 0x000fea0003c00000 */
[----:B------:R-:W-:Y:S02]  /*7d50*/  IMAD.MOV.U32 R78, RZ, RZ, R7 ;  /* 0x000000ffff4e7224 */ /* 0x000fe400078e0007 */
[----:B------:R-:W-:-:S07]  /*7d60*/  IMAD.MOV.U32 R79, RZ, RZ, R6 ;  /* 0x000000ffff4f7224 */ /* 0x000fce00078e0006 */
.L_x_392:
[----:B------:R-:W-:Y:S05]  /*7d70*/  BSYNC.RECONVERGENT B1 ;  /* 0x0000000000017941 */ /* 0x000fea0003800200 */
.L_x_391:
        /* <DEDUP_REMOVED lines=23> */
.L_x_394:
[----:B------:R-:W-:Y:S05]  /*7ef0*/  BSYNC.RECONVERGENT B1 ;  /* 0x0000000000017941 */ /* 0x000fea0003800200 */
.L_x_393:
        /* <DEDUP_REMOVED lines=23> */
.L_x_396:
[----:B------:R-:W-:Y:S05]  /*8070*/  BSYNC.RECONVERGENT B1 ;  /* 0x0000000000017941 */ /* 0x000fea0003800200 */
.L_x_395:
        /* <DEDUP_REMOVED lines=23> */
.L_x_398:
[----:B------:R-:W-:Y:S05]  /*81f0*/  BSYNC.RECONVERGENT B1 ;  /* 0x0000000000017941 */ /* 0x000fea0003800200 */
.L_x_397:
[----:B------:R-:W-:Y:S01]  /*8200*/  DFMA R42, R30, R30, R42 ;  /* 0x0000001e1e2a722b */ /* 0x000fe2000000002a */
[----:B------:R-:W-:Y:S01]  /*8210*/  IMAD.MOV.U32 R8, RZ, RZ, RZ ;  /* 0x000000ffff087224 */ /* 0x000fe200078e00ff */
[----:B------:R-:W-:Y:S01]  /*8220*/  MOV R6, 0x0 ;  /* 0x0000000000067802 */ /* 0x000fe20000000f00 */
[----:B------:R-:W-:Y:S01]  /*8230*/  IMAD.MOV.U32 R7, RZ, RZ, 0x3fd80000 ;  /* 0x3fd80000ff077424 */ /* 0x000fe200078e00ff */
[----:B------:R-:W-:Y:S04]  /*8240*/  BSSY.RECONVERGENT B1, `(.L_x_399) ;  /* 0x0000023000017945 */ /* 0x000fe80003800200 */
        /* <DEDUP_REMOVED lines=32> */
[----:B------:R-:W-:Y:S01]  /*8450*/  MOV R72, R7 ;  /* 0x0000000700487202 */ /* 0x000fe20000000f00 */
[----:B------:R-:W-:-:S07]  /*8460*/  IMAD.MOV.U32 R73, RZ, RZ, R6 ;  /* 0x000000ffff497224 */ /* 0x000fce00078e0006 */
.L_x_400:
[----:B------:R-:W-:Y:S05]  /*8470*/  BSYNC.RECONVERGENT B1 ;  /* 0x0000000000017941 */ /* 0x000fea0003800200 */
.L_x_399:
[----:B------:R-:W-:Y:S01]  /*8480*/  DFMA R38, R14, R18, R38 ;  /* 0x000000120e26722b */ /* 0x000fe20000000026 */
[----:B------:R-:W-:Y:S01]  /*8490*/  CS2R R12, SRZ ;  /* 0x00000000000c7805 */ /* 0x000fe2000001ff00 */
[----:B------:R-:W-:Y:S01]  /*84a0*/  DSETP.MIN.AND P3, P4, RZ, R66, PT ;  /* 0x00000042ff00722a */ /* 0x000fe20003c60000 */
[----:B------:R-:W-:Y:S01]  /*84b0*/  IMAD.MOV.U32 R10, RZ, RZ, R67 ;  /* 0x000000ffff0a7224 */ /* 0x000fe200078e0043 */
[----:B------:R-:W-:Y:S01]  /*84c0*/  DSETP.MIN.AND P5, P6, RZ, R62, PT ;  /* 0x0000003eff00722a */ /* 0x000fe20003ea0000 */
[----:B------:R-:W-:Y:S01]  /*84d0*/  IMAD.MOV.U32 R11, RZ, RZ, RZ ;  /* 0x000000ffff0b7224 */ /* 0x000fe200078e00ff */
[----:B------:R-:W-:Y:S01]  /*84e0*/  DSETP.GEU.AND P0, PT, R66, RZ, PT ;  /* 0x000000ff4200722a */ /* 0x000fe20003f0e000 */
[----:B------:R-:W-:Y:S01]  /*84f0*/  MOV R68, 0x0 ;  /* 0x0000000000447802 */ /* 0x000fe20000000f00 */
[-C--:B------:R-:W-:Y:S01]  /*8500*/  DFMA R2, -R22, R38.reuse, R26 ;  /* 0x000000261602722b */ /* 0x080fe2000000011a */
[----:B------:R-:W-:Y:S01]  /*8510*/  FSEL R13, R13, R10, P3 ;  /* 0x0000000a0d0d7208 */ /* 0x000fe20001800000 */
[-C--:B------:R-:W-:Y:S01]  /*8520*/  DFMA R70, -R20, R38.reuse, R30 ;  /* 0x000000261446722b */ /* 0x080fe2000000011e */
[----:B------:R-:W-:Y:S01]  /*8530*/  IMAD.MOV.U32 R69, RZ, RZ, 0x3fd80000 ;  /* 0x3fd80000ff457424 */ /* 0x000fe200078e00ff */
[----:B------:R-:W-:Y:S01]  /*8540*/  DFMA R4, -R18, R38, R14 ;  /* 0x000000261204722b */ /* 0x000fe2000000010e */
[----:B------:R-:W-:Y:S01]  /*8550*/  BSSY.RECONVERGENT B1, `(.L_x_401) ;  /* 0x0000051000017945 */ /* 0x000fe20003800200 */
[----:B------:R-:W-:Y:S01]  /*8560*/  DSETP.GEU.AND P2, PT, R62, RZ, PT ;  /* 0x000000ff3e00722a */ /* 0x000fe20003f4e000 */
[----:B------:R-:W-:Y:S01]  /*8570*/  FSEL R18, R66, RZ, P0 ;  /* 0x000000ff42127208 */ /* 0x000fe20000000000 */
[C---:B------:R-:W-:Y:S01]  /*8580*/  DMUL R2, R16.reuse, R2 ;  /* 0x0000000210027228 */ /* 0x040fe20000000000 */
[----:B------:R-:W-:Y:S01]  /*8590*/  @P4 LOP3.LUT R13, R10, 0x80000, RZ, 0xfc, !PT ;  /* 0x000800000a0d4812 */ /* 0x000fe200078efcff */
[C---:B------:R-:W-:Y:S01]  /*85a0*/  DMUL R70, R16.reuse, R70 ;  /* 0x0000004610467228 */ /* 0x040fe20000000000 */
[----:B------:R-:W-:Y:S01]  /*85b0*/  IMAD.MOV.U32 R10, RZ, RZ, R63 ;  /* 0x000000ffff0a7224 */ /* 0x000fe200078e003f */
[----:B------:R-:W-:Y:S01]  /*85c0*/  DMUL R4, R16, R4 ;  /* 0x0000000410047228 */ /* 0x000fe20000000000 */
[----:B------:R-:W-:Y:S01]  /*85d0*/  FSEL R19, R67, RZ, P0 ;  /* 0x000000ff43137208 */ /* 0x000fe20000000000 */
[----:B------:R-:W-:Y:S01]  /*85e0*/  DSETP.GEU.AND P0, PT, R34, RZ, PT ;  /* 0x000000ff2200722a */ /* 0x000fe20003f0e000 */
[----:B------:R-:W-:Y:S01]  /*85f0*/  FSEL R20, R62, RZ, P2 ;  /* 0x000000ff3e147208 */ /* 0x000fe20001000000 */
[----:B------:R-:W-:Y:S01]  /*8600*/  DMUL R6, R2, R2 ;  /* 0x0000000202067228 */ /* 0x000fe20000000000 */
[----:B------:R-:W-:Y:S01]  /*8610*/  FSEL R11, R11, R10, P5 ;  /* 0x0000000a0b0b7208 */ /* 0x000fe20002800000 */
[----:B------:R-:W-:Y:S01]  /*8620*/  IMAD.MOV.U32 R67, RZ, RZ, R62 ;  /* 0x000000ffff437224 */ /* 0x000fe200078e003e */
[----:B------:R-:W-:Y:S01]  /*8630*/  @P6 LOP3.LUT R11, R10, 0x80000, RZ, 0xfc, !PT ;  /* 0x000800000a0b6812 */ /* 0x000fe200078efcff */
[----:B------:R-:W-:Y:S01]  /*8640*/  DSETP.MIN.AND P4, P6, RZ, R34, PT ;  /* 0x00000022ff00722a */ /* 0x000fe20003e80000 */
[----:B------:R-:W-:Y:S01]  /*8650*/  IMAD.MOV.U32 R62, RZ, RZ, RZ ;  /* 0x000000ffff3e7224 */ /* 0x000fe200078e00ff */
[----:B------:R-:W-:Y:S01]  /*8660*/  FSEL R22, R34, RZ, P0 ;  /* 0x000000ff22167208 */ /* 0x000fe20000000000 */
[----:B------:R-:W-:Y:S01]  /*8670*/  DSETP.GEU.AND P1, PT, R52, R18, PT ;  /* 0x000000123400722a */ /* 0x000fe20003f2e000 */
[----:B------:R-:W-:Y:S01]  /*8680*/  FSEL R23, R35, RZ, P0 ;  /* 0x000000ff23177208 */ /* 0x000fe20000000000 */
[----:B------:R-:W-:Y:S01]  /*8690*/  DFMA R6, R70, R70, R6 ;  /* 0x000000464606722b */ /* 0x000fe20000000006 */
[----:B------:R-:W-:Y:S01]  /*86a0*/  FSEL R62, R62, R35, P4 ;  /* 0x000000233e3e7208 */ /* 0x000fe20002000000 */
[----:B------:R-:W-:Y:S01]  /*86b0*/  IMAD.MOV.U32 R10, RZ, RZ, R34 ;  /* 0x000000ffff0a7224 */ /* 0x000fe200078e0022 */
[----:B------:R-:W-:Y:S01]  /*86c0*/  FSEL R21, R63, RZ, P2 ;  /* 0x000000ff3f157208 */ /* 0x000fe20001000000 */
[----:B------:R-:W-:Y:S01]  /*86d0*/  DADD R72, R72, -1 ;  /* 0xbff0000048487429 */ /* 0x000fe20000000000 */
[----:B------:R-:W-:Y:S01]  /*86e0*/  FSEL R18, R18, R52, !P1 ;  /* 0x0000003412127208 */ /* 0x000fe20004800000 */
[----:B------:R-:W-:Y:S01]  /*86f0*/  DSETP.GEU.AND P0, PT, R60, R22, PT ;  /* 0x000000163c00722a */ /* 0x000fe20003f0e000 */
[----:B------:R-:W-:Y:S01]  /*8700*/  FSEL R19, R19, R53, !P1 ;  /* 0x0000003513137208 */ /* 0x000fe20004800000 */
[----:B------:R-:W-:Y:S01]  /*8710*/  DFMA R8, R4, R4, R6 ;  /* 0x000000040408722b */ /* 0x000fe20000000006 */
[----:B------:R-:W-:Y:S01]  /*8720*/  @P6 LOP3.LUT R62, R35, 0x80000, RZ, 0xfc, !PT ;  /* 0x00080000233e6812 */ /* 0x000fe200078efcff */
[----:B------:R-:W-:Y:S01]  /*8730*/  IMAD.MOV.U32 R35, RZ, RZ, RZ ;  /* 0x000000ffff237224 */ /* 0x000fe200078e00ff */
[----:B------:R-:W-:Y:S01]  /*8740*/  DSETP.GEU.AND P2, PT, R58, R20, PT ;  /* 0x000000143a00722a */ /* 0x000fe20003f4e000 */
[----:B------:R-:W-:-:S02]  /*8750*/  FSEL R22, R22, R60, !P0 ;  /* 0x0000003c16167208 */ /* 0x000fc40004000000 */
[----:B------:R-:W0:Y:S01]  /*8760*/  MUFU.RSQ64H R7, R9 ;  /* 0x0000000900077308 */ /* 0x000e220000001c00 */
[C---:B------:R-:W-:Y:S02]  /*8770*/  SEL R34, R35.reuse, R66, P3 ;  /* 0x0000004223227207 */ /* 0x040fe40001800000 */
[----:B------:R-:W-:Y:S01]  /*8780*/  SEL R10, R35, R10, P4 ;  /* 0x0000000a230a7207 */ /* 0x000fe20002000000 */
[----:B------:R-:W-:Y:S01]  /*8790*/  VIADD R6, R9, 0xfcb00000 ;  /* 0xfcb0000009067836 */ /* 0x000fe20000000000 */
[----:B------:R-:W-:Y:S01]  /*87a0*/  MOV R35, R13 ;  /* 0x0000000d00237202 */ /* 0x000fe20000000f00 */
[----:B------:R-:W-:Y:S01]  /*87b0*/  IMAD.MOV.U32 R13, RZ, RZ, R11 ;  /* 0x000000ffff0d7224 */ /* 0x000fe200078e000b */
[----:B------:R-:W-:Y:S01]  /*87c0*/  FSEL R23, R23, R61, !P0 ;  /* 0x0000003d17177208 */ /* 0x000fe20004000000 */
[----:B------:R-:W-:Y:S01]  /*87d0*/  IMAD.MOV.U32 R11, RZ, RZ, R62 ;  /* 0x000000ffff0b7224 */ /* 0x000fe200078e003e */
[----:B------:R-:W-:Y:S02]  /*87e0*/  ISETP.GE.U32.AND P0, PT, R6, 0x7ca00000, PT ;  /* 0x7ca000000600780c */ /* 0x000fe40003f06070 */
[----:B------:R-:W-:Y:S01]  /*87f0*/  SEL R12, R12, R67, P5 ;  /* 0x000000430c0c7207 */ /* 0x000fe20002800000 */
[--C-:B------:R-:W-:Y:S01]  /*8800*/  DADD R66, -RZ, -|R46|.reuse ;  /* 0x00000000ff427229 */ /* 0x100fe20000000d2e */
[----:B------:R-:W-:Y:S01]  /*8810*/  FSEL R20, R20, R58, !P2 ;  /* 0x0000003a14147208 */ /* 0x000fe20005000000 */
[----:B------:R-:W-:Y:S01]  /*8820*/  DSETP.GT.AND P1, PT, R34, -|R46|, PT ;  /* 0xc000002e2200722a */ /* 0x000fe20003f24000 */
[----:B------:R-:W-:Y:S01]  /*8830*/  FSEL R21, R21, R59, !P2 ;  /* 0x0000003b15157208 */ /* 0x000fe20005000000 */
[----:B------:R-:W-:-:S02]  /*8840*/  DADD R46, -RZ, -|R50| ;  /* 0x00000000ff2e7229 */ /* 0x000fc40000000d32 */
[----:B0-----:R-:W-:Y:S02]  /*8850*/  DMUL R74, R6, R6 ;  /* 0x00000006064a7228 */ /* 0x001fe40000000000 */
[----:B------:R-:W-:Y:S02]  /*8860*/  DSETP.GT.AND P2, PT, R12, -|R50|, PT ;  /* 0xc00000320c00722a */ /* 0x000fe40003f44000 */
[----:B------:R-:W-:Y:S01]  /*8870*/  DSETP.GT.AND P3, PT, R10, -|R48|, PT ;  /* 0xc00000300a00722a */ /* 0x000fe20003f64000 */
[----:B------:R-:W-:Y:S02]  /*8880*/  FSEL R50, R66, R34, P1 ;  /* 0x0000002242327208 */ /* 0x000fe40000800000 */
[----:B------:R-:W-:Y:S01]  /*8890*/  FSEL R51, R67, R35, P1 ;  /* 0x0000002343337208 */ /* 0x000fe20000800000 */
[----:B------:R-:W-:Y:S02]  /*88a0*/  DFMA R74, R8, -R74, 1 ;  /* 0x3ff00000084a742b */ /* 0x000fe4000000084a */
[----:B------:R-:W-:-:S06]  /*88b0*/  DMUL R34, R16, R72 ;  /* 0x0000004810227228 */ /* 0x000fcc0000000000 */
[----:B------:R-:W-:Y:S02]  /*88c0*/  DFMA R68, R74, R68, 0.5 ;  /* 0x3fe000004a44742b */ /* 0x000fe40000000044 */
[----:B------:R-:W-:-:S08]  /*88d0*/  DMUL R74, R6, R74 ;  /* 0x0000004a064a7228 */ /* 0x000fd00000000000 */
[----:B------:R-:W-:Y:S02]  /*88e0*/  DFMA R68, R68, R74, R6 ;  /* 0x0000004a4444722b */ /* 0x000fe40000000006 */
[----:B------:R-:W-:Y:S01]  /*88f0*/  DADD R74, -RZ, -|R48| ;  /* 0x00000000ff4a7229 */ /* 0x000fe20000000d30 */
[----:B------:R-:W-:Y:S02]  /*8900*/  FSEL R48, R46, R12, P2 ;  /* 0x0000000c2e307208 */ /* 0x000fe40001000000 */
[----:B------:R-:W-:-:S03]  /*8910*/  FSEL R49, R47, R13, P2 ;  /* 0x0000000d2f317208 */ /* 0x000fc60001000000 */
[----:B------:R-:W-:Y:S02]  /*8920*/  DMUL R52, R8, R68 ;  /* 0x0000004408347228 */ /* 0x000fe40000000000 */
[----:B------:R-:W-:Y:S02]  /*8930*/  VIADD R59, R69, 0xfff00000 ;  /* 0xfff00000453b7836 */ /* 0x000fe40000000000 */
[----:B------:R-:W-:Y:S01]  /*8940*/  IMAD.MOV.U32 R58, RZ, RZ, R68 ;  /* 0x000000ffff3a7224 */ /* 0x000fe200078e0044 */
[----:B------:R-:W-:Y:S02]  /*8950*/  FSEL R46, R74, R10, P3 ;  /* 0x0000000a4a2e7208 */ /* 0x000fe40001800000 */
[----:B------:R-:W-:Y:S01]  /*8960*/  FSEL R47, R75, R11, P3 ;  /* 0x0000000b4b2f7208 */ /* 0x000fe20001800000 */
[----:B------:R-:W-:-:S08]  /*8970*/  DFMA R62, R52, -R52, R8 ;  /* 0x80000034343e722b */ /* 0x000fd00000000008 */
[----:B------:R-:W-:Y:S01]  /*8980*/  DFMA R60, R62, R58, R52 ;  /* 0x0000003a3e3c722b */ /* 0x000fe20000000034 */
[----:B------:R-:W-:Y:S10]  /*8990*/  @!P0 BRA `(.L_x_402) ;  /* 0x0000000000308947 */ /* 0x000ff40003800000 */
[----:B------:R-:W-:Y:S01]  /*89a0*/  IMAD.MOV.U32 R13, RZ, RZ, R8 ;  /* 0x000000ffff0d7224 */ /* 0x000fe200078e0008 */
[----:B------:R-:W-:Y:S01]  /*89b0*/  MOV R12, R9 ;  /* 0x00000009000c7202 */ /* 0x000fe20000000f00 */
[----:B------:R-:W-:Y:S01]  /*89c0*/  IMAD.MOV.U32 R7, RZ, RZ, R6 ;  /* 0x000000ffff077224 */ /* 0x000fe200078e0006 */
[----:B------:R-:W-:Y:S01]  /*89d0*/  MOV R6, R59 ;  /* 0x0000003b00067202 */ /* 0x000fe20000000f00 */
[----:B------:R-:W-:Y:S01]  /*89e0*/  IMAD.MOV.U32 R11, RZ, RZ, R62 ;  /* 0x000000ffff0b7224 */ /* 0x000fe200078e003e */
[----:B------:R-:W-:Y:S01]  /*89f0*/  MOV R69, 0x8a40 ;  /* 0x00008a4000457802 */ /* 0x000fe20000000f00 */
[----:B------:R-:W-:Y:S02]  /*8a00*/  IMAD.MOV.U32 R10, RZ, RZ, R63 ;  /* 0x000000ffff0a7224 */ /* 0x000fe400078e003f */
[----:B------:R-:W-:Y:S02]  /*8a10*/  IMAD.MOV.U32 R9, RZ, RZ, R52 ;  /* 0x000000ffff097224 */ /* 0x000fe400078e0034 */
[----:B------:R-:W-:-:S07]  /*8a20*/  IMAD.MOV.U32 R8, RZ, RZ, R53 ;  /* 0x000000ffff087224 */ /* 0x000fce00078e0035 */
[----:B------:R-:W-:Y:S05]  /*8a30*/  CALL.REL.NOINC `($__internal_5_$__cuda_sm20_dsqrt_rn_f64_mediumpath_v1) ;  /* 0x00000018006c7944 */ /* 0x000fea0003c00000 */
[----:B------:R-:W-:Y:S02]  /*8a40*/  IMAD.MOV.U32 R60, RZ, RZ, R7 ;  /* 0x000000ffff3c7224 */ /* 0x000fe400078e0007 */
[----:B------:R-:W-:-:S07]  /*8a50*/  IMAD.MOV.U32 R61, RZ, RZ, R6 ;  /* 0x000000ffff3d7224 */ /* 0x000fce00078e0006 */
.L_x_402:
[----:B------:R-:W-:Y:S05]  /*8a60*/  BSYNC.RECONVERGENT B1 ;  /* 0x0000000000017941 */ /* 0x000fea0003800200 */
.L_x_401:
        /* <DEDUP_REMOVED lines=23> */
.L_x_404:
[----:B------:R-:W-:Y:S05]  /*8be0*/  BSYNC.RECONVERGENT B1 ;  /* 0x0000000000017941 */ /* 0x000fea0003800200 */
.L_x_403:
        /* <DEDUP_REMOVED lines=23> */
.L_x_406:
[----:B------:R-:W-:Y:S05]  /*8d60*/  BSYNC.RECONVERGENT B1 ;  /* 0x0000000000017941 */ /* 0x000fea0003800200 */
.L_x_405:
        /* <DEDUP_REMOVED lines=23> */
.L_x_408:
[----:B------:R-:W-:Y:S05]  /*8ee0*/  BSYNC.RECONVERGENT B1 ;  /* 0x0000000000017941 */ /* 0x000fea0003800200 */
.L_x_407:
        /* <DEDUP_REMOVED lines=28> */
[----:B------:R-:W-:Y:S01]  /*90b0*/  IMAD.MOV.U32 R12, RZ, RZ, R9 ;  /* 0x000000ffff0c7224 */ /* 0x000fe200078e0009 */
[----:B------:R-:W-:Y:S01]  /*90c0*/  MOV R9, R42 ;  /* 0x0000002a00097202 */ /* 0x000fe20000000f00 */
[----:B------:R-:W-:Y:S02]  /*90d0*/  IMAD.MOV.U32 R11, RZ, RZ, R60 ;  /* 0x000000ffff0b7224 */ /* 0x000fe400078e003c */
[----:B------:R-:W-:Y:S02]  /*90e0*/  IMAD.MOV.U32 R10, RZ, RZ, R61 ;  /* 0x000000ffff0a7224 */ /* 0x000fe400078e003d */
[----:B------:R-:W-:Y:S02]  /*90f0*/  IMAD.MOV.U32 R8, RZ, RZ, R43 ;  /* 0x000000ffff087224 */ /* 0x000fe400078e002b */
[----:B------:R-:W-:-:S02]  /*9100*/  IMAD.MOV.U32 R7, RZ, RZ, R4 ;  /* 0x000000ffff077224 */ /* 0x000fc400078e0004 */
[----:B------:R-:W-:-:S07]  /*9110*/  IMAD.MOV.U32 R6, RZ, RZ, R39 ;  /* 0x000000ffff067224 */ /* 0x000fce00078e0027 */
[----:B------:R-:W-:Y:S05]  /*9120*/  CALL.REL.NOINC `($__internal_5_$__cuda_sm20_dsqrt_rn_f64_mediumpath_v1) ;  /* 0x0000001000b07944 */ /* 0x000fea0003c00000 */
[----:B------:R-:W-:-:S04]  /*9130*/  LOP3.LUT R7, R7, R6, RZ, 0x3c, !PT ;  /* 0x0000000607077212 */ /* 0x000fc800078e3cff */
[----:B------:R-:W-:-:S04]  /*9140*/  LOP3.LUT R6, R7, R6, RZ, 0x3c, !PT ;  /* 0x0000000607067212 */ /* 0x000fc800078e3cff */
[----:B------:R-:W-:-:S07]  /*9150*/  LOP3.LUT R7, R7, R6, RZ, 0x3c, !PT ;  /* 0x0000000607077212 */ /* 0x000fce00078e3cff */
.L_x_410:
[----:B------:R-:W-:Y:S05]  /*9160*/  BSYNC.RECONVERGENT B1 ;  /* 0x0000000000017941 */ /* 0x000fea0003800200 */
.L_x_409:
[----:B------:R-:W-:Y:S01]  /*9170*/  DSETP.GEU.AND P3, PT, R58, RZ, PT ;  /* 0x000000ff3a00722a */ /* 0x000fe20003f6e000 */
[----:B------:R-:W-:Y:S01]  /*9180*/  IMAD.MOV.U32 R5, RZ, RZ, R58 ;  /* 0x000000ffff057224 */ /* 0x000fe200078e003a */
[----:B------:R-:W-:Y:S01]  /*9190*/  DSETP.GEU.AND P5, PT, R52, RZ, PT ;  /* 0x000000ff3400722a */ /* 0x000fe20003fae000 */
[----:B------:R-:W-:Y:S01]  /*91a0*/  IMAD.MOV.U32 R43, RZ, RZ, R53 ;  /* 0x000000ffff2b7224 */ /* 0x000fe200078e0035 */
[----:B------:R-:W-:Y:S01]  /*91b0*/  DSETP.GEU.AND P2, PT, R2, RZ, PT ;  /* 0x000000ff0200722a */ /* 0x000fe20003f4e000 */
[----:B------:R-:W-:Y:S01]  /*91c0*/  MOV R39, R52 ;  /* 0x0000003400277202 */ /* 0x000fe20000000f00 */
[----:B------:R-:W-:Y:S01]  /*91d0*/  DSETP.MIN.AND P1, P0, RZ, R58, PT ;  /* 0x0000003aff00722a */ /* 0x000fe20003820000 */
[----:B------:R-:W-:Y:S01]  /*91e0*/  FSEL R12, R58, RZ, P3 ;  /* 0x000000ff3a0c7208 */ /* 0x000fe20001800000 */
[----:B------:R-:W-:Y:S01]  /*91f0*/  IMAD.MOV.U32 R58, RZ, RZ, R2 ;  /* 0x000000ffff3a7224 */ /* 0x000fe200078e0002 */
[----:B------:R-:W-:Y:S01]  /*9200*/  FSEL R13, R59, RZ, P3 ;  /* 0x000000ff3b0d7208 */ /* 0x000fe20001800000 */
[----:B------:R-:W-:Y:S01]  /*9210*/  DSETP.MIN.AND P4, P3, RZ, R52, PT ;  /* 0x00000034ff00722a */ /* 0x000fe20003b80000 */
[----:B------:R-:W-:Y:S01]  /*9220*/  FSEL R10, R52, RZ, P5 ;  /* 0x000000ff340a7208 */ /* 0x000fe20002800000 */
[----:B------:R-:W-:Y:S01]  /*9230*/  IMAD.MOV.U32 R38, RZ, RZ, RZ ;  /* 0x000000ffff267224 */ /* 0x000fe200078e00ff */
[----:B------:R-:W-:Y:S01]  /*9240*/  FSEL R11, R53, RZ, P5 ;  /* 0x000000ff350b7208 */ /* 0x000fe20002800000 */
[----:B------:R-:W-:Y:S01]  /*9250*/  DSETP.MIN.AND P5, P6, RZ, R2, PT ;  /* 0x00000002ff00722a */ /* 0x000fe20003ea0000 */
[----:B------:R-:W-:Y:S01]  /*9260*/  IMAD.MOV.U32 R53, RZ, RZ, R3 ;  /* 0x000000ffff357224 */ /* 0x000fe200078e0003 */
[----:B------:R-:W-:Y:S01]  /*9270*/  FSEL R8, R2, RZ, P2 ;  /* 0x000000ff02087208 */ /* 0x000fe20001000000 */
[----:B------:R-:W-:Y:S01]  /*9280*/  IMAD.MOV.U32 R52, RZ, RZ, RZ ;  /* 0x000000ffff347224 */ /* 0x000fe200078e00ff */
[----:B------:R-:W-:-:S02]  /*9290*/  FSEL R9, R3, RZ, P2 ;  /* 0x000000ff03097208 */ /* 0x000fc40001000000 */
[----:B------:R-:W-:Y:S01]  /*92a0*/  CS2R R2, SRZ ;  /* 0x0000000000027805 */ /* 0x000fe2000001ff00 */
[----:B------:R-:W-:Y:S01]  /*92b0*/  IMAD.MOV.U32 R42, RZ, RZ, R59 ;  /* 0x000000ffff2a7224 */ /* 0x000fe200078e003b */
[----:B------:R-:W-:Y:S01]  /*92c0*/  SEL R38, R38, R39, P4 ;  /* 0x0000002726267207 */ /* 0x000fe20002000000 */
[----:B------:R-:W-:Y:S01]  /*92d0*/  DADD R6, R6, -1 ;  /* 0xbff0000006067429 */ /* 0x000fe20000000000 */
[----:B------:R-:W-:Y:S01]  /*92e0*/  FSEL R59, R52, R53, P5 ;  /* 0x00000035343b7208 */ /* 0x000fe20002800000 */
[----:B------:R-:W-:Y:S01]  /*92f0*/  BSSY.RECONVERGENT B1, `(.L_x_411) ;  /* 0x000004f000017945 */ /* 0x000fe20003800200 */
[----:B------:R-:W-:Y:S02]  /*9300*/  SEL R2, R2, R5, P1 ;  /* 0x0000000502027207 */ /* 0x000fe40000800000 */
[----:B------:R-:W-:Y:S02]  /*9310*/  CS2R R4, SRZ ;  /* 0x0000000000047805 */ /* 0x000fe4000001ff00 */
[----:B------:R-:W-:-:S02]  /*9320*/  FSEL R3, R3, R42, P1 ;  /* 0x0000002a03037208 */ /* 0x000fc40000800000 */
[----:B------:R-:W-:Y:S01]  /*9330*/  @P6 LOP3.LUT R59, R53, 0x80000, RZ, 0xfc, !PT ;  /* 0x00080000353b6812 */ /* 0x000fe200078efcff */
[----:B------:R-:W-:Y:S01]  /*9340*/  DADD R52, -RZ, -|R48| ;  /* 0x00000000ff347229 */ /* 0x000fe20000000d30 */
[----:B------:R-:W-:Y:S01]  /*9350*/  @P0 LOP3.LUT R3, R42, 0x80000, RZ, 0xfc, !PT ;  /* 0x000800002a030812 */ /* 0x000fe200078efcff */
[----:B------:R-:W-:Y:S01]  /*9360*/  DMUL R6, R16, R6 ;  /* 0x0000000610067228 */ /* 0x000fe20000000000 */
[----:B------:R-:W-:Y:S01]  /*9370*/  FSEL R39, R4, R43, P4 ;  /* 0x0000002b04277208 */ /* 0x000fe20002000000 */
[----:B------:R-:W-:Y:S01]  /*9380*/  DSETP.GEU.AND P4, PT, R20, R10, PT ;  /* 0x0000000a1400722a */ /* 0x000fe20003f8e000 */
[----:B------:R-:W-:Y:S01]  /*9390*/  @P3 LOP3.LUT R39, R43, 0x80000, RZ, 0xfc, !PT ;  /* 0x000800002b273812 */ /* 0x000fe200078efcff */
[--C-:B------:R-:W-:Y:S01]  /*93a0*/  DADD R42, -RZ, -|R50|.reuse ;  /* 0x00000000ff2a7229 */ /* 0x100fe20000000d32 */
[----:B------:R-:W-:Y:S01]  /*93b0*/  SEL R4, R5, R58, P5 ;  /* 0x0000003a05047207 */ /* 0x000fe20002800000 */
[----:B------:R-:W-:Y:S01]  /*93c0*/  DSETP.GT.AND P0, PT, R2, -|R50|, PT ;  /* 0xc00000320200722a */ /* 0x000fe20003f04000 */
[----:B------:R-:W-:Y:S01]  /*93d0*/  MOV R5, R59 ;  /* 0x0000003b00057202 */ /* 0x000fe20000000f00 */
[----:B------:R-:W-:-:S02]  /*93e0*/  DSETP.GEU.AND P3, PT, R18, R12, PT ;  /* 0x0000000c1200722a */ /* 0x000fc40003f6e000 */
[----:B------:R-:W-:-:S03]  /*93f0*/  DSETP.GT.AND P1, PT, R38, -|R48|, PT ;  /* 0xc00000302600722a */ /* 0x000fc60003f24000 */
[--C-:B------:R-:W-:Y:S01]  /*9400*/  DSETP.GT.AND P2, PT, R4, -|R46|.reuse, PT ;  /* 0xc000002e0400722a */ /* 0x100fe20003f44000 */
[----:B------:R-:W-:Y:S01]  /*9410*/  FSEL R2, R42, R2, P0 ;  /* 0x000000022a027208 */ /* 0x000fe20000000000 */
[----:B------:R-:W-:Y:S01]  /*9420*/  DADD R46, -RZ, -|R46| ;  /* 0x00000000ff2e7229 */ /* 0x000fe20000000d2e */
[----:B------:R-:W-:Y:S01]  /*9430*/  FSEL R3, R43, R3, P0 ;  /* 0x000000032b037208 */ /* 0x000fe20000000000 */
[----:B------:R-:W-:Y:S01]  /*9440*/  DSETP.GEU.AND P0, PT, R22, R8, PT ;  /* 0x000000081600722a */ /* 0x000fe20003f0e000 */
[----:B------:R-:W-:Y:S02]  /*9450*/  FSEL R38, R52, R38, P1 ;  /* 0x0000002634267208 */ /* 0x000fe40000800000 */
[----:B------:R-:W-:Y:S02]  /*9460*/  FSEL R39, R53, R39, P1 ;  /* 0x0000002735277208 */ /* 0x000fe40000800000 */
[----:B------:R-:W-:Y:S02]  /*9470*/  FSEL R18, R12, R18, !P3 ;  /* 0x000000120c127208 */ /* 0x000fe40005800000 */
[----:B------:R-:W-:-:S02]  /*9480*/  FSEL R19, R13, R19, !P3 ;  /* 0x000000130d137208 */ /* 0x000fc40005800000 */
[----:B------:R-:W-:Y:S01]  /*9490*/  DMUL R48, |R2|, |R38| ;  /* 0x4000002602307228 */ /* 0x000fe20000000200 */
[----:B------:R-:W-:Y:S02]  /*94a0*/  FSEL R4, R46, R4, P2 ;  /* 0x000000042e047208 */ /* 0x000fe40001000000 */
[----:B------:R-:W-:Y:S01]  /*94b0*/  FSEL R5, R47, R5, P2 ;  /* 0x000000052f057208 */ /* 0x000fe20001000000 */
[----:B------:R-:W-:Y:S01]  /*94c0*/  DADD R42, R18, |R2| ;  /* 0x00000000122a7229 */ /* 0x000fe20000000402 */
[----:B------:R-:W-:Y:S02]  /*94d0*/  FSEL R46, R10, R20, !P4 ;  /* 0x000000140a2e7208 */ /* 0x000fe40006000000 */
[----:B------:R-:W-:Y:S02]  /*94e0*/  FSEL R47, R11, R21, !P4 ;  /* 0x000000150b2f7208 */ /* 0x000fe40006000000 */
[----:B------:R-:W-:Y:S01]  /*94f0*/  DMUL R10, |R4|, R48 ;  /* 0x00000030040a7228 */ /* 0x000fe20000000200 */
[----:B------:R-:W-:-:S02]  /*9500*/  FSEL R22, R8, R22, !P0 ;  /* 0x0000001608167208 */ /* 0x000fc40004000000 */
[----:B------:R-:W-:Y:S01]  /*9510*/  FSEL R23, R9, R23, !P0 ;  /* 0x0000001709177208 */ /* 0x000fe20004000000 */
[C---:B------:R-:W-:Y:S02]  /*9520*/  DADD R20, R46.reuse, |R38| ;  /* 0x000000002e147229 */ /* 0x040fe40000000426 */
[----:B------:R-:W-:Y:S02]  /*9530*/  DMUL R12, R46, |R2| ;  /* 0x400000022e0c7228 */ /* 0x000fe40000000000 */
[----:B------:R-:W-:Y:S02]  /*9540*/  DFMA R8, R36, R10, RZ ;  /* 0x0000000a2408722b */ /* 0x000fe400000000ff */
[----:B------:R-:W-:Y:S02]  /*9550*/  DADD R36, R22, |R4| ;  /* 0x0000000016247229 */ /* 0x000fe40000000404 */
[----:B------:R-:W-:Y:S02]  /*9560*/  DMUL R10, R42, R20 ;  /* 0x000000142a0a7228 */ /* 0x000fe40000000000 */
[----:B------:R-:W-:-:S02]  /*9570*/  DMUL R48, R22, R48 ;  /* 0x0000003016307228 */ /* 0x000fc40000000000 */
[-C--:B------:R-:W-:Y:S02]  /*9580*/  DMUL R50, |R4|, R12.reuse ;  /* 0x0000000c04327228 */ /* 0x080fe40000000200 */
[----:B------:R-:W-:Y:S02]  /*9590*/  DMUL R12, R22, R12 ;  /* 0x0000000c160c7228 */ /* 0x000fe40000000000 */
[----:B------:R-:W-:Y:S02]  /*95a0*/  DMUL R10, R10, R36 ;  /* 0x000000240a0a7228 */ /* 0x000fe40000000000 */
[----:B------:R-:W-:Y:S02]  /*95b0*/  DFMA R40, R40, R48, R8 ;  /* 0x000000302828722b */ /* 0x000fe40000000008 */
[----:B------:R-:W-:Y:S01]  /*95c0*/  DMUL R48, R18, |R38| ;  /* 0x4000002612307228 */ /* 0x000fe20000000000 */
[----:B------:R-:W-:Y:S01]  /*95d0*/  IMAD.MOV.U32 R8, RZ, RZ, 0x1 ;  /* 0x00000001ff087424 */ /* 0x000fe200078e00ff */
[----:B------:R-:W0:Y:S04]  /*95e0*/  MUFU.RCP64H R9, R11 ;  /* 0x0000000b00097308 */ /* 0x000e280000001800 */
[----:B------:R-:W-:-:S02]  /*95f0*/  DFMA R40, R44, R50, R40 ;  /* 0x000000322c28722b */ /* 0x000fc40000000028 */
[-C--:B------:R-:W-:Y:S02]  /*9600*/  DMUL R44, |R4|, R48.reuse ;  /* 0x00000030042c7228 */ /* 0x080fe40000000200 */
[----:B------:R-:W-:-:S04]  /*9610*/  DMUL R48, R22, R48 ;  /* 0x0000003016307228 */ /* 0x000fc80000000000 */
[----:B------:R-:W-:Y:S02]  /*9620*/  DFMA R12, R64, R12, R40 ;  /* 0x0000000c400c722b */ /* 0x000fe40000000028 */
[----:B------:R-:W-:Y:S02]  /*9630*/  DMUL R40, R18, R46 ;  /* 0x0000002e12287228 */ /* 0x000fe40000000000 */
[----:B0-----:R-:W-:-:S04]  /*9640*/  DFMA R50, -R10, R8, 1 ;  /* 0x3ff000000a32742b */ /* 0x001fc80000000108 */
[----:B------:R-:W-:Y:S02]  /*9650*/  DFMA R12, R56, R44, R12 ;  /* 0x0000002c380c722b */ /* 0x000fe4000000000c */
[-C--:B------:R-:W-:Y:S02]  /*9660*/  DMUL R44, |R4|, R40.reuse ;  /* 0x00000028042c7228 */ /* 0x080fe40000000200 */
[----:B------:R-:W-:Y:S02]  /*9670*/  DMUL R40, R22, R40 ;  /* 0x0000002816287228 */ /* 0x000fe40000000000 */
[----:B------:R-:W-:Y:S02]  /*9680*/  DFMA R50, R50, R50, R50 ;  /* 0x000000323232722b */ /* 0x000fe40000000032 */
[----:B------:R-:W-:-:S06]  /*9690*/  DFMA R12, R54, R48, R12 ;  /* 0x00000030360c722b */ /* 0x000fcc000000000c */
[----:B------:R-:W-:Y:S02]  /*96a0*/  DFMA R50, R8, R50, R8 ;  /* 0x000000320832722b */ /* 0x000fe40000000008 */
[----:B------:R-:W-:-:S06]  /*96b0*/  DFMA R12, R34, R44, R12 ;  /* 0x0000002c220c722b */ /* 0x000fcc000000000c */
[----:B------:R-:W-:Y:S02]  /*96c0*/  DFMA R8, -R10, R50, 1 ;  /* 0x3ff000000a08742b */ /* 0x000fe40000000132 */
[----:B------:R-:W-:-:S06]  /*96d0*/  DFMA R12, R6, R40, R12 ;  /* 0x00000028060c722b */ /* 0x000fcc000000000c */
        /* <DEDUP_REMOVED lines=16> */
.L_x_412:
[----:B------:R-:W-:Y:S05]  /*97e0*/  BSYNC.RECONVERGENT B1 ;  /* 0x0000000000017941 */ /* 0x000fea0003800200 */
.L_x_411:
[----:B------:R-:W0:Y:S01]  /*97f0*/  MUFU.RCP64H R7, R43 ;  /* 0x0000002b00077308 */ /* 0x000e220000001800 */
[----:B------:R-:W-:Y:S01]  /*9800*/  IMAD.MOV.U32 R6, RZ, RZ, 0x1 ;  /* 0x00000001ff067424 */ /* 0x000fe200078e00ff */
[----:B------:R-:W-:Y:S01]  /*9810*/  DMUL R2, R18, -|R2| ;  /* 0xc000000212027228 */ /* 0x000fe20000000000 */
[----:B------:R-:W-:Y:S01]  /*9820*/  BSSY.RECONVERGENT B1, `(.L_x_413) ;  /* 0x0000017000017945 */ /* 0x000fe20003800200 */
[----:B------:R-:W-:-:S08]  /*9830*/  DADD R30, R32, -R30 ;  /* 0x00000000201e7229 */ /* 0x000fd0000000081e */
[----:B------:R-:W-:Y:S02]  /*9840*/  DMUL R30, R2, R30 ;  /* 0x0000001e021e7228 */ /* 0x000fe40000000000 */
        /* <DEDUP_REMOVED lines=20> */
.L_x_414:
[----:B------:R-:W-:Y:S05]  /*9990*/  BSYNC.RECONVERGENT B1 ;  /* 0x0000000000017941 */ /* 0x000fea0003800200 */
.L_x_413:
[----:B------:R-:W0:Y:S01]  /*99a0*/  MUFU.RCP64H R7, R21 ;  /* 0x0000001500077308 */ /* 0x000e220000001800 */
[----:B------:R-:W-:Y:S01]  /*99b0*/  IMAD.MOV.U32 R6, RZ, RZ, 0x1 ;  /* 0x00000001ff067424 */ /* 0x000fe200078e00ff */
[----:B------:R-:W-:Y:S01]  /*99c0*/  DMUL R38, R46, |R38| ;  /* 0x400000262e267228 */ /* 0x000fe20000000000 */
        /* <DEDUP_REMOVED lines=21> */
[----:B------:R-:W-:-:S07]  /*9b20*/  IMAD.MOV.U32 R6, RZ, RZ, R8 ;  /* 0x000000ffff067224 */ /* 0x000fce00078e0008 */
.L_x_416:
[----:B------:R-:W-:Y:S05]  /*9b30*/  BSYNC.RECONVERGENT B1 ;  /* 0x0000000000017941 */ /* 0x000fea0003800200 */
.L_x_415:
[----:B------:R-:W0:Y:S01]  /*9b40*/  MUFU.RCP64H R9, R37 ;  /* 0x0000002500097308 */ /* 0x000e220000001800 */
[----:B------:R-:W-:Y:S01]  /*9b50*/  IMAD.MOV.U32 R8, RZ, RZ, 0x1 ;  /* 0x00000001ff087424 */ /* 0x000fe200078e00ff */
[----:B------:R-:W-:Y:S01]  /*9b60*/  DMUL R4, R22, |R4| ;  /* 0x4000000416047228 */ /* 0x000fe20000000000 */
[----:B------:R-:W-:Y:S01]  /*9b70*/  BSSY.RECONVERGENT B1, `(.L_x_417) ;  /* 0x0000017000017945 */ /* 0x000fe20003800200 */
[----:B------:R-:W-:Y:S02]  /*9b80*/  DADD R14, R24, -R14 ;  /* 0x00000000180e7229 */ /* 0x000fe4000000080e */
[----:B------:R-:W-:-:S06]  /*9b90*/  DADD R2, -R6, R2 ;  /* 0x0000000006027229 */ /* 0x000fcc0000000102 */
        /* <DEDUP_REMOVED lines=20> */
.L_x_418:
[----:B------:R-:W-:Y:S05]  /*9ce0*/  BSYNC.RECONVERGENT B1 ;  /* 0x0000000000017941 */ /* 0x000fea0003800200 */
.L_x_417:
[----:B------:R-:W0:Y:S08]  /*9cf0*/  LDC.64 R4, c[0x0][0x398] ;  /* 0x0000e600ff047b82 */ /* 0x000e300000000a00 */
[----:B------:R-:W1:Y:S01]  /*9d00*/  LDC.64 R6, c[0x0][0x380] ;  /* 0x0000e000ff067b82 */ /* 0x000e620000000a00 */
[----:B0-----:R-:W-:-:S06]  /*9d10*/  IMAD.WIDE R4, R0, 0x8, R4 ;  /* 0x0000000800047825 */ /* 0x001fcc00078e0204 */
[----:B------:R-:W2:Y:S01]  /*9d20*/  LDG.E.64 R4, desc[UR4][R4.64] ;  /* 0x0000000404047981 */ /* 0x000ea2000c1e1b00 */
[----:B------:R-:W-:Y:S01]  /*9d30*/  DADD R2, R2, -R8 ;  /* 0x0000000002027229 */ /* 0x000fe20000000808 */
[----:B-1----:R-:W-:-:S07]  /*9d40*/  IMAD.WIDE R6, R0, 0x8, R6 ;  /* 0x0000000800067825 */ /* 0x002fce00078e0206 */
[----:B------:R-:W-:-:S08]  /*9d50*/  DADD R2, R2, R16 ;  /* 0x0000000002027229 */ /* 0x000fd00000000010 */
[----:B--2---:R-:W-:-:S07]  /*9d60*/  DMUL R2, R2, R4 ;  /* 0x0000000402027228 */ /* 0x004fce0000000000 */
[----:B------:R-:W-:Y:S01]  /*9d70*/  STG.E.64 desc[UR4][R6.64], R2 ;  /* 0x0000000206007986 */ /* 0x000fe2000c101b04 */
[----:B------:R-:W-:Y:S05]  /*9d80*/  EXIT ;  /* 0x000000000000794d */ /* 0x000fea0003800000 */
        .weak           $__internal_4_$__cuda_sm20_div_rn_f64_full
        .type           $__internal_4_$__cuda_sm20_div_rn_f64_full,@function
        .size           $__internal_4_$__cuda_sm20_div_rn_f64_full,($__internal_5_$__cuda_sm20_dsqrt_rn_f64_mediumpath_v1 - $__internal_4_$__cuda_sm20_div_rn_f64_full)
$__internal_4_$__cuda_sm20_div_rn_f64_full:
[----:B------:R-:W-:Y:S01]  /*9d90*/  IMAD.MOV.U32 R71, RZ, RZ, R7 ;  /* 0x000000ffff477224 */ /* 0x000fe200078e0007 */
[C---:B------:R-:W-:Y:S01]  /*9da0*/  FSETP.GEU.AND P0, PT, |R10|.reuse, 1.469367938527859385e-39, PT ;  /* 0x001000000a00780b */ /* 0x040fe20003f0e200 */
[--C-:B------:R-:W-:Y:S01]  /*9db0*/  IMAD.MOV.U32 R12, RZ, RZ, R9.reuse ;  /* 0x000000ffff0c7224 */ /* 0x100fe200078e0009 */
[C---:B------:R-:W-:Y:S01]  /*9dc0*/  LOP3.LUT R7, R10.reuse, 0x800fffff, RZ, 0xc0, !PT ;  /* 0x800fffff0a077812 */ /* 0x040fe200078ec0ff */
[----:B------:R-:W-:Y:S01]  /*9dd0*/  IMAD.MOV.U32 R70, RZ, RZ, R8 ;  /* 0x000000ffff467224 */ /* 0x000fe200078e0008 */
[----:B------:R-:W-:Y:S01]  /*9de0*/  FSETP.GEU.AND P5, PT, |R71|, 1.469367938527859385e-39, PT ;  /* 0x001000004700780b */ /* 0x000fe20003fae200 */
[----:B------:R-:W-:Y:S01]  /*9df0*/  IMAD.MOV.U32 R68, RZ, RZ, R9 ;  /* 0x000000ffff447224 */ /* 0x000fe200078e0009 */
[----:B------:R-:W-:Y:S01]  /*9e00*/  MOV R13, R10 ;  /* 0x0000000a000d7202 */ /* 0x000fe20000000f00 */
[----:B------:R-:W-:Y:S01]  /*9e10*/  IMAD.MOV.U32 R74, RZ, RZ, R70 ;  /* 0x000000ffff4a7224 */ /* 0x000fe200078e0046 */
[----:B------:R-:W-:Y:S01]  /*9e20*/  LOP3.LUT R69, R7, 0x3ff00000, RZ, 0xfc, !PT ;  /* 0x3ff0000007457812 */ /* 0x000fe200078efcff */
[----:B------:R-:W-:Y:S01]  /*9e30*/  IMAD.MOV.U32 R72, RZ, RZ, 0x1 ;  /* 0x00000001ff487424 */ /* 0x000fe200078e00ff */
[----:B------:R-:W-:Y:S01]  /*9e40*/  LOP3.LUT R8, R71, 0x7ff00000, RZ, 0xc0, !PT ;  /* 0x7ff0000047087812 */ /* 0x000fe200078ec0ff */
[----:B------:R-:W-:Y:S01]  /*9e50*/  BSSY.RECONVERGENT B0, `(.L_x_419) ;  /* 0x0000054000007945 */ /* 0x000fe20003800200 */
[----:B------:R-:W-:Y:S01]  /*9e60*/  LOP3.LUT R9, R10, 0x7ff00000, RZ, 0xc0, !PT ;  /* 0x7ff000000a097812 */ /* 0x000fe200078ec0ff */
[----:B------:R-:W-:-:S03]  /*9e70*/  @!P0 DMUL R68, R12, 8.98846567431157953865e+307 ;  /* 0x7fe000000c448828 */ /* 0x000fc60000000000 */
[C---:B------:R-:W-:Y:S02]  /*9e80*/  ISETP.GE.U32.AND P4, PT, R8.reuse, R9, PT ;  /* 0x000000090800720c */ /* 0x040fe40003f86070 */
[----:B------:R-:W-:Y:S01]  /*9e90*/  @!P5 LOP3.LUT R7, R13, 0x7ff00000, RZ, 0xc0, !PT ;  /* 0x7ff000000d07d812 */ /* 0x000fe200078ec0ff */
[----:B------:R-:W0:Y:S03]  /*9ea0*/  MUFU.RCP64H R73, R69 ;  /* 0x0000004500497308 */ /* 0x000e260000001800 */
[----:B------:R-:W-:Y:S01]  /*9eb0*/  @!P5 ISETP.GE.U32.AND P6, PT, R8, R7, PT ;  /* 0x000000070800d20c */ /* 0x000fe20003fc6070 */
[----:B------:R-:W-:Y:S01]  /*9ec0*/  IMAD.MOV.U32 R7, RZ, RZ, 0x1ca00000 ;  /* 0x1ca00000ff077424 */ /* 0x000fe200078e00ff */
[----:B------:R-:W-:-:S04]  /*9ed0*/  @!P0 LOP3.LUT R9, R69, 0x7ff00000, RZ, 0xc0, !PT ;  /* 0x7ff0000045098812 */ /* 0x000fc800078ec0ff */
[C---:B------:R-:W-:Y:S02]  /*9ee0*/  @!P5 SEL R11, R7.reuse, 0x63400000, !P6 ;  /* 0x63400000070bd807 */ /* 0x040fe40007000000 */
[----:B------:R-:W-:Y:S02]  /*9ef0*/  SEL R10, R7, 0x63400000, !P4 ;  /* 0x63400000070a7807 */ /* 0x000fe40006000000 */
[--C-:B------:R-:W-:Y:S02]  /*9f00*/  @!P5 LOP3.LUT R11, R11, 0x80000000, R71.reuse, 0xf8, !PT ;  /* 0x800000000b0bd812 */ /* 0x100fe400078ef847 */
[----:B------:R-:W-:Y:S01]  /*9f10*/  LOP3.LUT R75, R10, 0x800fffff, R71, 0xf8, !PT ;  /* 0x800fffff0a4b7812 */ /* 0x000fe200078ef847 */
[----:B------:R-:W-:Y:S01]  /*9f20*/  @!P5 IMAD.MOV.U32 R10, RZ, RZ, RZ ;  /* 0x000000ffff0ad224 */ /* 0x000fe200078e00ff */
[----:B------:R-:W-:-:S06]  /*9f30*/  @!P5 LOP3.LUT R11, R11, 0x100000, RZ, 0xfc, !PT ;  /* 0x001000000b0bd812 */ /* 0x000fcc00078efcff */
[----:B------:R-:W-:Y:S02]  /*9f40*/  @!P5 DFMA R74, R74, 2, -R10 ;  /* 0x400000004a4ad82b */ /* 0x000fe4000000080a */
[----:B0-----:R-:W-:-:S08]  /*9f50*/  DFMA R10, R72, -R68, 1 ;  /* 0x3ff00000480a742b */ /* 0x001fd00000000844 */
[----:B------:R-:W-:Y:S01]  /*9f60*/  DFMA R10, R10, R10, R10 ;  /* 0x0000000a0a0a722b */ /* 0x000fe2000000000a */
[----:B------:R-:W-:-:S07]  /*9f70*/  @!P5 LOP3.LUT R8, R75, 0x7ff00000, RZ, 0xc0, !PT ;  /* 0x7ff000004b08d812 */ /* 0x000fce00078ec0ff */
[----:B------:R-:W-:-:S08]  /*9f80*/  DFMA R72, R72, R10, R72 ;  /* 0x0000000a4848722b */ /* 0x000fd00000000048 */
[----:B------:R-:W-:-:S08]  /*9f90*/  DFMA R76, R72, -R68, 1 ;  /* 0x3ff00000484c742b */ /* 0x000fd00000000844 */
[----:B------:R-:W-:-:S08]  /*9fa0*/  DFMA R76, R72, R76, R72 ;  /* 0x0000004c484c722b */ /* 0x000fd00000000048 */
[----:B------:R-:W-:-:S08]  /*9fb0*/  DMUL R10, R76, R74 ;  /* 0x0000004a4c0a7228 */ /* 0x000fd00000000000 */
[----:B------:R-:W-:-:S08]  /*9fc0*/  DFMA R72, R10, -R68, R74 ;  /* 0x800000440a48722b */ /* 0x000fd0000000004a */
[----:B------:R-:W-:Y:S01]  /*9fd0*/  DFMA R72, R76, R72, R10 ;  /* 0x000000484c48722b */ /* 0x000fe2000000000a */
[----:B------:R-:W-:-:S04]  /*9fe0*/  IADD3 R10, PT, PT, R8, -0x1, RZ ;  /* 0xffffffff080a7810 */ /* 0x000fc80007ffe0ff */
[----:B------:R-:W-:Y:S01]  /*9ff0*/  ISETP.GT.U32.AND P0, PT, R10, 0x7feffffe, PT ;  /* 0x7feffffe0a00780c */ /* 0x000fe20003f04070 */
[----:B------:R-:W-:-:S05]  /*a000*/  VIADD R10, R9, 0xffffffff ;  /* 0xffffffff090a7836 */ /* 0x000fca0000000000 */
[----:B------:R-:W-:-:S13]  /*a010*/  ISETP.GT.U32.OR P0, PT, R10, 0x7feffffe, P0 ;  /* 0x7feffffe0a00780c */ /* 0x000fda0000704470 */
[----:B------:R-:W-:Y:S05]  /*a020*/  @P0 BRA `(.L_x_420) ;  /* 0x0000000000780947 */ /* 0x000fea0003800000 */
[----:B------:R-:W-:Y:S02]  /*a030*/  LOP3.LUT R8, R71, 0x7ff00000, RZ, 0xc0, !PT ;  /* 0x7ff0000047087812 */ /* 0x000fe400078ec0ff */
[----:B------:R-:W-:-:S04]  /*a040*/  LOP3.LUT R9, R13, 0x7ff00000, RZ, 0xc0, !PT ;  /* 0x7ff000000d097812 */ /* 0x000fc800078ec0ff */
[CC--:B------:R-:W-:Y:S02]  /*a050*/  ISETP.GE.U32.AND P0, PT, R8.reuse, R9.reuse, PT ;  /* 0x000000090800720c */ /* 0x0c0fe40003f06070 */
[----:B------:R-:W-:Y:S02]  /*a060*/  VIADDMNMX R8, R8, -R9, 0xb9600000, !PT ;  /* 0xb960000008087446 */ /* 0x000fe40007800909 */
[----:B------:R-:W-:Y:S02]  /*a070*/  SEL R7, R7, 0x63400000, !P0 ;  /* 0x6340000007077807 */ /* 0x000fe40004000000 */
[----:B------:R-:W-:-:S05]  /*a080*/  VIMNMX R8, PT, PT, R8, 0x46a00000, PT ;  /* 0x46a0000008087848 */ /* 0x000fca0003fe0100 */
[----:B------:R-:W-:Y:S02]  /*a090*/  IMAD.IADD R7, R8, 0x1, -R7 ;  /* 0x0000000108077824 */ /* 0x000fe400078e0a07 */
[----:B------:R-:W-:Y:S02]  /*a0a0*/  IMAD.MOV.U32 R8, RZ, RZ, RZ ;  /* 0x000000ffff087224 */ /* 0x000fe400078e00ff */
[----:B------:R-:W-:-:S06]  /*a0b0*/  VIADD R9, R7, 0x7fe00000 ;  /* 0x7fe0000007097836 */ /* 0x000fcc0000000000 */
[----:B------:R-:W-:-:S10]  /*a0c0*/  DMUL R10, R72, R8 ;  /* 0x00000008480a7228 */ /* 0x000fd40000000000 */
[----:B------:R-:W-:-:S13]  /*a0d0*/  FSETP.GTU.AND P0, PT, |R11|, 1.469367938527859385e-39, PT ;  /* 0x001000000b00780b */ /* 0x000fda0003f0c200 */
[----:B------:R-:W-:Y:S05]  /*a0e0*/  @P0 BRA `(.L_x_421) ;  /* 0x0000000000a80947 */ /* 0x000fea0003800000 */
[----:B------:R-:W-:-:S06]  /*a0f0*/  DFMA R68, R72, -R68, R74 ;  /* 0x800000444844722b */ /* 0x000fcc000000004a */
[----:B------:R-:W-:-:S04]  /*a100*/  IMAD.MOV.U32 R68, RZ, RZ, RZ ;  /* 0x000000ffff447224 */ /* 0x000fc800078e00ff */
[C---:B------:R-:W-:Y:S02]  /*a110*/  FSETP.NEU.AND P0, PT, R69.reuse, RZ, PT ;  /* 0x000000ff4500720b */ /* 0x040fe40003f0d000 */
[----:B------:R-:W-:-:S04]  /*a120*/  LOP3.LUT R8, R69, 0x80000000, R13, 0x48, !PT ;  /* 0x8000000045087812 */ /* 0x000fc800078e480d */
[----:B------:R-:W-:-:S07]  /*a130*/  LOP3.LUT R69, R8, R9, RZ, 0xfc, !PT ;  /* 0x0000000908457212 */ /* 0x000fce00078efcff */
[----:B------:R-:W-:Y:S05]  /*a140*/  @!P0 BRA `(.L_x_421) ;  /* 0x0000000000908947 */ /* 0x000fea0003800000 */
[C---:B------:R-:W-:Y:S01]  /*a150*/  IADD3 R13, PT, PT, -R7.reuse, RZ, RZ ;  /* 0x000000ff070d7210 */ /* 0x040fe20007ffe1ff */
[----:B------:R-:W-:Y:S01]  /*a160*/  IMAD.MOV.U32 R12, RZ, RZ, RZ ;  /* 0x000000ffff0c7224 */ /* 0x000fe200078e00ff */
[----:B------:R-:W-:-:S05]  /*a170*/  IADD3 R7, PT, PT, -R7, -0x43300000, RZ ;  /* 0xbcd0000007077810 */ /* 0x000fca0007ffe1ff */
[----:B------:R-:W-:Y:S02]  /*a180*/  DFMA R12, R10, -R12, R72 ;  /* 0x8000000c0a0c722b */ /* 0x000fe40000000048 */
[----:B------:R-:W-:-:S08]  /*a190*/  DMUL.RP R72, R72, R68 ;  /* 0x0000004448487228 */ /* 0x000fd00000008000 */
[----:B------:R-:W-:Y:S02]  /*a1a0*/  FSETP.NEU.AND P0, PT, |R13|, R7, PT ;  /* 0x000000070d00720b */ /* 0x000fe40003f0d200 */
[----:B------:R-:W-:Y:S02]  /*a1b0*/  LOP3.LUT R8, R73, R8, RZ, 0x3c, !PT ;  /* 0x0000000849087212 */ /* 0x000fe400078e3cff */
[----:B------:R-:W-:Y:S02]  /*a1c0*/  FSEL R7, R72, R10, !P0 ;  /* 0x0000000a48077208 */ /* 0x000fe40004000000 */
[----:B------:R-:W-:-:S03]  /*a1d0*/  FSEL R8, R8, R11, !P0 ;  /* 0x0000000b08087208 */ /* 0x000fc60004000000 */
[----:B------:R-:W-:Y:S02]  /*a1e0*/  IMAD.MOV.U32 R10, RZ, RZ, R7 ;  /* 0x000000ffff0a7224 */ /* 0x000fe400078e0007 */
[----:B------:R-:W-:Y:S01]  /*a1f0*/  IMAD.MOV.U32 R11, RZ, RZ, R8 ;  /* 0x000000ffff0b7224 */ /* 0x000fe200078e0008 */
[----:B------:R-:W-:Y:S06]  /*a200*/  BRA `(.L_x_421) ;  /* 0x0000000000607947 */ /* 0x000fec0003800000 */
.L_x_420:
        /* <DEDUP_REMOVED lines=12> */
[----:B------:R-:W-:Y:S01]  /*a2d0*/  @!P0 IMAD.MOV.U32 R11, RZ, RZ, R7 ;  /* 0x000000ffff0b8224 */ /* 0x000fe200078e0007 */
[----:B------:R-:W-:Y:S01]  /*a2e0*/  @!P0 MOV R10, RZ ;  /* 0x000000ff000a8202 */ /* 0x000fe20000000f00 */
[----:B------:R-:W-:Y:S02]  /*a2f0*/  @P0 IMAD.MOV.U32 R10, RZ, RZ, RZ ;  /* 0x000000ffff0a0224 */ /* 0x000fe400078e00ff */
[----:B------:R-:W-:Y:S01]  /*a300*/  @P0 IMAD.MOV.U32 R11, RZ, RZ, R8 ;  /* 0x000000ffff0b0224 */ /* 0x000fe200078e0008 */
[----:B------:R-:W-:Y:S06]  /*a310*/  BRA `(.L_x_421) ;  /* 0x00000000001c7947 */ /* 0x000fec0003800000 */
.L_x_423:
[----:B------:R-:W-:Y:S01]  /*a320*/  LOP3.LUT R7, R13, 0x80000, RZ, 0xfc, !PT ;  /* 0x000800000d077812 */ /* 0x000fe200078efcff */
[----:B------:R-:W-:-:S04]  /*a330*/  IMAD.MOV.U32 R10, RZ, RZ, R12 ;  /* 0x000000ffff0a7224 */ /* 0x000fc800078e000c */
[----:B------:R-:W-:Y:S01]  /*a340*/  IMAD.MOV.U32 R11, RZ, RZ, R7 ;  /* 0x000000ffff0b7224 */ /* 0x000fe200078e0007 */
[----:B------:R-:W-:Y:S06]  /*a350*/  BRA `(.L_x_421) ;  /* 0x00000000000c7947 */ /* 0x000fec0003800000 */
.L_x_422:
[----:B------:R-:W-:Y:S02]  /*a360*/  LOP3.LUT R7, R71, 0x80000, RZ, 0xfc, !PT ;  /* 0x0008000047077812 */ /* 0x000fe400078efcff */
[----:B------:R-:W-:-:S03]  /*a370*/  MOV R10, R70 ;  /* 0x00000046000a7202 */ /* 0x000fc60000000f00 */
[----:B------:R-:W-:-:S07]  /*a380*/  IMAD.MOV.U32 R11, RZ, RZ, R7 ;  /* 0x000000ffff0b7224 */ /* 0x000fce00078e0007 */
.L_x_421:
[----:B------:R-:W-:Y:S05]  /*a390*/  BSYNC.RECONVERGENT B0 ;  /* 0x0000000000007941 */ /* 0x000fea0003800200 */
.L_x_419:
[----:B------:R-:W-:Y:S02]  /*a3a0*/  IMAD.MOV.U32 R8, RZ, RZ, R10 ;  /* 0x000000ffff087224 */ /* 0x000fe400078e000a */
[----:B------:R-:W-:Y:S02]  /*a3b0*/  IMAD.MOV.U32 R7, RZ, RZ, R11 ;  /* 0x000000ffff077224 */ /* 0x000fe400078e000b */
[----:B------:R-:W-:Y:S02]  /*a3c0*/  IMAD.MOV.U32 R10, RZ, RZ, R6 ;  /* 0x000000ffff0a7224 */ /* 0x000fe400078e0006 */
[----:B------:R-:W-:-:S04]  /*a3d0*/  IMAD.MOV.U32 R11, RZ, RZ, 0x0 ;  /* 0x00000000ff0b7424 */ /* 0x000fc800078e00ff */
[----:B------:R-:W-:Y:S05]  /*a3e0*/  RET.REL.NODEC R10 `(_Z27surface_redistance_step_1stPdPKdS1_S1_S1_S1_S1_S1_S1_S1_S1_S1_S1_iiidddi) ;  /* 0xffffff5c0a047950 */ /* 0x000fea0003c3ffff */
        .weak           $__internal_5_$__cuda_sm20_dsqrt_rn_f64_mediumpath_v1
        .type           $__internal_5_$__cuda_sm20_dsqrt_rn_f64_mediumpath_v1,@function
        .size           $__internal_5_$__cuda_sm20_dsqrt_rn_f64_mediumpath_v1,($_Z27surface_redistance_step_1stPdPKdS1_S1_S1_S1_S1_S1_S1_S1_S1_S1_S1_iiidddi$__internal_accurate_pow - $__internal_5_$__cuda_sm20_dsqrt_rn_f64_mediumpath_v1)
$__internal_5_$__cuda_sm20_dsqrt_rn_f64_mediumpath_v1:
[----:B------:R-:W-:Y:S01]  /*a3f0*/  ISETP.GE.U32.AND P0, PT, R7, -0x3400000, PT ;  /* 0xfcc000000700780c */ /* 0x000fe20003f06070 */
[----:B------:R-:W-:Y:S01]  /*a400*/  BSSY.RECONVERGENT B0, `(.L_x_424) ;  /* 0x000002e000007945 */ /* 0x000fe20003800200 */
[----:B------:R-:W-:Y:S02]  /*a410*/  LOP3.LUT R13, R13, R12, RZ, 0x3c, !PT ;  /* 0x0000000c0d0d7212 */ /* 0x000fe400078e3cff */
[----:B------:R-:W-:Y:S02]  /*a420*/  LOP3.LUT R11, R11, R10, RZ, 0x3c, !PT ;  /* 0x0000000a0b0b7212 */ /* 0x000fe400078e3cff */
[----:B------:R-:W-:Y:S02]  /*a430*/  LOP3.LUT R9, R9, R8, RZ, 0x3c, !PT ;  /* 0x0000000809097212 */ /* 0x000fe400078e3cff */
[----:B------:R-:W-:Y:S02]  /*a440*/  LOP3.LUT R12, R13, R12, RZ, 0x3c, !PT ;  /* 0x0000000c0d0c7212 */ /* 0x000fe400078e3cff */
[----:B------:R-:W-:-:S02]  /*a450*/  LOP3.LUT R10, R11, R10, RZ, 0x3c, !PT ;  /* 0x0000000a0b0a7212 */ /* 0x000fc400078e3cff */
[----:B------:R-:W-:Y:S02]  /*a460*/  LOP3.LUT R8, R9, R8, RZ, 0x3c, !PT ;  /* 0x0000000809087212 */ /* 0x000fe400078e3cff */
[----:B------:R-:W-:Y:S01]  /*a470*/  MOV R7, R6 ;  /* 0x0000000600077202 */ /* 0x000fe20000000f00 */
[----:B------:R-:W-:Y:S01]  /*a480*/  IMAD.MOV.U32 R6, RZ, RZ, R68 ;  /* 0x000000ffff067224 */ /* 0x000fe200078e0044 */
[----:B------:R-:W-:Y:S02]  /*a490*/  LOP3.LUT R13, R13, R12, RZ, 0x3c, !PT ;  /* 0x0000000c0d0d7212 */ /* 0x000fe400078e3cff */
[----:B------:R-:W-:Y:S02]  /*a4a0*/  LOP3.LUT R11, R11, R10, RZ, 0x3c, !PT ;  /* 0x0000000a0b0b7212 */ /* 0x000fe400078e3cff */
[----:B------:R-:W-:Y:S01]  /*a4b0*/  LOP3.LUT R9, R9, R8, RZ, 0x3c, !PT ;  /* 0x0000000809097212 */ /* 0x000fe200078e3cff */
[----:B------:R-:W-:Y:S06]  /*a4c0*/  @!P0 BRA `(.L_x_425) ;  /* 0x0000000000208947 */ /* 0x000fec0003800000 */
        /* <DEDUP_REMOVED lines=8> */
.L_x_425:
        /* <DEDUP_REMOVED lines=24> */
.L_x_427:
[----:B------:R-:W-:-:S11]  /*a6d0*/  DADD R8, R12, R12 ;  /* 0x000000000c087229 */ /* 0x000fd6000000000c */
.L_x_426:
[----:B------:R-:W-:Y:S05]  /*a6e0*/  BSYNC.RECONVERGENT B0 ;  /* 0x0000000000007941 */ /* 0x000fea0003800200 */
.L_x_424:
[----:B------:R-:W-:Y:S01]  /*a6f0*/  MOV R7, R8 ;  /* 0x0000000800077202 */ /* 0x000fe20000000f00 */
[----:B------:R-:W-:Y:S02]  /*a700*/  IMAD.MOV.U32 R6, RZ, RZ, R9 ;  /* 0x000000ffff067224 */ /* 0x000fe400078e0009 */
[----:B------:R-:W-:Y:S02]  /*a710*/  IMAD.MOV.U32 R8, RZ, RZ, R69 ;  /* 0x000000ffff087224 */ /* 0x000fe400078e0045 */
[----:B------:R-:W-:-:S04]  /*a720*/  IMAD.MOV.U32 R9, RZ, RZ, 0x0 ;  /* 0x00000000ff097424 */ /* 0x000fc800078e00ff */
[----:B------:R-:W-:Y:S05]  /*a730*/  RET.REL.NODEC R8 `(_Z27surface_redistance_step_1stPdPKdS1_S1_S1_S1_S1_S1_S1_S1_S1_S1_S1_iiidddi) ;  /* 0xffffff5808307950 */ /* 0x000fea0003c3ffff */
        .type           $_Z27surface_redistance_step_1stPdPKdS1_S1_S1_S1_S1_S1_S1_S1_S1_S1_S1_iiidddi$__internal_accurate_pow,@function
        .size           $_Z27surface_redistance_step_1stPdPKdS1_S1_S1_S1_S1_S1_S1_S1_S1_S1_S1_iiidddi$__internal_accurate_pow,(.L_x_438 - $_Z27surface_redistance_step_1stPdPKdS1_S1_S1_S1_S1_S1_S1_S1_S1_S1_S1_iiidddi$__internal_accurate_pow)
$_Z27surface_redistance_step_1stPdPKdS1_S1_S1_S1_S1_S1_S1_S1_S1_S1_S1_iiidddi$__internal_accurate_pow:
[----:B------:R-:W-:Y:S01]  /*a740*/  ISETP.GT.U32.AND P0, PT, R55, 0xfffff, PT ;  /* 0x000fffff3700780c */ /* 0x000fe20003f04070 */
[----:B------:R-:W-:Y:S01]  /*a750*/  IMAD.MOV.U32 R6, RZ, RZ, R46 ;  /* 0x000000ffff067224 */ /* 0x000fe200078e002e */
[----:B------:R-:W-:Y:S01]  /*a760*/  MOV R7, R55 ;  /* 0x0000003700077202 */ /* 0x000fe20000000f00 */
[----:B------:R-:W-:Y:S01]  /*a770*/  IMAD.MOV.U32 R40, RZ, RZ, RZ ;  /* 0x000000ffff287224 */ /* 0x000fe200078e00ff */
[----:B------:R-:W-:Y:S01]  /*a780*/  UMOV UR6, 0x7d2cafe2 ;  /* 0x7d2cafe200067882 */ /* 0x000fe20000000000 */
[----:B------:R-:W-:Y:S01]  /*a790*/  UMOV UR7, 0x3eb0f5ff ;  /* 0x3eb0f5ff00077882 */ /* 0x000fe20000000000 */
[----:B------:R-:W-:Y:S01]  /*a7a0*/  UMOV UR8, 0x3b39803f ;  /* 0x3b39803f00087882 */ /* 0x000fe20000000000 */
[----:B------:R-:W-:-:S06]  /*a7b0*/  UMOV UR9, 0x3c7abc9e ;  /* 0x3c7abc9e00097882 */ /* 0x000fcc0000000000 */
        /* <DEDUP_REMOVED lines=16> */
[----:B------:R-:W-:Y:S01]  /*a8c0*/  DFMA R40, R40, R6, R40 ;  /* 0x000000062828722b */ /* 0x000fe20000000028 */
[----:B------:R-:W-:Y:S02]  /*a8d0*/  IMAD.MOV.U32 R6, RZ, RZ, 0x41ad3b5a ;  /* 0x41ad3b5aff067424 */ /* 0x000fe400078e00ff */
[----:B------:R-:W-:-:S05]  /*a8e0*/  IMAD.MOV.U32 R7, RZ, RZ, 0x3ed0f5d2 ;  /* 0x3ed0f5d2ff077424 */ /* 0x000fca00078e00ff */
[----:B------:R-:W-:-:S08]  /*a8f0*/  DMUL R50, R46, R40 ;  /* 0x000000282e327228 */ /* 0x000fd00000000000 */
[----:B------:R-:W-:-:S08]  /*a900*/  DFMA R50, R46, R40, R50 ;  /* 0x000000282e32722b */ /* 0x000fd00000000032 */
[-C--:B------:R-:W-:Y:S02]  /*a910*/  DMUL R44, R50, R50.reuse ;  /* 0x00000032322c7228 */ /* 0x080fe40000000000 */
[----:B------:R-:W-:Y:S02]  /*a920*/  DADD R12, R46, -R50 ;  /* 0x000000002e0c7229 */ /* 0x000fe40000000832 */
[----:B------:R-:W-:-:S04]  /*a930*/  DMUL R8, R50, R50 ;  /* 0x0000003232087228 */ /* 0x000fc80000000000 */
[----:B------:R-:W-:Y:S01]  /*a940*/  DFMA R6, R44, UR6, R6 ;  /* 0x000000062c067c2b */ /* 0x000fe20008000006 */
[----:B------:R-:W-:Y:S01]  /*a950*/  UMOV UR6, 0x75488a3f ;  /* 0x75488a3f00067882 */ /* 0x000fe20000000000 */
[----:B------:R-:W-:Y:S01]  /*a960*/  UMOV UR7, 0x3ef3b20a ;  /* 0x3ef3b20a00077882 */ /* 0x000fe20000000000 */
[----:B------:R-:W-:-:S05]  /*a970*/  DADD R12, R12, R12 ;  /* 0x000000000c0c7229 */ /* 0x000fca000000000c */
[----:B------:R-:W-:Y:S01]  /*a980*/  DFMA R42, R44, R6, UR6 ;  /* 0x000000062c2a7e2b */ /* 0x000fe20008000006 */
[----:B------:R-:W-:Y:S01]  /*a990*/  UMOV UR6, 0xe4faecd5 ;  /* 0xe4faecd500067882 */ /* 0x000fe20000000000 */
[----:B------:R-:W-:Y:S01]  /*a9a0*/  UMOV UR7, 0x3f1745cd ;  /* 0x3f1745cd00077882 */ /* 0x000fe20000000000 */
[----:B------:R-:W-:-:S05]  /*a9b0*/  DFMA R12, R46, -R50, R12 ;  /* 0x800000322e0c722b */ /* 0x000fca000000000c */
[----:B------:R-:W-:Y:S01]  /*a9c0*/  DFMA R42, R44, R42, UR6 ;  /* 0x000000062c2a7e2b */ /* 0x000fe2000800002a */
[----:B------:R-:W-:Y:S01]  /*a9d0*/  UMOV UR6, 0x258a578b ;  /* 0x258a578b00067882 */ /* 0x000fe20000000000 */
[----:B------:R-:W-:Y:S01]  /*a9e0*/  UMOV UR7, 0x3f3c71c7 ;  /* 0x3f3c71c700077882 */ /* 0x000fe20000000000 */
[----:B------:R-:W-:-:S05]  /*a9f0*/  DMUL R12, R40, R12 ;  /* 0x0000000c280c7228 */ /* 0x000fca0000000000 */
[----:B------:R-:W-:Y:S01]  /*aa00*/  DFMA R42, R44, R42, UR6 ;  /* 0x000000062c2a7e2b */ /* 0x000fe2000800002a */
[----:B------:R-:W-:Y:S01]  /*aa10*/  UMOV UR6, 0x9242b910 ;  /* 0x9242b91000067882 */ /* 0x000fe20000000000 */
[----:B------:R-:W-:-:S03]  /*aa20*/  UMOV UR7, 0x3f624924 ;  /* 0x3f62492400077882 */ /* 0x000fc60000000000 */
[----:B------:R-:W-:Y:S01]  /*aa30*/  VIADD R47, R13, 0x100000 ;  /* 0x001000000d2f7836 */ /* 0x000fe20000000000 */
[----:B------:R-:W-:Y:S02]  /*aa40*/  MOV R46, R12 ;  /* 0x0000000c002e7202 */ /* 0x000fe40000000f00 */
[----:B------:R-:W-:Y:S01]  /*aa50*/  DFMA R42, R44, R42, UR6 ;  /* 0x000000062c2a7e2b */ /* 0x000fe2000800002a */
[----:B------:R-:W-:Y:S01]  /*aa60*/  UMOV UR6, 0x99999dfb ;  /* 0x99999dfb00067882 */ /* 0x000fe20000000000 */
[----:B------:R-:W-:-:S06]  /*aa70*/  UMOV UR7, 0x3f899999 ;  /* 0x3f89999900077882 */ /* 0x000fcc0000000000 */
        /* <DEDUP_REMOVED lines=8> */
[C---:B------:R-:W-:Y:S02]  /*ab00*/  DMUL R10, R50.reuse, R8 ;  /* 0x00000008320a7228 */ /* 0x040fe40000000000 */
[----:B------:R-:W-:-:S04]  /*ab10*/  DFMA R44, R50, R50, -R8 ;  /* 0x00000032322c722b */ /* 0x000fc80000000808 */
[----:B------:R-:W-:Y:S01]  /*ab20*/  DADD R40, R42, -UR6 ;  /* 0x800000062a287e29 */ /* 0x000fe20008000000 */
[----:B------:R-:W-:Y:S01]  /*ab30*/  UMOV UR6, 0x80000000 ;  /* 0x8000000000067882 */ /* 0x000fe20000000000 */
[C---:B------:R-:W-:Y:S01]  /*ab40*/  DFMA R42, R50.reuse, R8, -R10 ;  /* 0x00000008322a722b */ /* 0x040fe2000000080a */
[----:B------:R-:W-:Y:S01]  /*ab50*/  UMOV UR7, 0x43300000 ;  /* 0x4330000000077882 */ /* 0x000fe20000000000 */
[----:B------:R-:W-:-:S04]  /*ab60*/  DFMA R44, R50, R46, R44 ;  /* 0x0000002e322c722b */ /* 0x000fc8000000002c */
[----:B------:R-:W-:Y:S02]  /*ab70*/  DADD R48, R6, R40 ;  /* 0x0000000006307229 */ /* 0x000fe40000000028 */
[----:B------:R-:W-:-:S06]  /*ab80*/  DFMA R42, R12, R8, R42 ;  /* 0x000000080c2a722b */ /* 0x000fcc000000002a */
[----:B------:R-:W-:Y:S02]  /*ab90*/  DMUL R8, R48, R10 ;  /* 0x0000000a30087228 */ /* 0x000fe40000000000 */
[----:B------:R-:W-:Y:S02]  /*aba0*/  DFMA R42, R50, R44, R42 ;  /* 0x0000002c322a722b */ /* 0x000fe4000000002a */
[----:B------:R-:W-:-:S04]  /*abb0*/  DADD R44, R6, -R48 ;  /* 0x00000000062c7229 */ /* 0x000fc80000000830 */
[----:B------:R-:W-:-:S04]  /*abc0*/  DFMA R6, R48, R10, -R8 ;  /* 0x0000000a3006722b */ /* 0x000fc80000000808 */
[----:B------:R-:W-:-:S04]  /*abd0*/  DADD R44, R40, R44 ;  /* 0x00000000282c7229 */ /* 0x000fc8000000002c */
        /* <DEDUP_REMOVED lines=9> */
[----:B------:R-:W-:Y:S02]  /*ac70*/  @P1 VIADD R10, R55, 0xfffffc02 ;  /* 0xfffffc02370a1836 */ /* 0x000fe40000000000 */
[----:B------:R-:W-:-:S03]  /*ac80*/  IMAD.MOV.U32 R11, RZ, RZ, 0x43300000 ;  /* 0x43300000ff0b7424 */ /* 0x000fc600078e00ff */
[----:B------:R-:W-:Y:S01]  /*ac90*/  DADD R8, R8, R50 ;  /* 0x0000000008087229 */ /* 0x000fe20000000032 */
[----:B------:R-:W-:-:S06]  /*aca0*/  LOP3.LUT R10, R10, 0x80000000, RZ, 0x3c, !PT ;  /* 0x800000000a0a7812 */ /* 0x000fcc00078e3cff */
[----:B------:R-:W-:Y:S01]  /*acb0*/  DADD R10, R10, -UR6 ;  /* 0x800000060a0a7e29 */ /* 0x000fe20008000000 */
[----:B------:R-:W-:Y:S01]  /*acc0*/  UMOV UR6, 0xfefa39ef ;  /* 0xfefa39ef00067882 */ /* 0x000fe20000000000 */
[----:B------:R-:W-:Y:S01]  /*acd0*/  DADD R40, R12, R8 ;  /* 0x000000000c287229 */ /* 0x000fe20000000008 */
[----:B------:R-:W-:-:S07]  /*ace0*/  UMOV UR7, 0x3fe62e42 ;  /* 0x3fe62e4200077882 */ /* 0x000fce0000000000 */
[----:B------:R-:W-:-:S08]  /*acf0*/  DADD R12, R6, R40 ;  /* 0x00000000060c7229 */ /* 0x000fd00000000028 */
        /* <DEDUP_REMOVED lines=13> */
[----:B------:R-:W-:Y:S01]  /*add0*/  IMAD.MOV.U32 R6, RZ, RZ, 0x652b82fe ;  /* 0x652b82feff067424 */ /* 0x000fe200078e00ff */
[----:B------:R-:W-:-:S06]  /*ade0*/  MOV R7, 0x3ff71547 ;  /* 0x3ff7154700077802 */ /* 0x000fcc0000000f00 */
[----:B------:R-:W-:-:S08]  /*adf0*/  DADD R8, R42, R10 ;  /* 0x000000002a087229 */ /* 0x000fd0000000000a */
[----:B------:R-:W-:Y:S02]  /*ae00*/  DFMA R6, R8, R6, 6.75539944105574400000e+15 ;  /* 0x433800000806742b */ /* 0x000fe40000000006 */
[----:B------:R-:W-:-:S06]  /*ae10*/  FSETP.GEU.AND P0, PT, |R9|, 4.1917929649353027344, PT ;  /* 0x4086232b0900780b */ /* 0x000fcc0003f0e200 */
[----:B------:R-:W-:-:S08]  /*ae20*/  DADD R40, R6, -6.75539944105574400000e+15 ;  /* 0xc338000006287429 */ /* 0x000fd00000000000 */
        /* <DEDUP_REMOVED lines=34> */
[----:B------:R-:W-:Y:S02]  /*b050*/  DFMA R40, R12, R40, 1 ;  /* 0x3ff000000c28742b */ /* 0x000fe40000000028 */
[----:B------:R-:W-:-:S08]  /*b060*/  DADD R12, R42, -R8 ;  /* 0x000000002a0c7229 */ /* 0x000fd00000000808 */
[----:B------:R-:W-:Y:S01]  /*b070*/  DADD R12, R10, R12 ;  /* 0x000000000a0c7229 */ /* 0x000fe2000000000c */
[----:B------:R-:W-:Y:S02]  /*b080*/  IMAD R11, R6, 0x100000, R41 ;  /* 0x00100000060b7824 */ /* 0x000fe400078e0229 */
[----:B------:R-:W-:Y:S01]  /*b090*/  IMAD.MOV.U32 R10, RZ, RZ, R40 ;  /* 0x000000ffff0a7224 */ /* 0x000fe200078e0028 */
[----:B------:R-:W-:Y:S07]  /*b0a0*/  @!P0 BRA `(.L_x_428) ;  /* 0x0000000000348947 */ /* 0x000fee0003800000 */
[----:B------:R-:W-:Y:S01]  /*b0b0*/  FSETP.GEU.AND P1, PT, |R9|, 4.2275390625, PT ;  /* 0x408748000900780b */ /* 0x000fe20003f2e200 */
[C---:B------:R-:W-:Y:S02]  /*b0c0*/  DADD R10, R8.reuse, +INF ;  /* 0x7ff00000080a7429 */ /* 0x040fe40000000000 */
[----:B------:R-:W-:-:S08]  /*b0d0*/  DSETP.GEU.AND P0, PT, R8, RZ, PT ;  /* 0x000000ff0800722a */ /* 0x000fd00003f0e000 */
[----:B------:R-:W-:Y:S02]  /*b0e0*/  FSEL R10, R10, RZ, P0 ;  /* 0x000000ff0a0a7208 */ /* 0x000fe40000000000 */
[----:B------:R-:W-:Y:S01]  /*b0f0*/  FSEL R11, R11, RZ, P0 ;  /* 0x000000ff0b0b7208 */ /* 0x000fe20000000000 */
[----:B------:R-:W-:Y:S06]  /*b100*/  @P1 BRA `(.L_x_428) ;  /* 0x00000000001c1947 */ /* 0x000fec0003800000 */
[----:B------:R-:W-:Y:S01]  /*b110*/  LEA.HI R7, R6, R6, RZ, 0x1 ;  /* 0x0000000606077211 */ /* 0x000fe200078f08ff */
[----:B------:R-:W-:-:S03]  /*b120*/  IMAD.MOV.U32 R10, RZ, RZ, RZ ;  /* 0x000000ffff0a7224 */ /* 0x000fc600078e00ff */
[----:B------:R-:W-:-:S04]  /*b130*/  SHF.R.S32.HI R7, RZ, 0x1, R7 ;  /* 0x00000001ff077819 */ /* 0x000fc80000011407 */
[----:B------:R-:W-:Y:S01]  /*b140*/  IADD3 R6, PT, PT, R6, -R7, RZ ;  /* 0x8000000706067210 */ /* 0x000fe20007ffe0ff */
[----:B------:R-:W-:-:S03]  /*b150*/  IMAD R41, R7, 0x100000, R41 ;  /* 0x0010000007297824 */ /* 0x000fc600078e0229 */
[----:B------:R-:W-:-:S06]  /*b160*/  LEA R11, R6, 0x3ff00000, 0x14 ;  /* 0x3ff00000060b7811 */ /* 0x000fcc00078ea0ff */
[----:B------:R-:W-:-:S11]  /*b170*/  DMUL R10, R40, R10 ;  /* 0x0000000a280a7228 */ /* 0x000fd60000000000 */
.L_x_428:
[----:B------:R-:W-:Y:S01]  /*b180*/  DFMA R12, R12, R10, R10 ;  /* 0x0000000a0c0c722b */ /* 0x000fe2000000000a */
[----:B------:R-:W-:Y:S01]  /*b190*/  IMAD.MOV.U32 R55, RZ, RZ, 0x0 ;  /* 0x00000000ff377424 */ /* 0x000fe200078e00ff */
[----:B------:R-:W-:-:S08]  /*b1a0*/  DSETP.NEU.AND P0, PT, |R10|, +INF , PT ;  /* 0x7ff000000a00742a */ /* 0x000fd00003f0d200 */
[----:B------:R-:W-:Y:S02]  /*b1b0*/  FSEL R6, R10, R12, !P0 ;  /* 0x0000000c0a067208 */ /* 0x000fe40004000000 */
[----:B------:R-:W-:Y:S01]  /*b1c0*/  FSEL R7, R11, R13, !P0 ;  /* 0x0000000d0b077208 */ /* 0x000fe20004000000 */
[----:B------:R-:W-:Y:S06]  /*b1d0*/  RET.REL.NODEC R54 `(_Z27surface_redistance_step_1stPdPKdS1_S1_S1_S1_S1_S1_S1_S1_S1_S1_S1_iiidddi) ;  /* 0xffffff4c36887950 */ /* 0x000fec0003c3ffff */
.L_x_429:
        /* <DEDUP_REMOVED lines=10> */
.L_x_438:


//--------------------- .nv.shared.reserved.0     --------------------------
	.section	.nv.shared.reserved.0,"aw",@nobits
	.weak		__nv_reservedSMEM_offset_0_alias
	.size		__nv_reservedSMEM_offset_0_alias, 0, 64
	.other		__nv_reservedSMEM_offset_0_alias,@"STO_CUDA_RESERVED_SHARED STV_DEFAULT"
__nv_reservedSMEM_offset_0_alias:
	.zero		0
	.zero		64


//--------------------- .nv.constant0._Z37surface_redistance_step_noboundaryfixPdPKdS1_S1_S1_S1_S1_S1_S1_S1_S1_S1_S1_iiidddi --------------------------
	.section	.nv.constant0._Z37surface_redistance_step_noboundaryfixPdPKdS1_S1_S1_S1_S1_S1_S1_S1_S1_S1_S1_iiidddi,"a",@progbits
	.sectionflags	@""
	.align	4
.nv.constant0._Z37surface_redistance_step_noboundaryfixPdPKdS1_S1_S1_S1_S1_S1_S1_S1_S1_S1_S1_iiidddi:
	.zero		1044


//--------------------- .nv.constant0._Z23surface_redistance_stepPdPKdS1_S1_S1_S1_S1_S1_S1_S1_S1_S1_S1_iiidddi --------------------------
	.section	.nv.constant0._Z23surface_redistance_stepPdPKdS1_S1_S1_S1_S1_S1_S1_S1_S1_S1_S1_iiidddi,"a",@progbits
	.sectionflags	@""
	.align	4
.nv.constant0._Z23surface_redistance_stepPdPKdS1_S1_S1_S1_S1_S1_S1_S1_S1_S1_S1_iiidddi:
	.zero		1044


//--------------------- .nv.constant0._Z27surface_redistance_step_1stPdPKdS1_S1_S1_S1_S1_S1_S1_S1_S1_S1_S1_iiidddi --------------------------
	.section	.nv.constant0._Z27surface_redistance_step_1stPdPKdS1_S1_S1_S1_S1_S1_S1_S1_S1_S1_S1_iiidddi,"a",@progbits
	.sectionflags	@""
	.align	4
.nv.constant0._Z27surface_redistance_step_1stPdPKdS1_S1_S1_S1_S1_S1_S1_S1_S1_S1_S1_iiidddi:
	.zero		1044


//--------------------- SYMBOLS --------------------------

	.type		.nv.reservedSmem.offset0,@object
	.size		.nv.reservedSmem.offset0,0x4
